//
// Generated by NVIDIA NVVM Compiler
//
// Compiler Build ID: CL-36424714
// Cuda compilation tools, release 13.0, V13.0.88
// Based on NVVM 20.0.0
//

.version 9.0
.target sm_100
.address_size 64

	// .globl	_ZN3cub18CUB_300001_SM_10006detail11EmptyKernelIvEEvv
// _ZZN3cub18CUB_300001_SM_10006detail4scan16DeviceScanKernelINS2_10policy_hubIiiijN4cuda3__47maximumIiEEE10Policy1000EN6thrust24THRUST_300001_SM_1000_NS18transform_iteratorI11Pass1_functIiENSC_17counting_iteratorIiNSC_11use_defaultESH_SH_EEiiEENSC_6detail15normal_iteratorINSC_10device_ptrIiEEEENS0_13ScanTileStateIiLb1EEES8_NS0_8NullTypeEjiLb0ESR_EEvT0_T1_T2_iT3_T4_T5_E12temp_storage has been demoted
// _ZZN3cub18CUB_300001_SM_10006detail4scan16DeviceScanKernelINS2_10policy_hubIiiimN4cuda3__47maximumIiEEE10Policy1000EN6thrust24THRUST_300001_SM_1000_NS18transform_iteratorI11Pass1_functIiENSC_17counting_iteratorIiNSC_11use_defaultESH_SH_EEiiEENSC_6detail15normal_iteratorINSC_10device_ptrIiEEEENS0_13ScanTileStateIiLb1EEES8_NS0_8NullTypeEmiLb0ESR_EEvT0_T1_T2_iT3_T4_T5_E12temp_storage has been demoted
.global .align 1 .b8 _ZN30_INTERNAL_1ebb2499_4_k_cu_main4cuda3std3__45__cpo5beginE[1];
.global .align 1 .b8 _ZN30_INTERNAL_1ebb2499_4_k_cu_main4cuda3std3__45__cpo3endE[1];
.global .align 1 .b8 _ZN30_INTERNAL_1ebb2499_4_k_cu_main4cuda3std3__45__cpo6cbeginE[1];
.global .align 1 .b8 _ZN30_INTERNAL_1ebb2499_4_k_cu_main4cuda3std3__45__cpo4cendE[1];
.global .align 1 .b8 _ZN30_INTERNAL_1ebb2499_4_k_cu_main4cuda3std3__45__cpo6rbeginE[1];
.global .align 1 .b8 _ZN30_INTERNAL_1ebb2499_4_k_cu_main4cuda3std3__45__cpo4rendE[1];
.global .align 1 .b8 _ZN30_INTERNAL_1ebb2499_4_k_cu_main4cuda3std3__45__cpo7crbeginE[1];
.global .align 1 .b8 _ZN30_INTERNAL_1ebb2499_4_k_cu_main4cuda3std3__45__cpo5crendE[1];
.global .align 1 .b8 _ZN30_INTERNAL_1ebb2499_4_k_cu_main4cuda3std3__432_GLOBAL__N__1ebb2499_4_k_cu_main6ignoreE[1];
.global .align 1 .b8 _ZN30_INTERNAL_1ebb2499_4_k_cu_main4cuda3std3__419piecewise_constructE[1];
.global .align 1 .b8 _ZN30_INTERNAL_1ebb2499_4_k_cu_main4cuda3std3__48in_placeE[1];
.global .align 1 .b8 _ZN30_INTERNAL_1ebb2499_4_k_cu_main4cuda3std3__420unreachable_sentinelE[1];
.global .align 1 .b8 _ZN30_INTERNAL_1ebb2499_4_k_cu_main4cuda3std3__47nulloptE[1];
.global .align 1 .b8 _ZN30_INTERNAL_1ebb2499_4_k_cu_main4cuda3std3__48unexpectE[1];
.global .align 1 .b8 _ZN30_INTERNAL_1ebb2499_4_k_cu_main4cuda3std6ranges3__45__cpo4swapE[1];
.global .align 1 .b8 _ZN30_INTERNAL_1ebb2499_4_k_cu_main4cuda3std6ranges3__45__cpo9iter_moveE[1];
.global .align 1 .b8 _ZN30_INTERNAL_1ebb2499_4_k_cu_main4cuda3std6ranges3__45__cpo5beginE[1];
.global .align 1 .b8 _ZN30_INTERNAL_1ebb2499_4_k_cu_main4cuda3std6ranges3__45__cpo3endE[1];
.global .align 1 .b8 _ZN30_INTERNAL_1ebb2499_4_k_cu_main4cuda3std6ranges3__45__cpo6cbeginE[1];
.global .align 1 .b8 _ZN30_INTERNAL_1ebb2499_4_k_cu_main4cuda3std6ranges3__45__cpo4cendE[1];
.global .align 1 .b8 _ZN30_INTERNAL_1ebb2499_4_k_cu_main4cuda3std6ranges3__45__cpo7advanceE[1];
.global .align 1 .b8 _ZN30_INTERNAL_1ebb2499_4_k_cu_main4cuda3std6ranges3__45__cpo9iter_swapE[1];
.global .align 1 .b8 _ZN30_INTERNAL_1ebb2499_4_k_cu_main4cuda3std6ranges3__45__cpo4nextE[1];
.global .align 1 .b8 _ZN30_INTERNAL_1ebb2499_4_k_cu_main4cuda3std6ranges3__45__cpo4prevE[1];
.global .align 1 .b8 _ZN30_INTERNAL_1ebb2499_4_k_cu_main4cuda3std6ranges3__45__cpo4dataE[1];
.global .align 1 .b8 _ZN30_INTERNAL_1ebb2499_4_k_cu_main4cuda3std6ranges3__45__cpo5cdataE[1];
.global .align 1 .b8 _ZN30_INTERNAL_1ebb2499_4_k_cu_main4cuda3std6ranges3__45__cpo4sizeE[1];
.global .align 1 .b8 _ZN30_INTERNAL_1ebb2499_4_k_cu_main4cuda3std6ranges3__45__cpo5ssizeE[1];
.global .align 1 .b8 _ZN30_INTERNAL_1ebb2499_4_k_cu_main4cuda3std6ranges3__45__cpo8distanceE[1];
.global .align 1 .b8 _ZN30_INTERNAL_1ebb2499_4_k_cu_main6thrust24THRUST_300001_SM_1000_NS8cuda_cub3parE[1];
.global .align 1 .b8 _ZN30_INTERNAL_1ebb2499_4_k_cu_main6thrust24THRUST_300001_SM_1000_NS8cuda_cub10par_nosyncE[1];
.global .align 1 .b8 _ZN30_INTERNAL_1ebb2499_4_k_cu_main6thrust24THRUST_300001_SM_1000_NS6system6detail10sequential3seqE[1];
.global .align 1 .b8 _ZN30_INTERNAL_1ebb2499_4_k_cu_main6thrust24THRUST_300001_SM_1000_NS12placeholders2_1E[1];
.global .align 1 .b8 _ZN30_INTERNAL_1ebb2499_4_k_cu_main6thrust24THRUST_300001_SM_1000_NS12placeholders2_2E[1];
.global .align 1 .b8 _ZN30_INTERNAL_1ebb2499_4_k_cu_main6thrust24THRUST_300001_SM_1000_NS12placeholders2_3E[1];
.global .align 1 .b8 _ZN30_INTERNAL_1ebb2499_4_k_cu_main6thrust24THRUST_300001_SM_1000_NS12placeholders2_4E[1];
.global .align 1 .b8 _ZN30_INTERNAL_1ebb2499_4_k_cu_main6thrust24THRUST_300001_SM_1000_NS12placeholders2_5E[1];
.global .align 1 .b8 _ZN30_INTERNAL_1ebb2499_4_k_cu_main6thrust24THRUST_300001_SM_1000_NS12placeholders2_6E[1];
.global .align 1 .b8 _ZN30_INTERNAL_1ebb2499_4_k_cu_main6thrust24THRUST_300001_SM_1000_NS12placeholders2_7E[1];
.global .align 1 .b8 _ZN30_INTERNAL_1ebb2499_4_k_cu_main6thrust24THRUST_300001_SM_1000_NS12placeholders2_8E[1];
.global .align 1 .b8 _ZN30_INTERNAL_1ebb2499_4_k_cu_main6thrust24THRUST_300001_SM_1000_NS12placeholders2_9E[1];
.global .align 1 .b8 _ZN30_INTERNAL_1ebb2499_4_k_cu_main6thrust24THRUST_300001_SM_1000_NS12placeholders3_10E[1];
.global .align 1 .b8 _ZN30_INTERNAL_1ebb2499_4_k_cu_main6thrust24THRUST_300001_SM_1000_NS3seqE[1];

.visible .entry _ZN3cub18CUB_300001_SM_10006detail11EmptyKernelIvEEvv()
{


	ret;

}
	// .globl	_ZN3cub18CUB_300001_SM_10006detail8for_each13static_kernelINS2_12policy_hub_t12policy_500_tEmN6thrust24THRUST_300001_SM_1000_NS8cuda_cub20__uninitialized_fill7functorINS7_10device_ptrIiEEiEEEEvT0_T1_
.visible .entry _ZN3cub18CUB_300001_SM_10006detail8for_each13static_kernelINS2_12policy_hub_t12policy_500_tEmN6thrust24THRUST_300001_SM_1000_NS8cuda_cub20__uninitialized_fill7functorINS7_10device_ptrIiEEiEEEEvT0_T1_(
	.param .u64 _ZN3cub18CUB_300001_SM_10006detail8for_each13static_kernelINS2_12policy_hub_t12policy_500_tEmN6thrust24THRUST_300001_SM_1000_NS8cuda_cub20__uninitialized_fill7functorINS7_10device_ptrIiEEiEEEEvT0_T1__param_0,
	.param .align 8 .b8 _ZN3cub18CUB_300001_SM_10006detail8for_each13static_kernelINS2_12policy_hub_t12policy_500_tEmN6thrust24THRUST_300001_SM_1000_NS8cuda_cub20__uninitialized_fill7functorINS7_10device_ptrIiEEiEEEEvT0_T1__param_1[16]
)
.maxntid 256
{
	.reg .pred 	%p<4>;
	.reg .b16 	%rs<5>;
	.reg .b32 	%r<12>;
	.reg .b64 	%rd<16>;

	ld.param.u32 	%r3, [_ZN3cub18CUB_300001_SM_10006detail8for_each13static_kernelINS2_12policy_hub_t12policy_500_tEmN6thrust24THRUST_300001_SM_1000_NS8cuda_cub20__uninitialized_fill7functorINS7_10device_ptrIiEEiEEEEvT0_T1__param_1+8];
	ld.param.u64 	%rd4, [_ZN3cub18CUB_300001_SM_10006detail8for_each13static_kernelINS2_12policy_hub_t12policy_500_tEmN6thrust24THRUST_300001_SM_1000_NS8cuda_cub20__uninitialized_fill7functorINS7_10device_ptrIiEEiEEEEvT0_T1__param_1];
	ld.param.u64 	%rd5, [_ZN3cub18CUB_300001_SM_10006detail8for_each13static_kernelINS2_12policy_hub_t12policy_500_tEmN6thrust24THRUST_300001_SM_1000_NS8cuda_cub20__uninitialized_fill7functorINS7_10device_ptrIiEEiEEEEvT0_T1__param_0];
	mov.u32 	%r9, %ctaid.x;
	mul.wide.u32 	%rd1, %r9, 512;
	sub.s64 	%rd2, %rd5, %rd1;
	setp.lt.u64 	%p1, %rd2, 512;
	@%p1 bra 	$L__BB1_2;
	mov.u32 	%r11, %tid.x;
	cvta.to.global.u64 	%rd11, %rd4;
	cvt.u64.u32 	%rd12, %r11;
	add.s64 	%rd13, %rd1, %rd12;
	shl.b64 	%rd14, %rd13, 2;
	add.s64 	%rd15, %rd11, %rd14;
	st.global.u32 	[%rd15], %r3;
	st.global.u32 	[%rd15+1024], %r3;
	bra.uni 	$L__BB1_6;
$L__BB1_2:
	cvta.to.global.u64 	%rd6, %rd4;
	mov.u32 	%r2, %tid.x;
	cvt.u64.u32 	%rd7, %r2;
	setp.le.u64 	%p2, %rd2, %rd7;
	add.s64 	%rd8, %rd1, %rd7;
	shl.b64 	%rd9, %rd8, 2;
	add.s64 	%rd3, %rd6, %rd9;
	@%p2 bra 	$L__BB1_4;
	st.global.u32 	[%rd3], %r3;
$L__BB1_4:
	add.s32 	%r10, %r2, 256;
	cvt.u64.u32 	%rd10, %r10;
	setp.le.u64 	%p3, %rd2, %rd10;
	@%p3 bra 	$L__BB1_6;
	st.global.u32 	[%rd3+1024], %r3;
$L__BB1_6:
	ret;

}
	// .globl	_ZN3cub18CUB_300001_SM_10006detail8for_each13static_kernelINS2_12policy_hub_t12policy_500_tElN6thrust24THRUST_300001_SM_1000_NS8cuda_cub6__fill7functorINS7_6detail15normal_iteratorINS7_10device_ptrIiEEEEiEEEEvT0_T1_
.visible .entry _ZN3cub18CUB_300001_SM_10006detail8for_each13static_kernelINS2_12policy_hub_t12policy_500_tElN6thrust24THRUST_300001_SM_1000_NS8cuda_cub6__fill7functorINS7_6detail15normal_iteratorINS7_10device_ptrIiEEEEiEEEEvT0_T1_(
	.param .u64 _ZN3cub18CUB_300001_SM_10006detail8for_each13static_kernelINS2_12policy_hub_t12policy_500_tElN6thrust24THRUST_300001_SM_1000_NS8cuda_cub6__fill7functorINS7_6detail15normal_iteratorINS7_10device_ptrIiEEEEiEEEEvT0_T1__param_0,
	.param .align 8 .b8 _ZN3cub18CUB_300001_SM_10006detail8for_each13static_kernelINS2_12policy_hub_t12policy_500_tElN6thrust24THRUST_300001_SM_1000_NS8cuda_cub6__fill7functorINS7_6detail15normal_iteratorINS7_10device_ptrIiEEEEiEEEEvT0_T1__param_1[16]
)
.maxntid 256
{
	.reg .pred 	%p<4>;
	.reg .b16 	%rs<5>;
	.reg .b32 	%r<12>;
	.reg .b64 	%rd<17>;

	ld.param.u32 	%r3, [_ZN3cub18CUB_300001_SM_10006detail8for_each13static_kernelINS2_12policy_hub_t12policy_500_tElN6thrust24THRUST_300001_SM_1000_NS8cuda_cub6__fill7functorINS7_6detail15normal_iteratorINS7_10device_ptrIiEEEEiEEEEvT0_T1__param_1+8];
	ld.param.u64 	%rd5, [_ZN3cub18CUB_300001_SM_10006detail8for_each13static_kernelINS2_12policy_hub_t12policy_500_tElN6thrust24THRUST_300001_SM_1000_NS8cuda_cub6__fill7functorINS7_6detail15normal_iteratorINS7_10device_ptrIiEEEEiEEEEvT0_T1__param_1];
	ld.param.u64 	%rd6, [_ZN3cub18CUB_300001_SM_10006detail8for_each13static_kernelINS2_12policy_hub_t12policy_500_tElN6thrust24THRUST_300001_SM_1000_NS8cuda_cub6__fill7functorINS7_6detail15normal_iteratorINS7_10device_ptrIiEEEEiEEEEvT0_T1__param_0];
	mov.u32 	%r9, %ctaid.x;
	mul.wide.u32 	%rd1, %r9, 512;
	sub.s64 	%rd2, %rd6, %rd1;
	setp.lt.s64 	%p1, %rd2, 512;
	@%p1 bra 	$L__BB2_2;
	mov.u32 	%r11, %tid.x;
	cvta.to.global.u64 	%rd12, %rd5;
	cvt.u64.u32 	%rd13, %r11;
	add.s64 	%rd14, %rd1, %rd13;
	shl.b64 	%rd15, %rd14, 2;
	add.s64 	%rd16, %rd12, %rd15;
	st.global.u32 	[%rd16], %r3;
	st.global.u32 	[%rd16+1024], %r3;
	bra.uni 	$L__BB2_6;
$L__BB2_2:
	cvta.to.global.u64 	%rd7, %rd5;
	mov.u32 	%r2, %tid.x;
	cvt.s64.s32 	%rd3, %rd2;
	cvt.u64.u32 	%rd8, %r2;
	setp.le.s64 	%p2, %rd3, %rd8;
	add.s64 	%rd9, %rd1, %rd8;
	shl.b64 	%rd10, %rd9, 2;
	add.s64 	%rd4, %rd7, %rd10;
	@%p2 bra 	$L__BB2_4;
	st.global.u32 	[%rd4], %r3;
$L__BB2_4:
	add.s32 	%r10, %r2, 256;
	cvt.u64.u32 	%rd11, %r10;
	setp.le.s64 	%p3, %rd3, %rd11;
	@%p3 bra 	$L__BB2_6;
	st.global.u32 	[%rd4+1024], %r3;
$L__BB2_6:
	ret;

}
	// .globl	_ZN3cub18CUB_300001_SM_10006detail8for_each13static_kernelINS2_12policy_hub_t12policy_500_tEmN6thrust24THRUST_300001_SM_1000_NS8cuda_cub20__uninitialized_fill7functorINS7_10device_ptrIcEEcEEEEvT0_T1_
.visible .entry _ZN3cub18CUB_300001_SM_10006detail8for_each13static_kernelINS2_12policy_hub_t12policy_500_tEmN6thrust24THRUST_300001_SM_1000_NS8cuda_cub20__uninitialized_fill7functorINS7_10device_ptrIcEEcEEEEvT0_T1_(
	.param .u64 _ZN3cub18CUB_300001_SM_10006detail8for_each13static_kernelINS2_12policy_hub_t12policy_500_tEmN6thrust24THRUST_300001_SM_1000_NS8cuda_cub20__uninitialized_fill7functorINS7_10device_ptrIcEEcEEEEvT0_T1__param_0,
	.param .align 8 .b8 _ZN3cub18CUB_300001_SM_10006detail8for_each13static_kernelINS2_12policy_hub_t12policy_500_tEmN6thrust24THRUST_300001_SM_1000_NS8cuda_cub20__uninitialized_fill7functorINS7_10device_ptrIcEEcEEEEvT0_T1__param_1[16]
)
.maxntid 256
{
	.reg .pred 	%p<4>;
	.reg .b16 	%rs<10>;
	.reg .b32 	%r<15>;
	.reg .b64 	%rd<14>;

	ld.param.u32 	%r7, [_ZN3cub18CUB_300001_SM_10006detail8for_each13static_kernelINS2_12policy_hub_t12policy_500_tEmN6thrust24THRUST_300001_SM_1000_NS8cuda_cub20__uninitialized_fill7functorINS7_10device_ptrIcEEcEEEEvT0_T1__param_1+8];
	bfe.u32 	%r11, %r7, 0, 8;
	cvt.u16.u32 	%rs2, %r11;
	ld.param.u64 	%rd4, [_ZN3cub18CUB_300001_SM_10006detail8for_each13static_kernelINS2_12policy_hub_t12policy_500_tEmN6thrust24THRUST_300001_SM_1000_NS8cuda_cub20__uninitialized_fill7functorINS7_10device_ptrIcEEcEEEEvT0_T1__param_1];
	ld.param.u64 	%rd5, [_ZN3cub18CUB_300001_SM_10006detail8for_each13static_kernelINS2_12policy_hub_t12policy_500_tEmN6thrust24THRUST_300001_SM_1000_NS8cuda_cub20__uninitialized_fill7functorINS7_10device_ptrIcEEcEEEEvT0_T1__param_0];
	mov.u32 	%r12, %ctaid.x;
	mul.wide.u32 	%rd1, %r12, 512;
	sub.s64 	%rd2, %rd5, %rd1;
	setp.lt.u64 	%p1, %rd2, 512;
	@%p1 bra 	$L__BB3_2;
	mov.u32 	%r14, %tid.x;
	cvta.to.global.u64 	%rd10, %rd4;
	cvt.u64.u32 	%rd11, %r14;
	add.s64 	%rd12, %rd1, %rd11;
	add.s64 	%rd13, %rd10, %rd12;
	st.global.u8 	[%rd13], %rs2;
	st.global.u8 	[%rd13+256], %rs2;
	bra.uni 	$L__BB3_6;
$L__BB3_2:
	cvta.to.global.u64 	%rd6, %rd4;
	mov.u32 	%r1, %tid.x;
	cvt.u64.u32 	%rd7, %r1;
	setp.le.u64 	%p2, %rd2, %rd7;
	add.s64 	%rd8, %rd1, %rd7;
	add.s64 	%rd3, %rd6, %rd8;
	@%p2 bra 	$L__BB3_4;
	st.global.u8 	[%rd3], %rs2;
$L__BB3_4:
	add.s32 	%r13, %r1, 256;
	cvt.u64.u32 	%rd9, %r13;
	setp.le.u64 	%p3, %rd2, %rd9;
	@%p3 bra 	$L__BB3_6;
	st.global.u8 	[%rd3+256], %rs2;
$L__BB3_6:
	ret;

}
	// .globl	_ZN3cub18CUB_300001_SM_10006detail4scan20DeviceScanInitKernelINS0_13ScanTileStateIiLb1EEEEEvT_i
.visible .entry _ZN3cub18CUB_300001_SM_10006detail4scan20DeviceScanInitKernelINS0_13ScanTileStateIiLb1EEEEEvT_i(
	.param .align 8 .b8 _ZN3cub18CUB_300001_SM_10006detail4scan20DeviceScanInitKernelINS0_13ScanTileStateIiLb1EEEEEvT_i_param_0[8],
	.param .u32 _ZN3cub18CUB_300001_SM_10006detail4scan20DeviceScanInitKernelINS0_13ScanTileStateIiLb1EEEEEvT_i_param_1
)
{
	.reg .pred 	%p<5>;
	.reg .b32 	%r<10>;
	.reg .b64 	%rd<7>;

	ld.param.u64 	%rd2, [_ZN3cub18CUB_300001_SM_10006detail4scan20DeviceScanInitKernelINS0_13ScanTileStateIiLb1EEEEEvT_i_param_0];
	ld.param.u32 	%r4, [_ZN3cub18CUB_300001_SM_10006detail4scan20DeviceScanInitKernelINS0_13ScanTileStateIiLb1EEEEEvT_i_param_1];
	cvta.to.global.u64 	%rd1, %rd2;
	mov.u32 	%r1, %ctaid.x;
	mov.u32 	%r5, %ntid.x;
	mov.u32 	%r2, %tid.x;
	mad.lo.s32 	%r3, %r1, %r5, %r2;
	setp.ge.s32 	%p1, %r3, %r4;
	@%p1 bra 	$L__BB4_2;
	mul.wide.s32 	%rd3, %r3, 8;
	add.s64 	%rd4, %rd1, %rd3;
	mov.b32 	%r6, 0;
	mov.b32 	%r7, 99;
	st.global.v2.u32 	[%rd4+256], {%r7, %r6};
$L__BB4_2:
	setp.ne.s32 	%p2, %r1, 0;
	setp.gt.u32 	%p3, %r2, 31;
	or.pred  	%p4, %p2, %p3;
	@%p4 bra 	$L__BB4_4;
	mul.wide.u32 	%rd5, %r2, 8;
	add.s64 	%rd6, %rd1, %rd5;
	mov.b32 	%r9, 0;
	st.global.v2.u32 	[%rd6], {%r9, %r9};
$L__BB4_4:
	ret;

}
	// .globl	_ZN3cub18CUB_300001_SM_10006detail4scan16DeviceScanKernelINS2_10policy_hubIiiijN4cuda3__47maximumIiEEE10Policy1000EN6thrust24THRUST_300001_SM_1000_NS18transform_iteratorI11Pass1_functIiENSC_17counting_iteratorIiNSC_11use_defaultESH_SH_EEiiEENSC_6detail15normal_iteratorINSC_10device_ptrIiEEEENS0_13ScanTileStateIiLb1EEES8_NS0_8NullTypeEjiLb0ESR_EEvT0_T1_T2_iT3_T4_T5_
.visible .entry _ZN3cub18CUB_300001_SM_10006detail4scan16DeviceScanKernelINS2_10policy_hubIiiijN4cuda3__47maximumIiEEE10Policy1000EN6thrust24THRUST_300001_SM_1000_NS18transform_iteratorI11Pass1_functIiENSC_17counting_iteratorIiNSC_11use_defaultESH_SH_EEiiEENSC_6detail15normal_iteratorINSC_10device_ptrIiEEEENS0_13ScanTileStateIiLb1EEES8_NS0_8NullTypeEjiLb0ESR_EEvT0_T1_T2_iT3_T4_T5_(
	.param .align 8 .b8 _ZN3cub18CUB_300001_SM_10006detail4scan16DeviceScanKernelINS2_10policy_hubIiiijN4cuda3__47maximumIiEEE10Policy1000EN6thrust24THRUST_300001_SM_1000_NS18transform_iteratorI11Pass1_functIiENSC_17counting_iteratorIiNSC_11use_defaultESH_SH_EEiiEENSC_6detail15normal_iteratorINSC_10device_ptrIiEEEENS0_13ScanTileStateIiLb1EEES8_NS0_8NullTypeEjiLb0ESR_EEvT0_T1_T2_iT3_T4_T5__param_0[32],
	.param .align 8 .b8 _ZN3cub18CUB_300001_SM_10006detail4scan16DeviceScanKernelINS2_10policy_hubIiiijN4cuda3__47maximumIiEEE10Policy1000EN6thrust24THRUST_300001_SM_1000_NS18transform_iteratorI11Pass1_functIiENSC_17counting_iteratorIiNSC_11use_defaultESH_SH_EEiiEENSC_6detail15normal_iteratorINSC_10device_ptrIiEEEENS0_13ScanTileStateIiLb1EEES8_NS0_8NullTypeEjiLb0ESR_EEvT0_T1_T2_iT3_T4_T5__param_1[8],
	.param .align 8 .b8 _ZN3cub18CUB_300001_SM_10006detail4scan16DeviceScanKernelINS2_10policy_hubIiiijN4cuda3__47maximumIiEEE10Policy1000EN6thrust24THRUST_300001_SM_1000_NS18transform_iteratorI11Pass1_functIiENSC_17counting_iteratorIiNSC_11use_defaultESH_SH_EEiiEENSC_6detail15normal_iteratorINSC_10device_ptrIiEEEENS0_13ScanTileStateIiLb1EEES8_NS0_8NullTypeEjiLb0ESR_EEvT0_T1_T2_iT3_T4_T5__param_2[8],
	.param .u32 _ZN3cub18CUB_300001_SM_10006detail4scan16DeviceScanKernelINS2_10policy_hubIiiijN4cuda3__47maximumIiEEE10Policy1000EN6thrust24THRUST_300001_SM_1000_NS18transform_iteratorI11Pass1_functIiENSC_17counting_iteratorIiNSC_11use_defaultESH_SH_EEiiEENSC_6detail15normal_iteratorINSC_10device_ptrIiEEEENS0_13ScanTileStateIiLb1EEES8_NS0_8NullTypeEjiLb0ESR_EEvT0_T1_T2_iT3_T4_T5__param_3,
	.param .align 1 .b8 _ZN3cub18CUB_300001_SM_10006detail4scan16DeviceScanKernelINS2_10policy_hubIiiijN4cuda3__47maximumIiEEE10Policy1000EN6thrust24THRUST_300001_SM_1000_NS18transform_iteratorI11Pass1_functIiENSC_17counting_iteratorIiNSC_11use_defaultESH_SH_EEiiEENSC_6detail15normal_iteratorINSC_10device_ptrIiEEEENS0_13ScanTileStateIiLb1EEES8_NS0_8NullTypeEjiLb0ESR_EEvT0_T1_T2_iT3_T4_T5__param_4[1],
	.param .align 1 .b8 _ZN3cub18CUB_300001_SM_10006detail4scan16DeviceScanKernelINS2_10policy_hubIiiijN4cuda3__47maximumIiEEE10Policy1000EN6thrust24THRUST_300001_SM_1000_NS18transform_iteratorI11Pass1_functIiENSC_17counting_iteratorIiNSC_11use_defaultESH_SH_EEiiEENSC_6detail15normal_iteratorINSC_10device_ptrIiEEEENS0_13ScanTileStateIiLb1EEES8_NS0_8NullTypeEjiLb0ESR_EEvT0_T1_T2_iT3_T4_T5__param_5[1],
	.param .u32 _ZN3cub18CUB_300001_SM_10006detail4scan16DeviceScanKernelINS2_10policy_hubIiiijN4cuda3__47maximumIiEEE10Policy1000EN6thrust24THRUST_300001_SM_1000_NS18transform_iteratorI11Pass1_functIiENSC_17counting_iteratorIiNSC_11use_defaultESH_SH_EEiiEENSC_6detail15normal_iteratorINSC_10device_ptrIiEEEENS0_13ScanTileStateIiLb1EEES8_NS0_8NullTypeEjiLb0ESR_EEvT0_T1_T2_iT3_T4_T5__param_6
)
.maxntid 128
{
	.reg .pred 	%p<208>;
	.reg .b16 	%rs<78>;
	.reg .b32 	%r<1254>;
	.reg .b64 	%rd<63>;
	// demoted variable
	.shared .align 16 .b8 _ZZN3cub18CUB_300001_SM_10006detail4scan16DeviceScanKernelINS2_10policy_hubIiiijN4cuda3__47maximumIiEEE10Policy1000EN6thrust24THRUST_300001_SM_1000_NS18transform_iteratorI11Pass1_functIiENSC_17counting_iteratorIiNSC_11use_defaultESH_SH_EEiiEENSC_6detail15normal_iteratorINSC_10device_ptrIiEEEENS0_13ScanTileStateIiLb1EEES8_NS0_8NullTypeEjiLb0ESR_EEvT0_T1_T2_iT3_T4_T5_E12temp_storage[12304];
	ld.param.u64 	%rd15, [_ZN3cub18CUB_300001_SM_10006detail4scan16DeviceScanKernelINS2_10policy_hubIiiijN4cuda3__47maximumIiEEE10Policy1000EN6thrust24THRUST_300001_SM_1000_NS18transform_iteratorI11Pass1_functIiENSC_17counting_iteratorIiNSC_11use_defaultESH_SH_EEiiEENSC_6detail15normal_iteratorINSC_10device_ptrIiEEEENS0_13ScanTileStateIiLb1EEES8_NS0_8NullTypeEjiLb0ESR_EEvT0_T1_T2_iT3_T4_T5__param_0+24];
	ld.param.u8 	%rs2, [_ZN3cub18CUB_300001_SM_10006detail4scan16DeviceScanKernelINS2_10policy_hubIiiijN4cuda3__47maximumIiEEE10Policy1000EN6thrust24THRUST_300001_SM_1000_NS18transform_iteratorI11Pass1_functIiENSC_17counting_iteratorIiNSC_11use_defaultESH_SH_EEiiEENSC_6detail15normal_iteratorINSC_10device_ptrIiEEEENS0_13ScanTileStateIiLb1EEES8_NS0_8NullTypeEjiLb0ESR_EEvT0_T1_T2_iT3_T4_T5__param_0+16];
	ld.param.u64 	%rd14, [_ZN3cub18CUB_300001_SM_10006detail4scan16DeviceScanKernelINS2_10policy_hubIiiijN4cuda3__47maximumIiEEE10Policy1000EN6thrust24THRUST_300001_SM_1000_NS18transform_iteratorI11Pass1_functIiENSC_17counting_iteratorIiNSC_11use_defaultESH_SH_EEiiEENSC_6detail15normal_iteratorINSC_10device_ptrIiEEEENS0_13ScanTileStateIiLb1EEES8_NS0_8NullTypeEjiLb0ESR_EEvT0_T1_T2_iT3_T4_T5__param_0+8];
	ld.param.u32 	%r374, [_ZN3cub18CUB_300001_SM_10006detail4scan16DeviceScanKernelINS2_10policy_hubIiiijN4cuda3__47maximumIiEEE10Policy1000EN6thrust24THRUST_300001_SM_1000_NS18transform_iteratorI11Pass1_functIiENSC_17counting_iteratorIiNSC_11use_defaultESH_SH_EEiiEENSC_6detail15normal_iteratorINSC_10device_ptrIiEEEENS0_13ScanTileStateIiLb1EEES8_NS0_8NullTypeEjiLb0ESR_EEvT0_T1_T2_iT3_T4_T5__param_0];
	ld.param.u64 	%rd1, [_ZN3cub18CUB_300001_SM_10006detail4scan16DeviceScanKernelINS2_10policy_hubIiiijN4cuda3__47maximumIiEEE10Policy1000EN6thrust24THRUST_300001_SM_1000_NS18transform_iteratorI11Pass1_functIiENSC_17counting_iteratorIiNSC_11use_defaultESH_SH_EEiiEENSC_6detail15normal_iteratorINSC_10device_ptrIiEEEENS0_13ScanTileStateIiLb1EEES8_NS0_8NullTypeEjiLb0ESR_EEvT0_T1_T2_iT3_T4_T5__param_2];
	ld.param.u64 	%rd16, [_ZN3cub18CUB_300001_SM_10006detail4scan16DeviceScanKernelINS2_10policy_hubIiiijN4cuda3__47maximumIiEEE10Policy1000EN6thrust24THRUST_300001_SM_1000_NS18transform_iteratorI11Pass1_functIiENSC_17counting_iteratorIiNSC_11use_defaultESH_SH_EEiiEENSC_6detail15normal_iteratorINSC_10device_ptrIiEEEENS0_13ScanTileStateIiLb1EEES8_NS0_8NullTypeEjiLb0ESR_EEvT0_T1_T2_iT3_T4_T5__param_1];
	ld.param.u32 	%r375, [_ZN3cub18CUB_300001_SM_10006detail4scan16DeviceScanKernelINS2_10policy_hubIiiijN4cuda3__47maximumIiEEE10Policy1000EN6thrust24THRUST_300001_SM_1000_NS18transform_iteratorI11Pass1_functIiENSC_17counting_iteratorIiNSC_11use_defaultESH_SH_EEiiEENSC_6detail15normal_iteratorINSC_10device_ptrIiEEEENS0_13ScanTileStateIiLb1EEES8_NS0_8NullTypeEjiLb0ESR_EEvT0_T1_T2_iT3_T4_T5__param_3];
	ld.param.u32 	%r376, [_ZN3cub18CUB_300001_SM_10006detail4scan16DeviceScanKernelINS2_10policy_hubIiiijN4cuda3__47maximumIiEEE10Policy1000EN6thrust24THRUST_300001_SM_1000_NS18transform_iteratorI11Pass1_functIiENSC_17counting_iteratorIiNSC_11use_defaultESH_SH_EEiiEENSC_6detail15normal_iteratorINSC_10device_ptrIiEEEENS0_13ScanTileStateIiLb1EEES8_NS0_8NullTypeEjiLb0ESR_EEvT0_T1_T2_iT3_T4_T5__param_6];
	cvta.to.global.u64 	%rd2, %rd16;
	mov.u32 	%r377, %ctaid.x;
	add.s32 	%r1, %r375, %r377;
	mul.lo.s32 	%r2, %r1, 3072;
	sub.s32 	%r3, %r376, %r2;
	setp.lt.u32 	%p1, %r3, 3073;
	@%p1 bra 	$L__BB5_35;
	cvta.to.global.u64 	%rd40, %rd15;
	mov.u32 	%r4, %tid.x;
	and.b32  	%r772, %r4, 31;
	and.b32  	%r773, %r4, 992;
	mul.lo.s32 	%r774, %r773, 24;
	or.b32  	%r5, %r774, %r772;
	add.s32 	%r775, %r5, %r374;
	add.s32 	%r776, %r775, %r2;
	cvta.to.global.u64 	%rd41, %rd14;
	cvt.s64.s32 	%rd42, %r776;
	mul.wide.s32 	%rd43, %r776, 4;
	add.s64 	%rd44, %rd40, %rd43;
	ld.global.u32 	%r777, [%rd44];
	ld.global.u32 	%r778, [%rd44+-4];
	add.s64 	%rd45, %rd41, %rd42;
	ld.global.u8 	%rs54, [%rd45+-1];
	setp.eq.s16 	%p130, %rs54, %rs2;
	selp.u32 	%r779, 1, 0, %p130;
	add.s32 	%r780, %r778, %r779;
	max.s32 	%r781, %r777, %r780;
	ld.global.u32 	%r782, [%rd44+128];
	ld.global.u32 	%r783, [%rd44+124];
	ld.global.u8 	%rs55, [%rd45+31];
	setp.eq.s16 	%p131, %rs55, %rs2;
	selp.u32 	%r784, 1, 0, %p131;
	add.s32 	%r785, %r783, %r784;
	max.s32 	%r786, %r782, %r785;
	ld.global.u32 	%r787, [%rd44+256];
	ld.global.u32 	%r788, [%rd44+252];
	ld.global.u8 	%rs56, [%rd45+63];
	setp.eq.s16 	%p132, %rs56, %rs2;
	selp.u32 	%r789, 1, 0, %p132;
	add.s32 	%r790, %r788, %r789;
	max.s32 	%r791, %r787, %r790;
	ld.global.u32 	%r792, [%rd44+384];
	ld.global.u32 	%r793, [%rd44+380];
	ld.global.u8 	%rs57, [%rd45+95];
	setp.eq.s16 	%p133, %rs57, %rs2;
	selp.u32 	%r794, 1, 0, %p133;
	add.s32 	%r795, %r793, %r794;
	max.s32 	%r796, %r792, %r795;
	ld.global.u32 	%r797, [%rd44+512];
	ld.global.u32 	%r798, [%rd44+508];
	ld.global.u8 	%rs58, [%rd45+127];
	setp.eq.s16 	%p134, %rs58, %rs2;
	selp.u32 	%r799, 1, 0, %p134;
	add.s32 	%r800, %r798, %r799;
	max.s32 	%r801, %r797, %r800;
	ld.global.u32 	%r802, [%rd44+640];
	ld.global.u32 	%r803, [%rd44+636];
	ld.global.u8 	%rs59, [%rd45+159];
	setp.eq.s16 	%p135, %rs59, %rs2;
	selp.u32 	%r804, 1, 0, %p135;
	add.s32 	%r805, %r803, %r804;
	max.s32 	%r806, %r802, %r805;
	ld.global.u32 	%r807, [%rd44+768];
	ld.global.u32 	%r808, [%rd44+764];
	ld.global.u8 	%rs60, [%rd45+191];
	setp.eq.s16 	%p136, %rs60, %rs2;
	selp.u32 	%r809, 1, 0, %p136;
	add.s32 	%r810, %r808, %r809;
	max.s32 	%r811, %r807, %r810;
	ld.global.u32 	%r812, [%rd44+896];
	ld.global.u32 	%r813, [%rd44+892];
	ld.global.u8 	%rs61, [%rd45+223];
	setp.eq.s16 	%p137, %rs61, %rs2;
	selp.u32 	%r814, 1, 0, %p137;
	add.s32 	%r815, %r813, %r814;
	max.s32 	%r816, %r812, %r815;
	ld.global.u32 	%r817, [%rd44+1024];
	ld.global.u32 	%r818, [%rd44+1020];
	ld.global.u8 	%rs62, [%rd45+255];
	setp.eq.s16 	%p138, %rs62, %rs2;
	selp.u32 	%r819, 1, 0, %p138;
	add.s32 	%r820, %r818, %r819;
	max.s32 	%r821, %r817, %r820;
	ld.global.u32 	%r822, [%rd44+1152];
	ld.global.u32 	%r823, [%rd44+1148];
	ld.global.u8 	%rs63, [%rd45+287];
	setp.eq.s16 	%p139, %rs63, %rs2;
	selp.u32 	%r824, 1, 0, %p139;
	add.s32 	%r825, %r823, %r824;
	max.s32 	%r826, %r822, %r825;
	ld.global.u32 	%r827, [%rd44+1280];
	ld.global.u32 	%r828, [%rd44+1276];
	ld.global.u8 	%rs64, [%rd45+319];
	setp.eq.s16 	%p140, %rs64, %rs2;
	selp.u32 	%r829, 1, 0, %p140;
	add.s32 	%r830, %r828, %r829;
	max.s32 	%r831, %r827, %r830;
	ld.global.u32 	%r832, [%rd44+1408];
	ld.global.u32 	%r833, [%rd44+1404];
	ld.global.u8 	%rs65, [%rd45+351];
	setp.eq.s16 	%p141, %rs65, %rs2;
	selp.u32 	%r834, 1, 0, %p141;
	add.s32 	%r835, %r833, %r834;
	max.s32 	%r836, %r832, %r835;
	ld.global.u32 	%r837, [%rd44+1536];
	ld.global.u32 	%r838, [%rd44+1532];
	ld.global.u8 	%rs66, [%rd45+383];
	setp.eq.s16 	%p142, %rs66, %rs2;
	selp.u32 	%r839, 1, 0, %p142;
	add.s32 	%r840, %r838, %r839;
	max.s32 	%r841, %r837, %r840;
	ld.global.u32 	%r842, [%rd44+1664];
	ld.global.u32 	%r843, [%rd44+1660];
	ld.global.u8 	%rs67, [%rd45+415];
	setp.eq.s16 	%p143, %rs67, %rs2;
	selp.u32 	%r844, 1, 0, %p143;
	add.s32 	%r845, %r843, %r844;
	max.s32 	%r846, %r842, %r845;
	ld.global.u32 	%r847, [%rd44+1792];
	ld.global.u32 	%r848, [%rd44+1788];
	ld.global.u8 	%rs68, [%rd45+447];
	setp.eq.s16 	%p144, %rs68, %rs2;
	selp.u32 	%r849, 1, 0, %p144;
	add.s32 	%r850, %r848, %r849;
	max.s32 	%r851, %r847, %r850;
	ld.global.u32 	%r852, [%rd44+1920];
	ld.global.u32 	%r853, [%rd44+1916];
	ld.global.u8 	%rs69, [%rd45+479];
	setp.eq.s16 	%p145, %rs69, %rs2;
	selp.u32 	%r854, 1, 0, %p145;
	add.s32 	%r855, %r853, %r854;
	max.s32 	%r856, %r852, %r855;
	ld.global.u32 	%r857, [%rd44+2048];
	ld.global.u32 	%r858, [%rd44+2044];
	ld.global.u8 	%rs70, [%rd45+511];
	setp.eq.s16 	%p146, %rs70, %rs2;
	selp.u32 	%r859, 1, 0, %p146;
	add.s32 	%r860, %r858, %r859;
	max.s32 	%r861, %r857, %r860;
	ld.global.u32 	%r862, [%rd44+2176];
	ld.global.u32 	%r863, [%rd44+2172];
	ld.global.u8 	%rs71, [%rd45+543];
	setp.eq.s16 	%p147, %rs71, %rs2;
	selp.u32 	%r864, 1, 0, %p147;
	add.s32 	%r865, %r863, %r864;
	max.s32 	%r866, %r862, %r865;
	ld.global.u32 	%r867, [%rd44+2304];
	ld.global.u32 	%r868, [%rd44+2300];
	ld.global.u8 	%rs72, [%rd45+575];
	setp.eq.s16 	%p148, %rs72, %rs2;
	selp.u32 	%r869, 1, 0, %p148;
	add.s32 	%r870, %r868, %r869;
	max.s32 	%r871, %r867, %r870;
	ld.global.u32 	%r872, [%rd44+2432];
	ld.global.u32 	%r873, [%rd44+2428];
	ld.global.u8 	%rs73, [%rd45+607];
	setp.eq.s16 	%p149, %rs73, %rs2;
	selp.u32 	%r874, 1, 0, %p149;
	add.s32 	%r875, %r873, %r874;
	max.s32 	%r876, %r872, %r875;
	ld.global.u32 	%r877, [%rd44+2560];
	ld.global.u32 	%r878, [%rd44+2556];
	ld.global.u8 	%rs74, [%rd45+639];
	setp.eq.s16 	%p150, %rs74, %rs2;
	selp.u32 	%r879, 1, 0, %p150;
	add.s32 	%r880, %r878, %r879;
	max.s32 	%r881, %r877, %r880;
	ld.global.u32 	%r882, [%rd44+2688];
	ld.global.u32 	%r883, [%rd44+2684];
	ld.global.u8 	%rs75, [%rd45+671];
	setp.eq.s16 	%p151, %rs75, %rs2;
	selp.u32 	%r884, 1, 0, %p151;
	add.s32 	%r885, %r883, %r884;
	max.s32 	%r886, %r882, %r885;
	ld.global.u32 	%r887, [%rd44+2816];
	ld.global.u32 	%r888, [%rd44+2812];
	ld.global.u8 	%rs76, [%rd45+703];
	setp.eq.s16 	%p152, %rs76, %rs2;
	selp.u32 	%r889, 1, 0, %p152;
	add.s32 	%r890, %r888, %r889;
	max.s32 	%r891, %r887, %r890;
	ld.global.u32 	%r892, [%rd44+2944];
	ld.global.u32 	%r893, [%rd44+2940];
	ld.global.u8 	%rs77, [%rd45+735];
	setp.eq.s16 	%p153, %rs77, %rs2;
	selp.u32 	%r894, 1, 0, %p153;
	add.s32 	%r895, %r893, %r894;
	max.s32 	%r896, %r892, %r895;
	// begin inline asm
	mov.u32 %r771, %laneid;
	// end inline asm
	shr.u32 	%r7, %r4, 5;
	mad.lo.s32 	%r897, %r7, 768, %r771;
	shl.b32 	%r898, %r897, 2;
	mov.u32 	%r899, _ZZN3cub18CUB_300001_SM_10006detail4scan16DeviceScanKernelINS2_10policy_hubIiiijN4cuda3__47maximumIiEEE10Policy1000EN6thrust24THRUST_300001_SM_1000_NS18transform_iteratorI11Pass1_functIiENSC_17counting_iteratorIiNSC_11use_defaultESH_SH_EEiiEENSC_6detail15normal_iteratorINSC_10device_ptrIiEEEENS0_13ScanTileStateIiLb1EEES8_NS0_8NullTypeEjiLb0ESR_EEvT0_T1_T2_iT3_T4_T5_E12temp_storage;
	add.s32 	%r8, %r899, %r898;
	st.shared.u32 	[%r8], %r781;
	st.shared.u32 	[%r8+128], %r786;
	st.shared.u32 	[%r8+256], %r791;
	st.shared.u32 	[%r8+384], %r796;
	st.shared.u32 	[%r8+512], %r801;
	st.shared.u32 	[%r8+640], %r806;
	st.shared.u32 	[%r8+768], %r811;
	st.shared.u32 	[%r8+896], %r816;
	st.shared.u32 	[%r8+1024], %r821;
	st.shared.u32 	[%r8+1152], %r826;
	st.shared.u32 	[%r8+1280], %r831;
	st.shared.u32 	[%r8+1408], %r836;
	st.shared.u32 	[%r8+1536], %r841;
	st.shared.u32 	[%r8+1664], %r846;
	st.shared.u32 	[%r8+1792], %r851;
	st.shared.u32 	[%r8+1920], %r856;
	st.shared.u32 	[%r8+2048], %r861;
	st.shared.u32 	[%r8+2176], %r866;
	st.shared.u32 	[%r8+2304], %r871;
	st.shared.u32 	[%r8+2432], %r876;
	st.shared.u32 	[%r8+2560], %r881;
	st.shared.u32 	[%r8+2688], %r886;
	st.shared.u32 	[%r8+2816], %r891;
	st.shared.u32 	[%r8+2944], %r896;
	bar.warp.sync 	-1;
	mad.lo.s32 	%r9, %r771, 92, %r8;
	ld.shared.v4.u32 	{%r10, %r11, %r12, %r13}, [%r9];
	ld.shared.v4.u32 	{%r14, %r15, %r16, %r17}, [%r9+16];
	ld.shared.v4.u32 	{%r18, %r19, %r20, %r21}, [%r9+32];
	ld.shared.v4.u32 	{%r22, %r23, %r24, %r25}, [%r9+48];
	ld.shared.v4.u32 	{%r26, %r27, %r28, %r29}, [%r9+64];
	ld.shared.v4.u32 	{%r30, %r31, %r32, %r33}, [%r9+80];
	bar.sync 	0;
	setp.ne.s32 	%p154, %r1, 0;
	@%p154 bra 	$L__BB5_6;
	max.s32 	%r1097, %r10, %r11;
	max.s32 	%r1098, %r1097, %r12;
	max.s32 	%r1099, %r13, %r14;
	max.s32 	%r1100, %r1099, %r15;
	max.s32 	%r1101, %r16, %r17;
	max.s32 	%r1102, %r1101, %r18;
	max.s32 	%r1103, %r19, %r20;
	max.s32 	%r1104, %r1103, %r21;
	max.s32 	%r1105, %r22, %r23;
	max.s32 	%r1106, %r1105, %r24;
	max.s32 	%r1107, %r25, %r26;
	max.s32 	%r1108, %r1107, %r27;
	max.s32 	%r1109, %r28, %r29;
	max.s32 	%r1110, %r1109, %r30;
	max.s32 	%r1111, %r31, %r32;
	max.s32 	%r1112, %r1111, %r33;
	max.s32 	%r1113, %r1098, %r1100;
	max.s32 	%r1114, %r1113, %r1102;
	max.s32 	%r1115, %r1104, %r1106;
	max.s32 	%r1116, %r1115, %r1108;
	max.s32 	%r1117, %r1110, %r1112;
	max.s32 	%r1118, %r1114, %r1116;
	max.s32 	%r1068, %r1118, %r1117;
	mov.b32 	%r1094, 1;
	mov.b32 	%r1095, 0;
	mov.b32 	%r1096, -1;
	// begin inline asm
	shfl.sync.up.b32 %r1067, %r1068, %r1094, %r1095, %r1096;
	// end inline asm
	max.s32 	%r1119, %r1067, %r1068;
	setp.lt.s32 	%p196, %r771, 1;
	selp.b32 	%r1073, %r1068, %r1119, %p196;
	mov.b32 	%r1074, 2;
	// begin inline asm
	shfl.sync.up.b32 %r1072, %r1073, %r1074, %r1095, %r1096;
	// end inline asm
	max.s32 	%r1120, %r1072, %r1073;
	setp.lt.s32 	%p197, %r771, 2;
	selp.b32 	%r1078, %r1073, %r1120, %p197;
	mov.b32 	%r1079, 4;
	// begin inline asm
	shfl.sync.up.b32 %r1077, %r1078, %r1079, %r1095, %r1096;
	// end inline asm
	max.s32 	%r1121, %r1077, %r1078;
	setp.lt.s32 	%p198, %r771, 4;
	selp.b32 	%r1083, %r1078, %r1121, %p198;
	mov.b32 	%r1084, 8;
	// begin inline asm
	shfl.sync.up.b32 %r1082, %r1083, %r1084, %r1095, %r1096;
	// end inline asm
	max.s32 	%r1122, %r1082, %r1083;
	setp.lt.s32 	%p199, %r771, 8;
	selp.b32 	%r1088, %r1083, %r1122, %p199;
	mov.b32 	%r1089, 16;
	// begin inline asm
	shfl.sync.up.b32 %r1087, %r1088, %r1089, %r1095, %r1096;
	// end inline asm
	max.s32 	%r34, %r1087, %r1088;
	setp.lt.s32 	%p200, %r771, 16;
	selp.b32 	%r1093, %r1088, %r34, %p200;
	// begin inline asm
	shfl.sync.up.b32 %r1092, %r1093, %r1094, %r1095, %r1096;
	// end inline asm
	setp.ne.s32 	%p201, %r771, 31;
	@%p201 bra 	$L__BB5_4;
	shl.b32 	%r1123, %r7, 2;
	add.s32 	%r1125, %r899, %r1123;
	st.shared.u32 	[%r1125+16], %r34;
$L__BB5_4:
	bar.sync 	0;
	ld.shared.v4.u32 	{%r1126, %r1127, %r1128, %r1129}, [_ZZN3cub18CUB_300001_SM_10006detail4scan16DeviceScanKernelINS2_10policy_hubIiiijN4cuda3__47maximumIiEEE10Policy1000EN6thrust24THRUST_300001_SM_1000_NS18transform_iteratorI11Pass1_functIiENSC_17counting_iteratorIiNSC_11use_defaultESH_SH_EEiiEENSC_6detail15normal_iteratorINSC_10device_ptrIiEEEENS0_13ScanTileStateIiLb1EEES8_NS0_8NullTypeEjiLb0ESR_EEvT0_T1_T2_iT3_T4_T5_E12temp_storage+16];
	max.s32 	%r1130, %r1126, %r1127;
	setp.eq.s32 	%p202, %r7, 2;
	selp.b32 	%r1131, %r1130, %r1126, %p202;
	max.s32 	%r1132, %r1130, %r1128;
	setp.eq.s32 	%p203, %r7, 3;
	selp.b32 	%r1133, %r1132, %r1131, %p203;
	max.s32 	%r36, %r1132, %r1129;
	setp.lt.u32 	%p204, %r4, 32;
	max.s32 	%r1134, %r1133, %r1092;
	setp.eq.s32 	%p205, %r771, 0;
	selp.b32 	%r1135, %r1133, %r1134, %p205;
	selp.b32 	%r1136, %r1092, %r1135, %p204;
	setp.ne.s32 	%p206, %r4, 0;
	setp.eq.s32 	%p207, %r4, 0;
	max.s32 	%r1197, %r1136, %r10;
	selp.b32 	%r1137, %r10, %r1197, %p207;
	max.s32 	%r1196, %r1137, %r11;
	max.s32 	%r1195, %r1196, %r12;
	max.s32 	%r1194, %r1195, %r13;
	max.s32 	%r1193, %r1194, %r14;
	max.s32 	%r1192, %r1193, %r15;
	max.s32 	%r1191, %r1192, %r16;
	max.s32 	%r1190, %r1191, %r17;
	max.s32 	%r1189, %r1190, %r18;
	max.s32 	%r1188, %r1189, %r19;
	max.s32 	%r1187, %r1188, %r20;
	max.s32 	%r1186, %r1187, %r21;
	max.s32 	%r1185, %r1186, %r22;
	max.s32 	%r1184, %r1185, %r23;
	max.s32 	%r1183, %r1184, %r24;
	max.s32 	%r1182, %r1183, %r25;
	max.s32 	%r1181, %r1182, %r26;
	max.s32 	%r1180, %r1181, %r27;
	max.s32 	%r1179, %r1180, %r28;
	max.s32 	%r1178, %r1179, %r29;
	max.s32 	%r1177, %r1178, %r30;
	max.s32 	%r1176, %r1177, %r31;
	max.s32 	%r1175, %r1176, %r32;
	max.s32 	%r1174, %r1175, %r33;
	@%p206 bra 	$L__BB5_34;
	add.s64 	%rd57, %rd1, 256;
	mov.b32 	%r1138, 101;
	// begin inline asm
	st.relaxed.gpu.v2.u32 [%rd57], {%r1138, %r36};
	// end inline asm
	mov.u32 	%r1197, %r10;
	bra.uni 	$L__BB5_34;
$L__BB5_6:
	max.s32 	%r930, %r10, %r11;
	max.s32 	%r931, %r930, %r12;
	max.s32 	%r932, %r13, %r14;
	max.s32 	%r933, %r932, %r15;
	max.s32 	%r934, %r16, %r17;
	max.s32 	%r935, %r934, %r18;
	max.s32 	%r936, %r19, %r20;
	max.s32 	%r937, %r936, %r21;
	max.s32 	%r938, %r22, %r23;
	max.s32 	%r939, %r938, %r24;
	max.s32 	%r940, %r25, %r26;
	max.s32 	%r941, %r940, %r27;
	max.s32 	%r942, %r28, %r29;
	max.s32 	%r943, %r942, %r30;
	max.s32 	%r944, %r31, %r32;
	max.s32 	%r945, %r944, %r33;
	max.s32 	%r946, %r931, %r933;
	max.s32 	%r947, %r946, %r935;
	max.s32 	%r948, %r937, %r939;
	max.s32 	%r949, %r948, %r941;
	max.s32 	%r950, %r943, %r945;
	max.s32 	%r951, %r947, %r949;
	max.s32 	%r901, %r951, %r950;
	mov.b32 	%r927, 1;
	mov.b32 	%r928, 0;
	mov.b32 	%r929, -1;
	// begin inline asm
	shfl.sync.up.b32 %r900, %r901, %r927, %r928, %r929;
	// end inline asm
	max.s32 	%r952, %r900, %r901;
	setp.lt.s32 	%p155, %r771, 1;
	selp.b32 	%r906, %r901, %r952, %p155;
	mov.b32 	%r907, 2;
	// begin inline asm
	shfl.sync.up.b32 %r905, %r906, %r907, %r928, %r929;
	// end inline asm
	max.s32 	%r953, %r905, %r906;
	setp.lt.s32 	%p156, %r771, 2;
	selp.b32 	%r911, %r906, %r953, %p156;
	mov.b32 	%r912, 4;
	// begin inline asm
	shfl.sync.up.b32 %r910, %r911, %r912, %r928, %r929;
	// end inline asm
	max.s32 	%r954, %r910, %r911;
	setp.lt.s32 	%p157, %r771, 4;
	selp.b32 	%r916, %r911, %r954, %p157;
	mov.b32 	%r917, 8;
	// begin inline asm
	shfl.sync.up.b32 %r915, %r916, %r917, %r928, %r929;
	// end inline asm
	max.s32 	%r955, %r915, %r916;
	setp.lt.s32 	%p158, %r771, 8;
	selp.b32 	%r921, %r916, %r955, %p158;
	mov.b32 	%r922, 16;
	// begin inline asm
	shfl.sync.up.b32 %r920, %r921, %r922, %r928, %r929;
	// end inline asm
	max.s32 	%r61, %r920, %r921;
	setp.lt.s32 	%p159, %r771, 16;
	selp.b32 	%r926, %r921, %r61, %p159;
	// begin inline asm
	shfl.sync.up.b32 %r925, %r926, %r927, %r928, %r929;
	// end inline asm
	setp.ne.s32 	%p160, %r771, 31;
	@%p160 bra 	$L__BB5_8;
	shl.b32 	%r956, %r7, 2;
	add.s32 	%r958, %r899, %r956;
	st.shared.u32 	[%r958+16], %r61;
$L__BB5_8:
	bar.sync 	0;
	ld.shared.v4.u32 	{%r959, %r960, %r961, %r962}, [_ZZN3cub18CUB_300001_SM_10006detail4scan16DeviceScanKernelINS2_10policy_hubIiiijN4cuda3__47maximumIiEEE10Policy1000EN6thrust24THRUST_300001_SM_1000_NS18transform_iteratorI11Pass1_functIiENSC_17counting_iteratorIiNSC_11use_defaultESH_SH_EEiiEENSC_6detail15normal_iteratorINSC_10device_ptrIiEEEENS0_13ScanTileStateIiLb1EEES8_NS0_8NullTypeEjiLb0ESR_EEvT0_T1_T2_iT3_T4_T5_E12temp_storage+16];
	max.s32 	%r963, %r959, %r960;
	setp.eq.s32 	%p161, %r7, 2;
	selp.b32 	%r964, %r963, %r959, %p161;
	max.s32 	%r965, %r963, %r961;
	setp.eq.s32 	%p162, %r7, 3;
	selp.b32 	%r966, %r965, %r964, %p162;
	max.s32 	%r63, %r965, %r962;
	setp.gt.u32 	%p163, %r4, 31;
	setp.lt.u32 	%p164, %r4, 32;
	max.s32 	%r967, %r966, %r925;
	setp.eq.s32 	%p165, %r771, 0;
	selp.b32 	%r1173, %r966, %r967, %p165;
	selp.b32 	%r65, %r925, %r1173, %p164;
	@%p163 bra 	$L__BB5_33;
	setp.ne.s32 	%p166, %r4, 0;
	mul.wide.s32 	%rd46, %r1, 8;
	add.s64 	%rd3, %rd1, %rd46;
	@%p166 bra 	$L__BB5_11;
	st.shared.u32 	[_ZZN3cub18CUB_300001_SM_10006detail4scan16DeviceScanKernelINS2_10policy_hubIiiijN4cuda3__47maximumIiEEE10Policy1000EN6thrust24THRUST_300001_SM_1000_NS18transform_iteratorI11Pass1_functIiENSC_17counting_iteratorIiNSC_11use_defaultESH_SH_EEiiEENSC_6detail15normal_iteratorINSC_10device_ptrIiEEEENS0_13ScanTileStateIiLb1EEES8_NS0_8NullTypeEjiLb0ESR_EEvT0_T1_T2_iT3_T4_T5_E12temp_storage+12], %r63;
	add.s64 	%rd47, %rd3, 256;
	mov.b32 	%r968, 100;
	// begin inline asm
	st.relaxed.gpu.v2.u32 [%rd47], {%r968, %r63};
	// end inline asm
$L__BB5_11:
	not.b32 	%r970, %r4;
	add.s32 	%r1170, %r1, %r970;
	mov.u32 	%r67, %nctaid.x;
	setp.gt.u32 	%p167, %r67, 499;
	@%p167 bra 	$L__BB5_13;
	membar.cta;
	bra.uni 	$L__BB5_14;
$L__BB5_13:
	mov.b32 	%r971, 1245;
	// begin inline asm
	nanosleep.u32 %r971;
	// end inline asm
$L__BB5_14:
	mul.wide.s32 	%rd49, %r1170, 8;
	add.s64 	%rd50, %rd1, %rd49;
	add.s64 	%rd48, %rd50, 256;
	// begin inline asm
	ld.relaxed.gpu.v2.u32 {%r1171, %r1167}, [%rd48];
	// end inline asm
$L__BB5_15:
	setp.eq.s32 	%p168, %r1171, 99;
	mov.b32 	%r974, -1;
	vote.sync.any.pred 	%p169, %p168, %r974;
	not.pred 	%p170, %p169;
	@%p170 bra 	$L__BB5_20;
	setp.gt.u32 	%p195, %r67, 499;
	@%p195 bra 	$L__BB5_18;
	membar.cta;
	bra.uni 	$L__BB5_19;
$L__BB5_18:
	mov.b32 	%r1064, 648;
	// begin inline asm
	nanosleep.u32 %r1064;
	// end inline asm
$L__BB5_19:
	// begin inline asm
	ld.relaxed.gpu.v2.u32 {%r1171, %r1167}, [%rd48];
	// end inline asm
	bra.uni 	$L__BB5_15;
$L__BB5_20:
	setp.eq.s32 	%p171, %r1171, 101;
	mov.b32 	%r1001, -1;
	vote.sync.ballot.b32 	%r1002, %p171, %r1001;
	// begin inline asm
	mov.u32 %r976, %lanemask_ge;
	// end inline asm
	and.b32  	%r1003, %r1002, %r976;
	or.b32  	%r1004, %r1003, -2147483648;
	add.s32 	%r1005, %r1004, -1;
	not.b32 	%r1006, %r1004;
	and.b32  	%r1007, %r1006, %r1005;
	popc.b32 	%r980, %r1007;
	mov.b32 	%r979, 1;
	// begin inline asm
	shfl.sync.down.b32 %r977, %r1167, %r979, %r980, %r1001;
	// end inline asm
	setp.lt.s32 	%p173, %r771, %r980;
	max.s32 	%r1008, %r977, %r1167;
	selp.b32 	%r983, %r1008, %r1167, %p173;
	mov.b32 	%r984, 2;
	// begin inline asm
	shfl.sync.down.b32 %r982, %r983, %r984, %r980, %r1001;
	// end inline asm
	add.s32 	%r77, %r771, 2;
	setp.gt.s32 	%p174, %r77, %r980;
	max.s32 	%r1009, %r982, %r983;
	selp.b32 	%r988, %r983, %r1009, %p174;
	mov.b32 	%r989, 4;
	// begin inline asm
	shfl.sync.down.b32 %r987, %r988, %r989, %r980, %r1001;
	// end inline asm
	add.s32 	%r78, %r771, 4;
	setp.gt.s32 	%p175, %r78, %r980;
	max.s32 	%r1010, %r987, %r988;
	selp.b32 	%r993, %r988, %r1010, %p175;
	mov.b32 	%r994, 8;
	// begin inline asm
	shfl.sync.down.b32 %r992, %r993, %r994, %r980, %r1001;
	// end inline asm
	add.s32 	%r79, %r771, 8;
	setp.gt.s32 	%p176, %r79, %r980;
	max.s32 	%r1011, %r992, %r993;
	selp.b32 	%r998, %r993, %r1011, %p176;
	mov.b32 	%r999, 16;
	// begin inline asm
	shfl.sync.down.b32 %r997, %r998, %r999, %r980, %r1001;
	// end inline asm
	add.s32 	%r80, %r771, 16;
	setp.gt.s32 	%p177, %r80, %r980;
	max.s32 	%r1012, %r997, %r998;
	selp.b32 	%r1169, %r998, %r1012, %p177;
	add.s64 	%rd5, %rd1, 256;
$L__BB5_21:
	setp.ne.s32 	%p178, %r1171, 101;
	mov.b32 	%r1013, -1;
	vote.sync.all.pred 	%p179, %p178, %r1013;
	not.pred 	%p180, %p179;
	@%p180 bra 	$L__BB5_29;
	mul.wide.s32 	%rd53, %r1170, 8;
	add.s64 	%rd54, %rd5, %rd53;
	add.s64 	%rd52, %rd54, -256;
	// begin inline asm
	ld.relaxed.gpu.v2.u32 {%r1171, %r1172}, [%rd52];
	// end inline asm
$L__BB5_23:
	setp.eq.s32 	%p184, %r1171, 99;
	mov.b32 	%r1022, -1;
	vote.sync.any.pred 	%p185, %p184, %r1022;
	not.pred 	%p186, %p185;
	@%p186 bra 	$L__BB5_28;
	setp.gt.u32 	%p194, %r67, 499;
	@%p194 bra 	$L__BB5_26;
	membar.cta;
	bra.uni 	$L__BB5_27;
$L__BB5_26:
	mov.b32 	%r1061, 648;
	// begin inline asm
	nanosleep.u32 %r1061;
	// end inline asm
$L__BB5_27:
	// begin inline asm
	ld.relaxed.gpu.v2.u32 {%r1171, %r1172}, [%rd52];
	// end inline asm
	bra.uni 	$L__BB5_23;
$L__BB5_28:
	setp.eq.s32 	%p187, %r1171, 101;
	mov.b32 	%r1048, -1;
	vote.sync.ballot.b32 	%r1049, %p187, %r1048;
	and.b32  	%r1050, %r1049, %r976;
	or.b32  	%r1051, %r1050, -2147483648;
	add.s32 	%r1052, %r1051, -1;
	not.b32 	%r1053, %r1051;
	and.b32  	%r1054, %r1053, %r1052;
	popc.b32 	%r1027, %r1054;
	mov.b32 	%r1026, 1;
	// begin inline asm
	shfl.sync.down.b32 %r1024, %r1172, %r1026, %r1027, %r1048;
	// end inline asm
	setp.lt.s32 	%p189, %r771, %r1027;
	max.s32 	%r1055, %r1024, %r1172;
	selp.b32 	%r1030, %r1055, %r1172, %p189;
	mov.b32 	%r1031, 2;
	// begin inline asm
	shfl.sync.down.b32 %r1029, %r1030, %r1031, %r1027, %r1048;
	// end inline asm
	setp.gt.s32 	%p190, %r77, %r1027;
	max.s32 	%r1056, %r1029, %r1030;
	selp.b32 	%r1035, %r1030, %r1056, %p190;
	mov.b32 	%r1036, 4;
	// begin inline asm
	shfl.sync.down.b32 %r1034, %r1035, %r1036, %r1027, %r1048;
	// end inline asm
	setp.gt.s32 	%p191, %r78, %r1027;
	max.s32 	%r1057, %r1034, %r1035;
	selp.b32 	%r1040, %r1035, %r1057, %p191;
	mov.b32 	%r1041, 8;
	// begin inline asm
	shfl.sync.down.b32 %r1039, %r1040, %r1041, %r1027, %r1048;
	// end inline asm
	setp.gt.s32 	%p192, %r79, %r1027;
	max.s32 	%r1058, %r1039, %r1040;
	selp.b32 	%r1045, %r1040, %r1058, %p192;
	mov.b32 	%r1046, 16;
	// begin inline asm
	shfl.sync.down.b32 %r1044, %r1045, %r1046, %r1027, %r1048;
	// end inline asm
	setp.gt.s32 	%p193, %r80, %r1027;
	max.s32 	%r1059, %r1044, %r1045;
	selp.b32 	%r1060, %r1045, %r1059, %p193;
	max.s32 	%r1169, %r1060, %r1169;
	add.s32 	%r1170, %r1170, -32;
	bra.uni 	$L__BB5_21;
$L__BB5_29:
	setp.ne.s32 	%p181, %r4, 0;
	@%p181 bra 	$L__BB5_31;
	max.s32 	%r1016, %r1169, %r63;
	add.s64 	%rd51, %rd3, 256;
	mov.b32 	%r1015, 101;
	// begin inline asm
	st.relaxed.gpu.v2.u32 [%rd51], {%r1015, %r1016};
	// end inline asm
	st.shared.u32 	[_ZZN3cub18CUB_300001_SM_10006detail4scan16DeviceScanKernelINS2_10policy_hubIiiijN4cuda3__47maximumIiEEE10Policy1000EN6thrust24THRUST_300001_SM_1000_NS18transform_iteratorI11Pass1_functIiENSC_17counting_iteratorIiNSC_11use_defaultESH_SH_EEiiEENSC_6detail15normal_iteratorINSC_10device_ptrIiEEEENS0_13ScanTileStateIiLb1EEES8_NS0_8NullTypeEjiLb0ESR_EEvT0_T1_T2_iT3_T4_T5_E12temp_storage+4], %r1169;
	st.shared.u32 	[_ZZN3cub18CUB_300001_SM_10006detail4scan16DeviceScanKernelINS2_10policy_hubIiiijN4cuda3__47maximumIiEEE10Policy1000EN6thrust24THRUST_300001_SM_1000_NS18transform_iteratorI11Pass1_functIiENSC_17counting_iteratorIiNSC_11use_defaultESH_SH_EEiiEENSC_6detail15normal_iteratorINSC_10device_ptrIiEEEENS0_13ScanTileStateIiLb1EEES8_NS0_8NullTypeEjiLb0ESR_EEvT0_T1_T2_iT3_T4_T5_E12temp_storage+8], %r1016;
$L__BB5_31:
	setp.ne.s32 	%p182, %r771, 0;
	mov.u32 	%r1173, %r65;
	@%p182 bra 	$L__BB5_33;
	st.shared.u32 	[_ZZN3cub18CUB_300001_SM_10006detail4scan16DeviceScanKernelINS2_10policy_hubIiiijN4cuda3__47maximumIiEEE10Policy1000EN6thrust24THRUST_300001_SM_1000_NS18transform_iteratorI11Pass1_functIiENSC_17counting_iteratorIiNSC_11use_defaultESH_SH_EEiiEENSC_6detail15normal_iteratorINSC_10device_ptrIiEEEENS0_13ScanTileStateIiLb1EEES8_NS0_8NullTypeEjiLb0ESR_EEvT0_T1_T2_iT3_T4_T5_E12temp_storage+36], %r1169;
	mov.u32 	%r1173, %r1169;
$L__BB5_33:
	bar.sync 	0;
	ld.shared.u32 	%r1017, [_ZZN3cub18CUB_300001_SM_10006detail4scan16DeviceScanKernelINS2_10policy_hubIiiijN4cuda3__47maximumIiEEE10Policy1000EN6thrust24THRUST_300001_SM_1000_NS18transform_iteratorI11Pass1_functIiENSC_17counting_iteratorIiNSC_11use_defaultESH_SH_EEiiEENSC_6detail15normal_iteratorINSC_10device_ptrIiEEEENS0_13ScanTileStateIiLb1EEES8_NS0_8NullTypeEjiLb0ESR_EEvT0_T1_T2_iT3_T4_T5_E12temp_storage+36];
	setp.eq.s32 	%p183, %r4, 0;
	max.s32 	%r1018, %r1017, %r1173;
	selp.b32 	%r1019, %r1173, %r1018, %p183;
	max.s32 	%r1197, %r1019, %r10;
	max.s32 	%r1196, %r1197, %r11;
	max.s32 	%r1195, %r1196, %r12;
	max.s32 	%r1194, %r1195, %r13;
	max.s32 	%r1193, %r1194, %r14;
	max.s32 	%r1192, %r1193, %r15;
	max.s32 	%r1191, %r1192, %r16;
	max.s32 	%r1190, %r1191, %r17;
	max.s32 	%r1189, %r1190, %r18;
	max.s32 	%r1188, %r1189, %r19;
	max.s32 	%r1187, %r1188, %r20;
	max.s32 	%r1186, %r1187, %r21;
	max.s32 	%r1185, %r1186, %r22;
	max.s32 	%r1184, %r1185, %r23;
	max.s32 	%r1183, %r1184, %r24;
	max.s32 	%r1182, %r1183, %r25;
	max.s32 	%r1181, %r1182, %r26;
	max.s32 	%r1180, %r1181, %r27;
	max.s32 	%r1179, %r1180, %r28;
	max.s32 	%r1178, %r1179, %r29;
	max.s32 	%r1177, %r1178, %r30;
	max.s32 	%r1176, %r1177, %r31;
	max.s32 	%r1175, %r1176, %r32;
	max.s32 	%r1174, %r1175, %r33;
$L__BB5_34:
	bar.sync 	0;
	cvt.u64.u32 	%rd58, %r2;
	st.shared.v4.u32 	[%r9], {%r1197, %r1196, %r1195, %r1194};
	st.shared.v4.u32 	[%r9+16], {%r1193, %r1192, %r1191, %r1190};
	st.shared.v4.u32 	[%r9+32], {%r1189, %r1188, %r1187, %r1186};
	st.shared.v4.u32 	[%r9+48], {%r1185, %r1184, %r1183, %r1182};
	st.shared.v4.u32 	[%r9+64], {%r1181, %r1180, %r1179, %r1178};
	st.shared.v4.u32 	[%r9+80], {%r1177, %r1176, %r1175, %r1174};
	bar.warp.sync 	-1;
	ld.shared.u32 	%r1140, [%r8];
	ld.shared.u32 	%r1141, [%r8+128];
	ld.shared.u32 	%r1142, [%r8+256];
	ld.shared.u32 	%r1143, [%r8+384];
	ld.shared.u32 	%r1144, [%r8+512];
	ld.shared.u32 	%r1145, [%r8+640];
	ld.shared.u32 	%r1146, [%r8+768];
	ld.shared.u32 	%r1147, [%r8+896];
	ld.shared.u32 	%r1148, [%r8+1024];
	ld.shared.u32 	%r1149, [%r8+1152];
	ld.shared.u32 	%r1150, [%r8+1280];
	ld.shared.u32 	%r1151, [%r8+1408];
	ld.shared.u32 	%r1152, [%r8+1536];
	ld.shared.u32 	%r1153, [%r8+1664];
	ld.shared.u32 	%r1154, [%r8+1792];
	ld.shared.u32 	%r1155, [%r8+1920];
	ld.shared.u32 	%r1156, [%r8+2048];
	ld.shared.u32 	%r1157, [%r8+2176];
	ld.shared.u32 	%r1158, [%r8+2304];
	ld.shared.u32 	%r1159, [%r8+2432];
	ld.shared.u32 	%r1160, [%r8+2560];
	ld.shared.u32 	%r1161, [%r8+2688];
	ld.shared.u32 	%r1162, [%r8+2816];
	ld.shared.u32 	%r1163, [%r8+2944];
	cvt.u64.u32 	%rd59, %r5;
	add.s64 	%rd60, %rd59, %rd58;
	shl.b64 	%rd61, %rd60, 2;
	add.s64 	%rd62, %rd2, %rd61;
	st.global.u32 	[%rd62], %r1140;
	st.global.u32 	[%rd62+128], %r1141;
	st.global.u32 	[%rd62+256], %r1142;
	st.global.u32 	[%rd62+384], %r1143;
	st.global.u32 	[%rd62+512], %r1144;
	st.global.u32 	[%rd62+640], %r1145;
	st.global.u32 	[%rd62+768], %r1146;
	st.global.u32 	[%rd62+896], %r1147;
	st.global.u32 	[%rd62+1024], %r1148;
	st.global.u32 	[%rd62+1152], %r1149;
	st.global.u32 	[%rd62+1280], %r1150;
	st.global.u32 	[%rd62+1408], %r1151;
	st.global.u32 	[%rd62+1536], %r1152;
	st.global.u32 	[%rd62+1664], %r1153;
	st.global.u32 	[%rd62+1792], %r1154;
	st.global.u32 	[%rd62+1920], %r1155;
	st.global.u32 	[%rd62+2048], %r1156;
	st.global.u32 	[%rd62+2176], %r1157;
	st.global.u32 	[%rd62+2304], %r1158;
	st.global.u32 	[%rd62+2432], %r1159;
	st.global.u32 	[%rd62+2560], %r1160;
	st.global.u32 	[%rd62+2688], %r1161;
	st.global.u32 	[%rd62+2816], %r1162;
	st.global.u32 	[%rd62+2944], %r1163;
	bra.uni 	$L__BB5_166;
$L__BB5_35:
	setp.eq.s32 	%p2, %r3, 0;
	@%p2 bra 	$L__BB5_166;
	cvta.to.global.u64 	%rd17, %rd14;
	cvta.to.global.u64 	%rd18, %rd15;
	add.s32 	%r378, %r2, %r374;
	cvt.s64.s32 	%rd19, %r378;
	mul.wide.s32 	%rd20, %r378, 4;
	add.s64 	%rd21, %rd18, %rd20;
	ld.global.u32 	%r379, [%rd21];
	ld.global.u32 	%r380, [%rd21+-4];
	add.s64 	%rd22, %rd17, %rd19;
	ld.global.u8 	%rs4, [%rd22+-1];
	setp.eq.s16 	%p3, %rs4, %rs2;
	selp.u32 	%r381, 1, 0, %p3;
	add.s32 	%r382, %r380, %r381;
	max.s32 	%r1221, %r379, %r382;
	mov.u32 	%r145, %tid.x;
	and.b32  	%r383, %r145, 31;
	and.b32  	%r384, %r145, 992;
	mul.lo.s32 	%r385, %r384, 24;
	or.b32  	%r386, %r385, %r383;
	setp.ge.u32 	%p4, %r386, %r3;
	cvt.u64.u32 	%rd7, %r386;
	add.s64 	%rd8, %rd22, %rd7;
	shl.b32 	%r387, %r386, 2;
	cvt.u64.u32 	%rd23, %r387;
	add.s64 	%rd9, %rd21, %rd23;
	mov.u32 	%r1198, %r1221;
	@%p4 bra 	$L__BB5_38;
	ld.global.u32 	%r388, [%rd9];
	ld.global.u32 	%r389, [%rd9+-4];
	ld.global.u8 	%rs5, [%rd8+-1];
	setp.eq.s16 	%p5, %rs5, %rs2;
	selp.u32 	%r390, 1, 0, %p5;
	add.s32 	%r391, %r389, %r390;
	max.s32 	%r1198, %r388, %r391;
$L__BB5_38:
	cvt.u32.u64 	%r392, %rd7;
	add.s32 	%r148, %r392, 32;
	setp.ge.u32 	%p6, %r148, %r3;
	mov.u32 	%r1199, %r1221;
	@%p6 bra 	$L__BB5_40;
	ld.global.u32 	%r393, [%rd9+128];
	ld.global.u32 	%r394, [%rd9+124];
	ld.global.u8 	%rs7, [%rd8+31];
	setp.eq.s16 	%p7, %rs7, %rs2;
	selp.u32 	%r395, 1, 0, %p7;
	add.s32 	%r396, %r394, %r395;
	max.s32 	%r1199, %r393, %r396;
$L__BB5_40:
	add.s32 	%r151, %r392, 64;
	setp.ge.u32 	%p8, %r151, %r3;
	mov.u32 	%r1200, %r1221;
	@%p8 bra 	$L__BB5_42;
	ld.global.u32 	%r398, [%rd9+256];
	ld.global.u32 	%r399, [%rd9+252];
	ld.global.u8 	%rs9, [%rd8+63];
	setp.eq.s16 	%p9, %rs9, %rs2;
	selp.u32 	%r400, 1, 0, %p9;
	add.s32 	%r401, %r399, %r400;
	max.s32 	%r1200, %r398, %r401;
$L__BB5_42:
	add.s32 	%r154, %r392, 96;
	setp.ge.u32 	%p10, %r154, %r3;
	mov.u32 	%r1201, %r1221;
	@%p10 bra 	$L__BB5_44;
	ld.global.u32 	%r403, [%rd9+384];
	ld.global.u32 	%r404, [%rd9+380];
	ld.global.u8 	%rs11, [%rd8+95];
	setp.eq.s16 	%p11, %rs11, %rs2;
	selp.u32 	%r405, 1, 0, %p11;
	add.s32 	%r406, %r404, %r405;
	max.s32 	%r1201, %r403, %r406;
$L__BB5_44:
	add.s32 	%r157, %r392, 128;
	setp.ge.u32 	%p12, %r157, %r3;
	mov.u32 	%r1202, %r1221;
	@%p12 bra 	$L__BB5_46;
	ld.global.u32 	%r408, [%rd9+512];
	ld.global.u32 	%r409, [%rd9+508];
	ld.global.u8 	%rs13, [%rd8+127];
	setp.eq.s16 	%p13, %rs13, %rs2;
	selp.u32 	%r410, 1, 0, %p13;
	add.s32 	%r411, %r409, %r410;
	max.s32 	%r1202, %r408, %r411;
$L__BB5_46:
	add.s32 	%r160, %r392, 160;
	setp.ge.u32 	%p14, %r160, %r3;
	mov.u32 	%r1203, %r1221;
	@%p14 bra 	$L__BB5_48;
	ld.global.u32 	%r413, [%rd9+640];
	ld.global.u32 	%r414, [%rd9+636];
	ld.global.u8 	%rs15, [%rd8+159];
	setp.eq.s16 	%p15, %rs15, %rs2;
	selp.u32 	%r415, 1, 0, %p15;
	add.s32 	%r416, %r414, %r415;
	max.s32 	%r1203, %r413, %r416;
$L__BB5_48:
	add.s32 	%r163, %r392, 192;
	setp.ge.u32 	%p16, %r163, %r3;
	mov.u32 	%r1204, %r1221;
	@%p16 bra 	$L__BB5_50;
	ld.global.u32 	%r418, [%rd9+768];
	ld.global.u32 	%r419, [%rd9+764];
	ld.global.u8 	%rs17, [%rd8+191];
	setp.eq.s16 	%p17, %rs17, %rs2;
	selp.u32 	%r420, 1, 0, %p17;
	add.s32 	%r421, %r419, %r420;
	max.s32 	%r1204, %r418, %r421;
$L__BB5_50:
	add.s32 	%r166, %r392, 224;
	setp.ge.u32 	%p18, %r166, %r3;
	mov.u32 	%r1205, %r1221;
	@%p18 bra 	$L__BB5_52;
	ld.global.u32 	%r423, [%rd9+896];
	ld.global.u32 	%r424, [%rd9+892];
	ld.global.u8 	%rs19, [%rd8+223];
	setp.eq.s16 	%p19, %rs19, %rs2;
	selp.u32 	%r425, 1, 0, %p19;
	add.s32 	%r426, %r424, %r425;
	max.s32 	%r1205, %r423, %r426;
$L__BB5_52:
	add.s32 	%r169, %r392, 256;
	setp.ge.u32 	%p20, %r169, %r3;
	mov.u32 	%r1206, %r1221;
	@%p20 bra 	$L__BB5_54;
	ld.global.u32 	%r428, [%rd9+1024];
	ld.global.u32 	%r429, [%rd9+1020];
	ld.global.u8 	%rs21, [%rd8+255];
	setp.eq.s16 	%p21, %rs21, %rs2;
	selp.u32 	%r430, 1, 0, %p21;
	add.s32 	%r431, %r429, %r430;
	max.s32 	%r1206, %r428, %r431;
$L__BB5_54:
	add.s32 	%r172, %r392, 288;
	setp.ge.u32 	%p22, %r172, %r3;
	mov.u32 	%r1207, %r1221;
	@%p22 bra 	$L__BB5_56;
	ld.global.u32 	%r433, [%rd9+1152];
	ld.global.u32 	%r434, [%rd9+1148];
	ld.global.u8 	%rs23, [%rd8+287];
	setp.eq.s16 	%p23, %rs23, %rs2;
	selp.u32 	%r435, 1, 0, %p23;
	add.s32 	%r436, %r434, %r435;
	max.s32 	%r1207, %r433, %r436;
$L__BB5_56:
	add.s32 	%r175, %r392, 320;
	setp.ge.u32 	%p24, %r175, %r3;
	mov.u32 	%r1208, %r1221;
	@%p24 bra 	$L__BB5_58;
	ld.global.u32 	%r438, [%rd9+1280];
	ld.global.u32 	%r439, [%rd9+1276];
	ld.global.u8 	%rs25, [%rd8+319];
	setp.eq.s16 	%p25, %rs25, %rs2;
	selp.u32 	%r440, 1, 0, %p25;
	add.s32 	%r441, %r439, %r440;
	max.s32 	%r1208, %r438, %r441;
$L__BB5_58:
	add.s32 	%r178, %r392, 352;
	setp.ge.u32 	%p26, %r178, %r3;
	mov.u32 	%r1209, %r1221;
	@%p26 bra 	$L__BB5_60;
	ld.global.u32 	%r443, [%rd9+1408];
	ld.global.u32 	%r444, [%rd9+1404];
	ld.global.u8 	%rs27, [%rd8+351];
	setp.eq.s16 	%p27, %rs27, %rs2;
	selp.u32 	%r445, 1, 0, %p27;
	add.s32 	%r446, %r444, %r445;
	max.s32 	%r1209, %r443, %r446;
$L__BB5_60:
	add.s32 	%r181, %r392, 384;
	setp.ge.u32 	%p28, %r181, %r3;
	mov.u32 	%r1210, %r1221;
	@%p28 bra 	$L__BB5_62;
	ld.global.u32 	%r448, [%rd9+1536];
	ld.global.u32 	%r449, [%rd9+1532];
	ld.global.u8 	%rs29, [%rd8+383];
	setp.eq.s16 	%p29, %rs29, %rs2;
	selp.u32 	%r450, 1, 0, %p29;
	add.s32 	%r451, %r449, %r450;
	max.s32 	%r1210, %r448, %r451;
$L__BB5_62:
	add.s32 	%r184, %r392, 416;
	setp.ge.u32 	%p30, %r184, %r3;
	mov.u32 	%r1211, %r1221;
	@%p30 bra 	$L__BB5_64;
	ld.global.u32 	%r453, [%rd9+1664];
	ld.global.u32 	%r454, [%rd9+1660];
	ld.global.u8 	%rs31, [%rd8+415];
	setp.eq.s16 	%p31, %rs31, %rs2;
	selp.u32 	%r455, 1, 0, %p31;
	add.s32 	%r456, %r454, %r455;
	max.s32 	%r1211, %r453, %r456;
$L__BB5_64:
	add.s32 	%r187, %r392, 448;
	setp.ge.u32 	%p32, %r187, %r3;
	mov.u32 	%r1212, %r1221;
	@%p32 bra 	$L__BB5_66;
	ld.global.u32 	%r458, [%rd9+1792];
	ld.global.u32 	%r459, [%rd9+1788];
	ld.global.u8 	%rs33, [%rd8+447];
	setp.eq.s16 	%p33, %rs33, %rs2;
	selp.u32 	%r460, 1, 0, %p33;
	add.s32 	%r461, %r459, %r460;
	max.s32 	%r1212, %r458, %r461;
$L__BB5_66:
	add.s32 	%r190, %r392, 480;
	setp.ge.u32 	%p34, %r190, %r3;
	mov.u32 	%r1213, %r1221;
	@%p34 bra 	$L__BB5_68;
	ld.global.u32 	%r463, [%rd9+1920];
	ld.global.u32 	%r464, [%rd9+1916];
	ld.global.u8 	%rs35, [%rd8+479];
	setp.eq.s16 	%p35, %rs35, %rs2;
	selp.u32 	%r465, 1, 0, %p35;
	add.s32 	%r466, %r464, %r465;
	max.s32 	%r1213, %r463, %r466;
$L__BB5_68:
	add.s32 	%r193, %r392, 512;
	setp.ge.u32 	%p36, %r193, %r3;
	mov.u32 	%r1214, %r1221;
	@%p36 bra 	$L__BB5_70;
	ld.global.u32 	%r468, [%rd9+2048];
	ld.global.u32 	%r469, [%rd9+2044];
	ld.global.u8 	%rs37, [%rd8+511];
	setp.eq.s16 	%p37, %rs37, %rs2;
	selp.u32 	%r470, 1, 0, %p37;
	add.s32 	%r471, %r469, %r470;
	max.s32 	%r1214, %r468, %r471;
$L__BB5_70:
	add.s32 	%r196, %r392, 544;
	setp.ge.u32 	%p38, %r196, %r3;
	mov.u32 	%r1215, %r1221;
	@%p38 bra 	$L__BB5_72;
	ld.global.u32 	%r473, [%rd9+2176];
	ld.global.u32 	%r474, [%rd9+2172];
	ld.global.u8 	%rs39, [%rd8+543];
	setp.eq.s16 	%p39, %rs39, %rs2;
	selp.u32 	%r475, 1, 0, %p39;
	add.s32 	%r476, %r474, %r475;
	max.s32 	%r1215, %r473, %r476;
$L__BB5_72:
	add.s32 	%r199, %r392, 576;
	setp.ge.u32 	%p40, %r199, %r3;
	mov.u32 	%r1216, %r1221;
	@%p40 bra 	$L__BB5_74;
	ld.global.u32 	%r478, [%rd9+2304];
	ld.global.u32 	%r479, [%rd9+2300];
	ld.global.u8 	%rs41, [%rd8+575];
	setp.eq.s16 	%p41, %rs41, %rs2;
	selp.u32 	%r480, 1, 0, %p41;
	add.s32 	%r481, %r479, %r480;
	max.s32 	%r1216, %r478, %r481;
$L__BB5_74:
	add.s32 	%r202, %r392, 608;
	setp.ge.u32 	%p42, %r202, %r3;
	mov.u32 	%r1217, %r1221;
	@%p42 bra 	$L__BB5_76;
	ld.global.u32 	%r483, [%rd9+2432];
	ld.global.u32 	%r484, [%rd9+2428];
	ld.global.u8 	%rs43, [%rd8+607];
	setp.eq.s16 	%p43, %rs43, %rs2;
	selp.u32 	%r485, 1, 0, %p43;
	add.s32 	%r486, %r484, %r485;
	max.s32 	%r1217, %r483, %r486;
$L__BB5_76:
	add.s32 	%r205, %r392, 640;
	setp.ge.u32 	%p44, %r205, %r3;
	mov.u32 	%r1218, %r1221;
	@%p44 bra 	$L__BB5_78;
	ld.global.u32 	%r488, [%rd9+2560];
	ld.global.u32 	%r489, [%rd9+2556];
	ld.global.u8 	%rs45, [%rd8+639];
	setp.eq.s16 	%p45, %rs45, %rs2;
	selp.u32 	%r490, 1, 0, %p45;
	add.s32 	%r491, %r489, %r490;
	max.s32 	%r1218, %r488, %r491;
$L__BB5_78:
	add.s32 	%r208, %r392, 672;
	setp.ge.u32 	%p46, %r208, %r3;
	mov.u32 	%r1219, %r1221;
	@%p46 bra 	$L__BB5_80;
	ld.global.u32 	%r493, [%rd9+2688];
	ld.global.u32 	%r494, [%rd9+2684];
	ld.global.u8 	%rs47, [%rd8+671];
	setp.eq.s16 	%p47, %rs47, %rs2;
	selp.u32 	%r495, 1, 0, %p47;
	add.s32 	%r496, %r494, %r495;
	max.s32 	%r1219, %r493, %r496;
$L__BB5_80:
	add.s32 	%r211, %r392, 704;
	setp.ge.u32 	%p48, %r211, %r3;
	mov.u32 	%r1220, %r1221;
	@%p48 bra 	$L__BB5_82;
	ld.global.u32 	%r498, [%rd9+2816];
	ld.global.u32 	%r499, [%rd9+2812];
	ld.global.u8 	%rs49, [%rd8+703];
	setp.eq.s16 	%p49, %rs49, %rs2;
	selp.u32 	%r500, 1, 0, %p49;
	add.s32 	%r501, %r499, %r500;
	max.s32 	%r1220, %r498, %r501;
$L__BB5_82:
	cvt.u32.u64 	%r502, %rd7;
	add.s32 	%r503, %r502, 736;
	setp.ge.u32 	%p50, %r503, %r3;
	@%p50 bra 	$L__BB5_84;
	ld.global.u32 	%r504, [%rd9+2944];
	ld.global.u32 	%r505, [%rd9+2940];
	ld.global.u8 	%rs51, [%rd8+735];
	setp.eq.s16 	%p51, %rs51, %rs2;
	selp.u32 	%r506, 1, 0, %p51;
	add.s32 	%r507, %r505, %r506;
	max.s32 	%r1221, %r504, %r507;
$L__BB5_84:
	// begin inline asm
	mov.u32 %r508, %laneid;
	// end inline asm
	shr.u32 	%r217, %r145, 5;
	mad.lo.s32 	%r509, %r217, 768, %r508;
	shl.b32 	%r510, %r509, 2;
	mov.u32 	%r511, _ZZN3cub18CUB_300001_SM_10006detail4scan16DeviceScanKernelINS2_10policy_hubIiiijN4cuda3__47maximumIiEEE10Policy1000EN6thrust24THRUST_300001_SM_1000_NS18transform_iteratorI11Pass1_functIiENSC_17counting_iteratorIiNSC_11use_defaultESH_SH_EEiiEENSC_6detail15normal_iteratorINSC_10device_ptrIiEEEENS0_13ScanTileStateIiLb1EEES8_NS0_8NullTypeEjiLb0ESR_EEvT0_T1_T2_iT3_T4_T5_E12temp_storage;
	add.s32 	%r218, %r511, %r510;
	st.shared.u32 	[%r218], %r1198;
	st.shared.u32 	[%r218+128], %r1199;
	st.shared.u32 	[%r218+256], %r1200;
	st.shared.u32 	[%r218+384], %r1201;
	st.shared.u32 	[%r218+512], %r1202;
	st.shared.u32 	[%r218+640], %r1203;
	st.shared.u32 	[%r218+768], %r1204;
	st.shared.u32 	[%r218+896], %r1205;
	st.shared.u32 	[%r218+1024], %r1206;
	st.shared.u32 	[%r218+1152], %r1207;
	st.shared.u32 	[%r218+1280], %r1208;
	st.shared.u32 	[%r218+1408], %r1209;
	st.shared.u32 	[%r218+1536], %r1210;
	st.shared.u32 	[%r218+1664], %r1211;
	st.shared.u32 	[%r218+1792], %r1212;
	st.shared.u32 	[%r218+1920], %r1213;
	st.shared.u32 	[%r218+2048], %r1214;
	st.shared.u32 	[%r218+2176], %r1215;
	st.shared.u32 	[%r218+2304], %r1216;
	st.shared.u32 	[%r218+2432], %r1217;
	st.shared.u32 	[%r218+2560], %r1218;
	st.shared.u32 	[%r218+2688], %r1219;
	st.shared.u32 	[%r218+2816], %r1220;
	st.shared.u32 	[%r218+2944], %r1221;
	bar.warp.sync 	-1;
	mad.lo.s32 	%r219, %r508, 92, %r218;
	ld.shared.v4.u32 	{%r220, %r221, %r222, %r223}, [%r219];
	ld.shared.v4.u32 	{%r224, %r225, %r226, %r227}, [%r219+16];
	ld.shared.v4.u32 	{%r228, %r229, %r230, %r231}, [%r219+32];
	ld.shared.v4.u32 	{%r232, %r233, %r234, %r235}, [%r219+48];
	ld.shared.v4.u32 	{%r236, %r237, %r238, %r239}, [%r219+64];
	ld.shared.v4.u32 	{%r240, %r241, %r242, %r243}, [%r219+80];
	bar.sync 	0;
	setp.ne.s32 	%p52, %r1, 0;
	@%p52 bra 	$L__BB5_88;
	max.s32 	%r723, %r220, %r221;
	max.s32 	%r724, %r723, %r222;
	max.s32 	%r725, %r223, %r224;
	max.s32 	%r726, %r725, %r225;
	max.s32 	%r727, %r226, %r227;
	max.s32 	%r728, %r727, %r228;
	max.s32 	%r729, %r229, %r230;
	max.s32 	%r730, %r729, %r231;
	max.s32 	%r731, %r232, %r233;
	max.s32 	%r732, %r731, %r234;
	max.s32 	%r733, %r235, %r236;
	max.s32 	%r734, %r733, %r237;
	max.s32 	%r735, %r238, %r239;
	max.s32 	%r736, %r735, %r240;
	max.s32 	%r737, %r241, %r242;
	max.s32 	%r738, %r737, %r243;
	max.s32 	%r739, %r724, %r726;
	max.s32 	%r740, %r739, %r728;
	max.s32 	%r741, %r730, %r732;
	max.s32 	%r742, %r741, %r734;
	max.s32 	%r743, %r736, %r738;
	max.s32 	%r744, %r740, %r742;
	max.s32 	%r694, %r744, %r743;
	mov.b32 	%r720, 1;
	mov.b32 	%r721, 0;
	mov.b32 	%r722, -1;
	// begin inline asm
	shfl.sync.up.b32 %r693, %r694, %r720, %r721, %r722;
	// end inline asm
	max.s32 	%r745, %r693, %r694;
	setp.lt.s32 	%p94, %r508, 1;
	selp.b32 	%r699, %r694, %r745, %p94;
	mov.b32 	%r700, 2;
	// begin inline asm
	shfl.sync.up.b32 %r698, %r699, %r700, %r721, %r722;
	// end inline asm
	max.s32 	%r746, %r698, %r699;
	setp.lt.s32 	%p95, %r508, 2;
	selp.b32 	%r704, %r699, %r746, %p95;
	mov.b32 	%r705, 4;
	// begin inline asm
	shfl.sync.up.b32 %r703, %r704, %r705, %r721, %r722;
	// end inline asm
	max.s32 	%r747, %r703, %r704;
	setp.lt.s32 	%p96, %r508, 4;
	selp.b32 	%r709, %r704, %r747, %p96;
	mov.b32 	%r710, 8;
	// begin inline asm
	shfl.sync.up.b32 %r708, %r709, %r710, %r721, %r722;
	// end inline asm
	max.s32 	%r748, %r708, %r709;
	setp.lt.s32 	%p97, %r508, 8;
	selp.b32 	%r714, %r709, %r748, %p97;
	mov.b32 	%r715, 16;
	// begin inline asm
	shfl.sync.up.b32 %r713, %r714, %r715, %r721, %r722;
	// end inline asm
	max.s32 	%r244, %r713, %r714;
	setp.lt.s32 	%p98, %r508, 16;
	selp.b32 	%r719, %r714, %r244, %p98;
	// begin inline asm
	shfl.sync.up.b32 %r718, %r719, %r720, %r721, %r722;
	// end inline asm
	setp.ne.s32 	%p99, %r508, 31;
	@%p99 bra 	$L__BB5_87;
	shl.b32 	%r749, %r217, 2;
	mov.u32 	%r750, _ZZN3cub18CUB_300001_SM_10006detail4scan16DeviceScanKernelINS2_10policy_hubIiiijN4cuda3__47maximumIiEEE10Policy1000EN6thrust24THRUST_300001_SM_1000_NS18transform_iteratorI11Pass1_functIiENSC_17counting_iteratorIiNSC_11use_defaultESH_SH_EEiiEENSC_6detail15normal_iteratorINSC_10device_ptrIiEEEENS0_13ScanTileStateIiLb1EEES8_NS0_8NullTypeEjiLb0ESR_EEvT0_T1_T2_iT3_T4_T5_E12temp_storage;
	add.s32 	%r751, %r750, %r749;
	st.shared.u32 	[%r751+16], %r244;
$L__BB5_87:
	bar.sync 	0;
	.pragma "used_bytes_mask 4095";
	ld.shared.v4.u32 	{%r752, %r753, %r754, %r755}, [_ZZN3cub18CUB_300001_SM_10006detail4scan16DeviceScanKernelINS2_10policy_hubIiiijN4cuda3__47maximumIiEEE10Policy1000EN6thrust24THRUST_300001_SM_1000_NS18transform_iteratorI11Pass1_functIiENSC_17counting_iteratorIiNSC_11use_defaultESH_SH_EEiiEENSC_6detail15normal_iteratorINSC_10device_ptrIiEEEENS0_13ScanTileStateIiLb1EEES8_NS0_8NullTypeEjiLb0ESR_EEvT0_T1_T2_iT3_T4_T5_E12temp_storage+16];
	max.s32 	%r756, %r752, %r753;
	setp.eq.s32 	%p100, %r217, 2;
	selp.b32 	%r757, %r756, %r752, %p100;
	max.s32 	%r758, %r756, %r754;
	setp.eq.s32 	%p101, %r217, 3;
	selp.b32 	%r759, %r758, %r757, %p101;
	setp.lt.u32 	%p102, %r145, 32;
	max.s32 	%r760, %r759, %r718;
	setp.eq.s32 	%p103, %r508, 0;
	selp.b32 	%r761, %r759, %r760, %p103;
	selp.b32 	%r762, %r718, %r761, %p102;
	setp.eq.s32 	%p104, %r145, 0;
	max.s32 	%r763, %r762, %r220;
	selp.b32 	%r1230, %r220, %r763, %p104;
	max.s32 	%r1231, %r1230, %r221;
	max.s32 	%r1232, %r1231, %r222;
	max.s32 	%r1233, %r1232, %r223;
	max.s32 	%r1234, %r1233, %r224;
	max.s32 	%r1235, %r1234, %r225;
	max.s32 	%r1236, %r1235, %r226;
	max.s32 	%r1237, %r1236, %r227;
	max.s32 	%r1238, %r1237, %r228;
	max.s32 	%r1239, %r1238, %r229;
	max.s32 	%r1240, %r1239, %r230;
	max.s32 	%r1241, %r1240, %r231;
	max.s32 	%r1242, %r1241, %r232;
	max.s32 	%r1243, %r1242, %r233;
	max.s32 	%r1244, %r1243, %r234;
	max.s32 	%r1245, %r1244, %r235;
	max.s32 	%r1246, %r1245, %r236;
	max.s32 	%r1247, %r1246, %r237;
	max.s32 	%r1248, %r1247, %r238;
	max.s32 	%r1249, %r1248, %r239;
	max.s32 	%r1250, %r1249, %r240;
	max.s32 	%r1251, %r1250, %r241;
	max.s32 	%r1252, %r1251, %r242;
	max.s32 	%r1253, %r1252, %r243;
	bra.uni 	$L__BB5_116;
$L__BB5_88:
	max.s32 	%r542, %r220, %r221;
	max.s32 	%r543, %r542, %r222;
	max.s32 	%r544, %r223, %r224;
	max.s32 	%r545, %r544, %r225;
	max.s32 	%r546, %r226, %r227;
	max.s32 	%r547, %r546, %r228;
	max.s32 	%r548, %r229, %r230;
	max.s32 	%r549, %r548, %r231;
	max.s32 	%r550, %r232, %r233;
	max.s32 	%r551, %r550, %r234;
	max.s32 	%r552, %r235, %r236;
	max.s32 	%r553, %r552, %r237;
	max.s32 	%r554, %r238, %r239;
	max.s32 	%r555, %r554, %r240;
	max.s32 	%r556, %r241, %r242;
	max.s32 	%r557, %r556, %r243;
	max.s32 	%r558, %r543, %r545;
	max.s32 	%r559, %r558, %r547;
	max.s32 	%r560, %r549, %r551;
	max.s32 	%r561, %r560, %r553;
	max.s32 	%r562, %r555, %r557;
	max.s32 	%r563, %r559, %r561;
	max.s32 	%r513, %r563, %r562;
	mov.b32 	%r539, 1;
	mov.b32 	%r540, 0;
	mov.b32 	%r541, -1;
	// begin inline asm
	shfl.sync.up.b32 %r512, %r513, %r539, %r540, %r541;
	// end inline asm
	max.s32 	%r564, %r512, %r513;
	setp.lt.s32 	%p53, %r508, 1;
	selp.b32 	%r518, %r513, %r564, %p53;
	mov.b32 	%r519, 2;
	// begin inline asm
	shfl.sync.up.b32 %r517, %r518, %r519, %r540, %r541;
	// end inline asm
	max.s32 	%r565, %r517, %r518;
	setp.lt.s32 	%p54, %r508, 2;
	selp.b32 	%r523, %r518, %r565, %p54;
	mov.b32 	%r524, 4;
	// begin inline asm
	shfl.sync.up.b32 %r522, %r523, %r524, %r540, %r541;
	// end inline asm
	max.s32 	%r566, %r522, %r523;
	setp.lt.s32 	%p55, %r508, 4;
	selp.b32 	%r528, %r523, %r566, %p55;
	mov.b32 	%r529, 8;
	// begin inline asm
	shfl.sync.up.b32 %r527, %r528, %r529, %r540, %r541;
	// end inline asm
	max.s32 	%r567, %r527, %r528;
	setp.lt.s32 	%p56, %r508, 8;
	selp.b32 	%r533, %r528, %r567, %p56;
	mov.b32 	%r534, 16;
	// begin inline asm
	shfl.sync.up.b32 %r532, %r533, %r534, %r540, %r541;
	// end inline asm
	max.s32 	%r270, %r532, %r533;
	setp.lt.s32 	%p57, %r508, 16;
	selp.b32 	%r538, %r533, %r270, %p57;
	// begin inline asm
	shfl.sync.up.b32 %r537, %r538, %r539, %r540, %r541;
	// end inline asm
	setp.ne.s32 	%p58, %r508, 31;
	@%p58 bra 	$L__BB5_90;
	shl.b32 	%r568, %r217, 2;
	mov.u32 	%r569, _ZZN3cub18CUB_300001_SM_10006detail4scan16DeviceScanKernelINS2_10policy_hubIiiijN4cuda3__47maximumIiEEE10Policy1000EN6thrust24THRUST_300001_SM_1000_NS18transform_iteratorI11Pass1_functIiENSC_17counting_iteratorIiNSC_11use_defaultESH_SH_EEiiEENSC_6detail15normal_iteratorINSC_10device_ptrIiEEEENS0_13ScanTileStateIiLb1EEES8_NS0_8NullTypeEjiLb0ESR_EEvT0_T1_T2_iT3_T4_T5_E12temp_storage;
	add.s32 	%r570, %r569, %r568;
	st.shared.u32 	[%r570+16], %r270;
$L__BB5_90:
	bar.sync 	0;
	ld.shared.v4.u32 	{%r571, %r572, %r573, %r574}, [_ZZN3cub18CUB_300001_SM_10006detail4scan16DeviceScanKernelINS2_10policy_hubIiiijN4cuda3__47maximumIiEEE10Policy1000EN6thrust24THRUST_300001_SM_1000_NS18transform_iteratorI11Pass1_functIiENSC_17counting_iteratorIiNSC_11use_defaultESH_SH_EEiiEENSC_6detail15normal_iteratorINSC_10device_ptrIiEEEENS0_13ScanTileStateIiLb1EEES8_NS0_8NullTypeEjiLb0ESR_EEvT0_T1_T2_iT3_T4_T5_E12temp_storage+16];
	max.s32 	%r575, %r571, %r572;
	setp.eq.s32 	%p59, %r217, 2;
	selp.b32 	%r576, %r575, %r571, %p59;
	max.s32 	%r577, %r575, %r573;
	setp.eq.s32 	%p60, %r217, 3;
	selp.b32 	%r578, %r577, %r576, %p60;
	max.s32 	%r272, %r577, %r574;
	setp.gt.u32 	%p61, %r145, 31;
	setp.lt.u32 	%p62, %r145, 32;
	max.s32 	%r579, %r578, %r537;
	setp.eq.s32 	%p63, %r508, 0;
	selp.b32 	%r1229, %r578, %r579, %p63;
	selp.b32 	%r274, %r537, %r1229, %p62;
	@%p61 bra 	$L__BB5_115;
	setp.ne.s32 	%p64, %r145, 0;
	mul.wide.s32 	%rd24, %r1, 8;
	add.s64 	%rd10, %rd1, %rd24;
	@%p64 bra 	$L__BB5_93;
	st.shared.u32 	[_ZZN3cub18CUB_300001_SM_10006detail4scan16DeviceScanKernelINS2_10policy_hubIiiijN4cuda3__47maximumIiEEE10Policy1000EN6thrust24THRUST_300001_SM_1000_NS18transform_iteratorI11Pass1_functIiENSC_17counting_iteratorIiNSC_11use_defaultESH_SH_EEiiEENSC_6detail15normal_iteratorINSC_10device_ptrIiEEEENS0_13ScanTileStateIiLb1EEES8_NS0_8NullTypeEjiLb0ESR_EEvT0_T1_T2_iT3_T4_T5_E12temp_storage+12], %r272;
	add.s64 	%rd25, %rd10, 256;
	mov.b32 	%r580, 100;
	// begin inline asm
	st.relaxed.gpu.v2.u32 [%rd25], {%r580, %r272};
	// end inline asm
$L__BB5_93:
	mov.u32 	%r275, %nctaid.x;
	setp.gt.u32 	%p65, %r275, 499;
	@%p65 bra 	$L__BB5_95;
	membar.cta;
	bra.uni 	$L__BB5_96;
$L__BB5_95:
	mov.b32 	%r582, 1245;
	// begin inline asm
	nanosleep.u32 %r582;
	// end inline asm
$L__BB5_96:
	ld.param.u32 	%r1164, [_ZN3cub18CUB_300001_SM_10006detail4scan16DeviceScanKernelINS2_10policy_hubIiiijN4cuda3__47maximumIiEEE10Policy1000EN6thrust24THRUST_300001_SM_1000_NS18transform_iteratorI11Pass1_functIiENSC_17counting_iteratorIiNSC_11use_defaultESH_SH_EEiiEENSC_6detail15normal_iteratorINSC_10device_ptrIiEEEENS0_13ScanTileStateIiLb1EEES8_NS0_8NullTypeEjiLb0ESR_EEvT0_T1_T2_iT3_T4_T5__param_3];
	mov.u32 	%r585, %ctaid.x;
	add.s32 	%r586, %r1164, %r585;
	not.b32 	%r587, %r145;
	add.s32 	%r588, %r586, %r587;
	mul.wide.s32 	%rd27, %r588, 8;
	add.s64 	%rd28, %rd1, %rd27;
	add.s64 	%rd26, %rd28, 256;
	// begin inline asm
	ld.relaxed.gpu.v2.u32 {%r1227, %r1223}, [%rd26];
	// end inline asm
$L__BB5_97:
	setp.eq.s32 	%p66, %r1227, 99;
	mov.b32 	%r589, -1;
	vote.sync.any.pred 	%p67, %p66, %r589;
	not.pred 	%p68, %p67;
	@%p68 bra 	$L__BB5_102;
	@%p65 bra 	$L__BB5_100;
	membar.cta;
	bra.uni 	$L__BB5_101;
$L__BB5_100:
	mov.b32 	%r690, 648;
	// begin inline asm
	nanosleep.u32 %r690;
	// end inline asm
$L__BB5_101:
	// begin inline asm
	ld.relaxed.gpu.v2.u32 {%r1227, %r1223}, [%rd26];
	// end inline asm
	bra.uni 	$L__BB5_97;
$L__BB5_102:
	ld.param.u32 	%r1165, [_ZN3cub18CUB_300001_SM_10006detail4scan16DeviceScanKernelINS2_10policy_hubIiiijN4cuda3__47maximumIiEEE10Policy1000EN6thrust24THRUST_300001_SM_1000_NS18transform_iteratorI11Pass1_functIiENSC_17counting_iteratorIiNSC_11use_defaultESH_SH_EEiiEENSC_6detail15normal_iteratorINSC_10device_ptrIiEEEENS0_13ScanTileStateIiLb1EEES8_NS0_8NullTypeEjiLb0ESR_EEvT0_T1_T2_iT3_T4_T5__param_3];
	mov.u32 	%r617, %ctaid.x;
	add.s32 	%r618, %r1165, %r617;
	not.b32 	%r619, %r145;
	add.s32 	%r1226, %r618, %r619;
	setp.eq.s32 	%p69, %r1227, 101;
	mov.b32 	%r616, -1;
	vote.sync.ballot.b32 	%r620, %p69, %r616;
	// begin inline asm
	mov.u32 %r591, %lanemask_ge;
	// end inline asm
	and.b32  	%r621, %r620, %r591;
	or.b32  	%r622, %r621, -2147483648;
	add.s32 	%r623, %r622, -1;
	not.b32 	%r624, %r622;
	and.b32  	%r625, %r624, %r623;
	popc.b32 	%r595, %r625;
	mov.b32 	%r594, 1;
	// begin inline asm
	shfl.sync.down.b32 %r592, %r1223, %r594, %r595, %r616;
	// end inline asm
	setp.lt.s32 	%p71, %r508, %r595;
	max.s32 	%r626, %r592, %r1223;
	selp.b32 	%r598, %r626, %r1223, %p71;
	mov.b32 	%r599, 2;
	// begin inline asm
	shfl.sync.down.b32 %r597, %r598, %r599, %r595, %r616;
	// end inline asm
	add.s32 	%r627, %r508, 2;
	setp.gt.s32 	%p72, %r627, %r595;
	max.s32 	%r628, %r597, %r598;
	selp.b32 	%r603, %r598, %r628, %p72;
	mov.b32 	%r604, 4;
	// begin inline asm
	shfl.sync.down.b32 %r602, %r603, %r604, %r595, %r616;
	// end inline asm
	add.s32 	%r629, %r508, 4;
	setp.gt.s32 	%p73, %r629, %r595;
	max.s32 	%r630, %r602, %r603;
	selp.b32 	%r608, %r603, %r630, %p73;
	mov.b32 	%r609, 8;
	// begin inline asm
	shfl.sync.down.b32 %r607, %r608, %r609, %r595, %r616;
	// end inline asm
	add.s32 	%r631, %r508, 8;
	setp.gt.s32 	%p74, %r631, %r595;
	max.s32 	%r632, %r607, %r608;
	selp.b32 	%r613, %r608, %r632, %p74;
	mov.b32 	%r614, 16;
	// begin inline asm
	shfl.sync.down.b32 %r612, %r613, %r614, %r595, %r616;
	// end inline asm
	add.s32 	%r633, %r508, 16;
	setp.gt.s32 	%p75, %r633, %r595;
	max.s32 	%r634, %r612, %r613;
	selp.b32 	%r1224, %r613, %r634, %p75;
	add.s64 	%rd12, %rd1, 256;
$L__BB5_103:
	setp.ne.s32 	%p76, %r1227, 101;
	mov.b32 	%r635, -1;
	vote.sync.all.pred 	%p77, %p76, %r635;
	not.pred 	%p78, %p77;
	@%p78 bra 	$L__BB5_111;
	mul.wide.s32 	%rd31, %r1226, 8;
	add.s64 	%rd32, %rd12, %rd31;
	add.s64 	%rd30, %rd32, -256;
	// begin inline asm
	ld.relaxed.gpu.v2.u32 {%r1227, %r1228}, [%rd30];
	// end inline asm
$L__BB5_105:
	setp.eq.s32 	%p82, %r1227, 99;
	mov.b32 	%r644, -1;
	vote.sync.any.pred 	%p83, %p82, %r644;
	not.pred 	%p84, %p83;
	@%p84 bra 	$L__BB5_110;
	@%p65 bra 	$L__BB5_108;
	membar.cta;
	bra.uni 	$L__BB5_109;
$L__BB5_108:
	mov.b32 	%r687, 648;
	// begin inline asm
	nanosleep.u32 %r687;
	// end inline asm
$L__BB5_109:
	// begin inline asm
	ld.relaxed.gpu.v2.u32 {%r1227, %r1228}, [%rd30];
	// end inline asm
	bra.uni 	$L__BB5_105;
$L__BB5_110:
	setp.eq.s32 	%p85, %r1227, 101;
	mov.b32 	%r670, -1;
	vote.sync.ballot.b32 	%r671, %p85, %r670;
	and.b32  	%r672, %r671, %r591;
	or.b32  	%r673, %r672, -2147483648;
	add.s32 	%r674, %r673, -1;
	not.b32 	%r675, %r673;
	and.b32  	%r676, %r675, %r674;
	popc.b32 	%r649, %r676;
	mov.b32 	%r648, 1;
	// begin inline asm
	shfl.sync.down.b32 %r646, %r1228, %r648, %r649, %r670;
	// end inline asm
	setp.lt.s32 	%p87, %r508, %r649;
	max.s32 	%r677, %r646, %r1228;
	selp.b32 	%r652, %r677, %r1228, %p87;
	mov.b32 	%r653, 2;
	// begin inline asm
	shfl.sync.down.b32 %r651, %r652, %r653, %r649, %r670;
	// end inline asm
	add.s32 	%r678, %r508, 2;
	setp.gt.s32 	%p88, %r678, %r649;
	max.s32 	%r679, %r651, %r652;
	selp.b32 	%r657, %r652, %r679, %p88;
	mov.b32 	%r658, 4;
	// begin inline asm
	shfl.sync.down.b32 %r656, %r657, %r658, %r649, %r670;
	// end inline asm
	add.s32 	%r680, %r508, 4;
	setp.gt.s32 	%p89, %r680, %r649;
	max.s32 	%r681, %r656, %r657;
	selp.b32 	%r662, %r657, %r681, %p89;
	mov.b32 	%r663, 8;
	// begin inline asm
	shfl.sync.down.b32 %r661, %r662, %r663, %r649, %r670;
	// end inline asm
	add.s32 	%r682, %r508, 8;
	setp.gt.s32 	%p90, %r682, %r649;
	max.s32 	%r683, %r661, %r662;
	selp.b32 	%r667, %r662, %r683, %p90;
	mov.b32 	%r668, 16;
	// begin inline asm
	shfl.sync.down.b32 %r666, %r667, %r668, %r649, %r670;
	// end inline asm
	add.s32 	%r684, %r508, 16;
	setp.gt.s32 	%p91, %r684, %r649;
	max.s32 	%r685, %r666, %r667;
	selp.b32 	%r686, %r667, %r685, %p91;
	max.s32 	%r1224, %r686, %r1224;
	add.s32 	%r1226, %r1226, -32;
	bra.uni 	$L__BB5_103;
$L__BB5_111:
	@%p64 bra 	$L__BB5_113;
	max.s32 	%r638, %r1224, %r272;
	add.s64 	%rd29, %rd10, 256;
	mov.b32 	%r637, 101;
	// begin inline asm
	st.relaxed.gpu.v2.u32 [%rd29], {%r637, %r638};
	// end inline asm
	st.shared.u32 	[_ZZN3cub18CUB_300001_SM_10006detail4scan16DeviceScanKernelINS2_10policy_hubIiiijN4cuda3__47maximumIiEEE10Policy1000EN6thrust24THRUST_300001_SM_1000_NS18transform_iteratorI11Pass1_functIiENSC_17counting_iteratorIiNSC_11use_defaultESH_SH_EEiiEENSC_6detail15normal_iteratorINSC_10device_ptrIiEEEENS0_13ScanTileStateIiLb1EEES8_NS0_8NullTypeEjiLb0ESR_EEvT0_T1_T2_iT3_T4_T5_E12temp_storage+4], %r1224;
	st.shared.u32 	[_ZZN3cub18CUB_300001_SM_10006detail4scan16DeviceScanKernelINS2_10policy_hubIiiijN4cuda3__47maximumIiEEE10Policy1000EN6thrust24THRUST_300001_SM_1000_NS18transform_iteratorI11Pass1_functIiENSC_17counting_iteratorIiNSC_11use_defaultESH_SH_EEiiEENSC_6detail15normal_iteratorINSC_10device_ptrIiEEEENS0_13ScanTileStateIiLb1EEES8_NS0_8NullTypeEjiLb0ESR_EEvT0_T1_T2_iT3_T4_T5_E12temp_storage+8], %r638;
$L__BB5_113:
	setp.ne.s32 	%p80, %r508, 0;
	mov.u32 	%r1229, %r274;
	@%p80 bra 	$L__BB5_115;
	st.shared.u32 	[_ZZN3cub18CUB_300001_SM_10006detail4scan16DeviceScanKernelINS2_10policy_hubIiiijN4cuda3__47maximumIiEEE10Policy1000EN6thrust24THRUST_300001_SM_1000_NS18transform_iteratorI11Pass1_functIiENSC_17counting_iteratorIiNSC_11use_defaultESH_SH_EEiiEENSC_6detail15normal_iteratorINSC_10device_ptrIiEEEENS0_13ScanTileStateIiLb1EEES8_NS0_8NullTypeEjiLb0ESR_EEvT0_T1_T2_iT3_T4_T5_E12temp_storage+36], %r1224;
	mov.u32 	%r1229, %r1224;
$L__BB5_115:
	bar.sync 	0;
	ld.shared.u32 	%r639, [_ZZN3cub18CUB_300001_SM_10006detail4scan16DeviceScanKernelINS2_10policy_hubIiiijN4cuda3__47maximumIiEEE10Policy1000EN6thrust24THRUST_300001_SM_1000_NS18transform_iteratorI11Pass1_functIiENSC_17counting_iteratorIiNSC_11use_defaultESH_SH_EEiiEENSC_6detail15normal_iteratorINSC_10device_ptrIiEEEENS0_13ScanTileStateIiLb1EEES8_NS0_8NullTypeEjiLb0ESR_EEvT0_T1_T2_iT3_T4_T5_E12temp_storage+36];
	setp.eq.s32 	%p81, %r145, 0;
	max.s32 	%r640, %r639, %r1229;
	selp.b32 	%r641, %r1229, %r640, %p81;
	max.s32 	%r1230, %r641, %r220;
	max.s32 	%r1231, %r1230, %r221;
	max.s32 	%r1232, %r1231, %r222;
	max.s32 	%r1233, %r1232, %r223;
	max.s32 	%r1234, %r1233, %r224;
	max.s32 	%r1235, %r1234, %r225;
	max.s32 	%r1236, %r1235, %r226;
	max.s32 	%r1237, %r1236, %r227;
	max.s32 	%r1238, %r1237, %r228;
	max.s32 	%r1239, %r1238, %r229;
	max.s32 	%r1240, %r1239, %r230;
	max.s32 	%r1241, %r1240, %r231;
	max.s32 	%r1242, %r1241, %r232;
	max.s32 	%r1243, %r1242, %r233;
	max.s32 	%r1244, %r1243, %r234;
	max.s32 	%r1245, %r1244, %r235;
	max.s32 	%r1246, %r1245, %r236;
	max.s32 	%r1247, %r1246, %r237;
	max.s32 	%r1248, %r1247, %r238;
	max.s32 	%r1249, %r1248, %r239;
	max.s32 	%r1250, %r1249, %r240;
	max.s32 	%r1251, %r1250, %r241;
	max.s32 	%r1252, %r1251, %r242;
	max.s32 	%r1253, %r1252, %r243;
$L__BB5_116:
	bar.sync 	0;
	st.shared.v4.u32 	[%r219], {%r1230, %r1231, %r1232, %r1233};
	st.shared.v4.u32 	[%r219+16], {%r1234, %r1235, %r1236, %r1237};
	st.shared.v4.u32 	[%r219+32], {%r1238, %r1239, %r1240, %r1241};
	st.shared.v4.u32 	[%r219+48], {%r1242, %r1243, %r1244, %r1245};
	st.shared.v4.u32 	[%r219+64], {%r1246, %r1247, %r1248, %r1249};
	st.shared.v4.u32 	[%r219+80], {%r1250, %r1251, %r1252, %r1253};
	bar.warp.sync 	-1;
	ld.shared.u32 	%r349, [%r218];
	ld.shared.u32 	%r350, [%r218+128];
	ld.shared.u32 	%r351, [%r218+256];
	ld.shared.u32 	%r352, [%r218+384];
	ld.shared.u32 	%r353, [%r218+512];
	ld.shared.u32 	%r354, [%r218+640];
	ld.shared.u32 	%r355, [%r218+768];
	ld.shared.u32 	%r356, [%r218+896];
	ld.shared.u32 	%r357, [%r218+1024];
	ld.shared.u32 	%r358, [%r218+1152];
	ld.shared.u32 	%r359, [%r218+1280];
	ld.shared.u32 	%r360, [%r218+1408];
	ld.shared.u32 	%r361, [%r218+1536];
	ld.shared.u32 	%r362, [%r218+1664];
	ld.shared.u32 	%r363, [%r218+1792];
	ld.shared.u32 	%r364, [%r218+1920];
	ld.shared.u32 	%r365, [%r218+2048];
	ld.shared.u32 	%r366, [%r218+2176];
	ld.shared.u32 	%r367, [%r218+2304];
	ld.shared.u32 	%r368, [%r218+2432];
	ld.shared.u32 	%r369, [%r218+2560];
	ld.shared.u32 	%r370, [%r218+2688];
	ld.shared.u32 	%r371, [%r218+2816];
	ld.shared.u32 	%r372, [%r218+2944];
	setp.ne.s32 	%p105, %r145, 0;
	@%p105 bra 	$L__BB5_118;
	st.volatile.shared.u32 	[_ZZN3cub18CUB_300001_SM_10006detail4scan16DeviceScanKernelINS2_10policy_hubIiiijN4cuda3__47maximumIiEEE10Policy1000EN6thrust24THRUST_300001_SM_1000_NS18transform_iteratorI11Pass1_functIiENSC_17counting_iteratorIiNSC_11use_defaultESH_SH_EEiiEENSC_6detail15normal_iteratorINSC_10device_ptrIiEEEENS0_13ScanTileStateIiLb1EEES8_NS0_8NullTypeEjiLb0ESR_EEvT0_T1_T2_iT3_T4_T5_E12temp_storage+12288], %r3;
$L__BB5_118:
	cvt.u32.u64 	%r764, %rd7;
	bar.sync 	0;
	ld.volatile.shared.u32 	%r373, [_ZZN3cub18CUB_300001_SM_10006detail4scan16DeviceScanKernelINS2_10policy_hubIiiijN4cuda3__47maximumIiEEE10Policy1000EN6thrust24THRUST_300001_SM_1000_NS18transform_iteratorI11Pass1_functIiENSC_17counting_iteratorIiNSC_11use_defaultESH_SH_EEiiEENSC_6detail15normal_iteratorINSC_10device_ptrIiEEEENS0_13ScanTileStateIiLb1EEES8_NS0_8NullTypeEjiLb0ESR_EEvT0_T1_T2_iT3_T4_T5_E12temp_storage+12288];
	cvt.u64.u32 	%rd37, %r2;
	add.s64 	%rd38, %rd7, %rd37;
	setp.ge.s32 	%p106, %r764, %r373;
	shl.b64 	%rd39, %rd38, 2;
	add.s64 	%rd13, %rd2, %rd39;
	@%p106 bra 	$L__BB5_120;
	st.global.u32 	[%rd13], %r349;
$L__BB5_120:
	setp.ge.s32 	%p107, %r148, %r373;
	@%p107 bra 	$L__BB5_122;
	st.global.u32 	[%rd13+128], %r350;
$L__BB5_122:
	setp.ge.s32 	%p108, %r151, %r373;
	@%p108 bra 	$L__BB5_124;
	st.global.u32 	[%rd13+256], %r351;
$L__BB5_124:
	setp.ge.s32 	%p109, %r154, %r373;
	@%p109 bra 	$L__BB5_126;
	st.global.u32 	[%rd13+384], %r352;
$L__BB5_126:
	setp.ge.s32 	%p110, %r157, %r373;
	@%p110 bra 	$L__BB5_128;
	st.global.u32 	[%rd13+512], %r353;
$L__BB5_128:
	setp.ge.s32 	%p111, %r160, %r373;
	@%p111 bra 	$L__BB5_130;
	st.global.u32 	[%rd13+640], %r354;
$L__BB5_130:
	setp.ge.s32 	%p112, %r163, %r373;
	@%p112 bra 	$L__BB5_132;
	st.global.u32 	[%rd13+768], %r355;
$L__BB5_132:
	setp.ge.s32 	%p113, %r166, %r373;
	@%p113 bra 	$L__BB5_134;
	st.global.u32 	[%rd13+896], %r356;
$L__BB5_134:
	setp.ge.s32 	%p114, %r169, %r373;
	@%p114 bra 	$L__BB5_136;
	st.global.u32 	[%rd13+1024], %r357;
$L__BB5_136:
	setp.ge.s32 	%p115, %r172, %r373;
	@%p115 bra 	$L__BB5_138;
	st.global.u32 	[%rd13+1152], %r358;
$L__BB5_138:
	setp.ge.s32 	%p116, %r175, %r373;
	@%p116 bra 	$L__BB5_140;
	st.global.u32 	[%rd13+1280], %r359;
$L__BB5_140:
	setp.ge.s32 	%p117, %r178, %r373;
	@%p117 bra 	$L__BB5_142;
	st.global.u32 	[%rd13+1408], %r360;
$L__BB5_142:
	setp.ge.s32 	%p118, %r181, %r373;
	@%p118 bra 	$L__BB5_144;
	st.global.u32 	[%rd13+1536], %r361;
$L__BB5_144:
	setp.ge.s32 	%p119, %r184, %r373;
	@%p119 bra 	$L__BB5_146;
	st.global.u32 	[%rd13+1664], %r362;
$L__BB5_146:
	setp.ge.s32 	%p120, %r187, %r373;
	@%p120 bra 	$L__BB5_148;
	st.global.u32 	[%rd13+1792], %r363;
$L__BB5_148:
	setp.ge.s32 	%p121, %r190, %r373;
	@%p121 bra 	$L__BB5_150;
	st.global.u32 	[%rd13+1920], %r364;
$L__BB5_150:
	setp.ge.s32 	%p122, %r193, %r373;
	@%p122 bra 	$L__BB5_152;
	st.global.u32 	[%rd13+2048], %r365;
$L__BB5_152:
	setp.ge.s32 	%p123, %r196, %r373;
	@%p123 bra 	$L__BB5_154;
	st.global.u32 	[%rd13+2176], %r366;
$L__BB5_154:
	setp.ge.s32 	%p124, %r199, %r373;
	@%p124 bra 	$L__BB5_156;
	st.global.u32 	[%rd13+2304], %r367;
$L__BB5_156:
	setp.ge.s32 	%p125, %r202, %r373;
	@%p125 bra 	$L__BB5_158;
	st.global.u32 	[%rd13+2432], %r368;
$L__BB5_158:
	setp.ge.s32 	%p126, %r205, %r373;
	@%p126 bra 	$L__BB5_160;
	st.global.u32 	[%rd13+2560], %r369;
$L__BB5_160:
	setp.ge.s32 	%p127, %r208, %r373;
	@%p127 bra 	$L__BB5_162;
	st.global.u32 	[%rd13+2688], %r370;
$L__BB5_162:
	setp.ge.s32 	%p128, %r211, %r373;
	@%p128 bra 	$L__BB5_164;
	st.global.u32 	[%rd13+2816], %r371;
$L__BB5_164:
	mov.u32 	%r765, %tid.x;
	and.b32  	%r766, %r765, 992;
	mul.lo.s32 	%r767, %r766, 24;
	and.b32  	%r768, %r765, 31;
	or.b32  	%r769, %r767, %r768;
	add.s32 	%r770, %r769, 736;
	setp.ge.s32 	%p129, %r770, %r373;
	@%p129 bra 	$L__BB5_166;
	st.global.u32 	[%rd13+2944], %r372;
$L__BB5_166:
	ret;

}
	// .globl	_ZN3cub18CUB_300001_SM_10006detail4scan16DeviceScanKernelINS2_10policy_hubIiiimN4cuda3__47maximumIiEEE10Policy1000EN6thrust24THRUST_300001_SM_1000_NS18transform_iteratorI11Pass1_functIiENSC_17counting_iteratorIiNSC_11use_defaultESH_SH_EEiiEENSC_6detail15normal_iteratorINSC_10device_ptrIiEEEENS0_13ScanTileStateIiLb1EEES8_NS0_8NullTypeEmiLb0ESR_EEvT0_T1_T2_iT3_T4_T5_
.visible .entry _ZN3cub18CUB_300001_SM_10006detail4scan16DeviceScanKernelINS2_10policy_hubIiiimN4cuda3__47maximumIiEEE10Policy1000EN6thrust24THRUST_300001_SM_1000_NS18transform_iteratorI11Pass1_functIiENSC_17counting_iteratorIiNSC_11use_defaultESH_SH_EEiiEENSC_6detail15normal_iteratorINSC_10device_ptrIiEEEENS0_13ScanTileStateIiLb1EEES8_NS0_8NullTypeEmiLb0ESR_EEvT0_T1_T2_iT3_T4_T5_(
	.param .align 8 .b8 _ZN3cub18CUB_300001_SM_10006detail4scan16DeviceScanKernelINS2_10policy_hubIiiimN4cuda3__47maximumIiEEE10Policy1000EN6thrust24THRUST_300001_SM_1000_NS18transform_iteratorI11Pass1_functIiENSC_17counting_iteratorIiNSC_11use_defaultESH_SH_EEiiEENSC_6detail15normal_iteratorINSC_10device_ptrIiEEEENS0_13ScanTileStateIiLb1EEES8_NS0_8NullTypeEmiLb0ESR_EEvT0_T1_T2_iT3_T4_T5__param_0[32],
	.param .align 8 .b8 _ZN3cub18CUB_300001_SM_10006detail4scan16DeviceScanKernelINS2_10policy_hubIiiimN4cuda3__47maximumIiEEE10Policy1000EN6thrust24THRUST_300001_SM_1000_NS18transform_iteratorI11Pass1_functIiENSC_17counting_iteratorIiNSC_11use_defaultESH_SH_EEiiEENSC_6detail15normal_iteratorINSC_10device_ptrIiEEEENS0_13ScanTileStateIiLb1EEES8_NS0_8NullTypeEmiLb0ESR_EEvT0_T1_T2_iT3_T4_T5__param_1[8],
	.param .align 8 .b8 _ZN3cub18CUB_300001_SM_10006detail4scan16DeviceScanKernelINS2_10policy_hubIiiimN4cuda3__47maximumIiEEE10Policy1000EN6thrust24THRUST_300001_SM_1000_NS18transform_iteratorI11Pass1_functIiENSC_17counting_iteratorIiNSC_11use_defaultESH_SH_EEiiEENSC_6detail15normal_iteratorINSC_10device_ptrIiEEEENS0_13ScanTileStateIiLb1EEES8_NS0_8NullTypeEmiLb0ESR_EEvT0_T1_T2_iT3_T4_T5__param_2[8],
	.param .u32 _ZN3cub18CUB_300001_SM_10006detail4scan16DeviceScanKernelINS2_10policy_hubIiiimN4cuda3__47maximumIiEEE10Policy1000EN6thrust24THRUST_300001_SM_1000_NS18transform_iteratorI11Pass1_functIiENSC_17counting_iteratorIiNSC_11use_defaultESH_SH_EEiiEENSC_6detail15normal_iteratorINSC_10device_ptrIiEEEENS0_13ScanTileStateIiLb1EEES8_NS0_8NullTypeEmiLb0ESR_EEvT0_T1_T2_iT3_T4_T5__param_3,
	.param .align 1 .b8 _ZN3cub18CUB_300001_SM_10006detail4scan16DeviceScanKernelINS2_10policy_hubIiiimN4cuda3__47maximumIiEEE10Policy1000EN6thrust24THRUST_300001_SM_1000_NS18transform_iteratorI11Pass1_functIiENSC_17counting_iteratorIiNSC_11use_defaultESH_SH_EEiiEENSC_6detail15normal_iteratorINSC_10device_ptrIiEEEENS0_13ScanTileStateIiLb1EEES8_NS0_8NullTypeEmiLb0ESR_EEvT0_T1_T2_iT3_T4_T5__param_4[1],
	.param .align 1 .b8 _ZN3cub18CUB_300001_SM_10006detail4scan16DeviceScanKernelINS2_10policy_hubIiiimN4cuda3__47maximumIiEEE10Policy1000EN6thrust24THRUST_300001_SM_1000_NS18transform_iteratorI11Pass1_functIiENSC_17counting_iteratorIiNSC_11use_defaultESH_SH_EEiiEENSC_6detail15normal_iteratorINSC_10device_ptrIiEEEENS0_13ScanTileStateIiLb1EEES8_NS0_8NullTypeEmiLb0ESR_EEvT0_T1_T2_iT3_T4_T5__param_5[1],
	.param .u64 _ZN3cub18CUB_300001_SM_10006detail4scan16DeviceScanKernelINS2_10policy_hubIiiimN4cuda3__47maximumIiEEE10Policy1000EN6thrust24THRUST_300001_SM_1000_NS18transform_iteratorI11Pass1_functIiENSC_17counting_iteratorIiNSC_11use_defaultESH_SH_EEiiEENSC_6detail15normal_iteratorINSC_10device_ptrIiEEEENS0_13ScanTileStateIiLb1EEES8_NS0_8NullTypeEmiLb0ESR_EEvT0_T1_T2_iT3_T4_T5__param_6
)
.maxntid 128
{
	.reg .pred 	%p<208>;
	.reg .b16 	%rs<78>;
	.reg .b32 	%r<1260>;
	.reg .b64 	%rd<64>;
	// demoted variable
	.shared .align 16 .b8 _ZZN3cub18CUB_300001_SM_10006detail4scan16DeviceScanKernelINS2_10policy_hubIiiimN4cuda3__47maximumIiEEE10Policy1000EN6thrust24THRUST_300001_SM_1000_NS18transform_iteratorI11Pass1_functIiENSC_17counting_iteratorIiNSC_11use_defaultESH_SH_EEiiEENSC_6detail15normal_iteratorINSC_10device_ptrIiEEEENS0_13ScanTileStateIiLb1EEES8_NS0_8NullTypeEmiLb0ESR_EEvT0_T1_T2_iT3_T4_T5_E12temp_storage[12304];
	ld.param.u64 	%rd17, [_ZN3cub18CUB_300001_SM_10006detail4scan16DeviceScanKernelINS2_10policy_hubIiiimN4cuda3__47maximumIiEEE10Policy1000EN6thrust24THRUST_300001_SM_1000_NS18transform_iteratorI11Pass1_functIiENSC_17counting_iteratorIiNSC_11use_defaultESH_SH_EEiiEENSC_6detail15normal_iteratorINSC_10device_ptrIiEEEENS0_13ScanTileStateIiLb1EEES8_NS0_8NullTypeEmiLb0ESR_EEvT0_T1_T2_iT3_T4_T5__param_0+24];
	ld.param.u8 	%rs2, [_ZN3cub18CUB_300001_SM_10006detail4scan16DeviceScanKernelINS2_10policy_hubIiiimN4cuda3__47maximumIiEEE10Policy1000EN6thrust24THRUST_300001_SM_1000_NS18transform_iteratorI11Pass1_functIiENSC_17counting_iteratorIiNSC_11use_defaultESH_SH_EEiiEENSC_6detail15normal_iteratorINSC_10device_ptrIiEEEENS0_13ScanTileStateIiLb1EEES8_NS0_8NullTypeEmiLb0ESR_EEvT0_T1_T2_iT3_T4_T5__param_0+16];
	ld.param.u64 	%rd16, [_ZN3cub18CUB_300001_SM_10006detail4scan16DeviceScanKernelINS2_10policy_hubIiiimN4cuda3__47maximumIiEEE10Policy1000EN6thrust24THRUST_300001_SM_1000_NS18transform_iteratorI11Pass1_functIiENSC_17counting_iteratorIiNSC_11use_defaultESH_SH_EEiiEENSC_6detail15normal_iteratorINSC_10device_ptrIiEEEENS0_13ScanTileStateIiLb1EEES8_NS0_8NullTypeEmiLb0ESR_EEvT0_T1_T2_iT3_T4_T5__param_0+8];
	ld.param.u32 	%r372, [_ZN3cub18CUB_300001_SM_10006detail4scan16DeviceScanKernelINS2_10policy_hubIiiimN4cuda3__47maximumIiEEE10Policy1000EN6thrust24THRUST_300001_SM_1000_NS18transform_iteratorI11Pass1_functIiENSC_17counting_iteratorIiNSC_11use_defaultESH_SH_EEiiEENSC_6detail15normal_iteratorINSC_10device_ptrIiEEEENS0_13ScanTileStateIiLb1EEES8_NS0_8NullTypeEmiLb0ESR_EEvT0_T1_T2_iT3_T4_T5__param_0];
	ld.param.u64 	%rd1, [_ZN3cub18CUB_300001_SM_10006detail4scan16DeviceScanKernelINS2_10policy_hubIiiimN4cuda3__47maximumIiEEE10Policy1000EN6thrust24THRUST_300001_SM_1000_NS18transform_iteratorI11Pass1_functIiENSC_17counting_iteratorIiNSC_11use_defaultESH_SH_EEiiEENSC_6detail15normal_iteratorINSC_10device_ptrIiEEEENS0_13ScanTileStateIiLb1EEES8_NS0_8NullTypeEmiLb0ESR_EEvT0_T1_T2_iT3_T4_T5__param_2];
	ld.param.u64 	%rd18, [_ZN3cub18CUB_300001_SM_10006detail4scan16DeviceScanKernelINS2_10policy_hubIiiimN4cuda3__47maximumIiEEE10Policy1000EN6thrust24THRUST_300001_SM_1000_NS18transform_iteratorI11Pass1_functIiENSC_17counting_iteratorIiNSC_11use_defaultESH_SH_EEiiEENSC_6detail15normal_iteratorINSC_10device_ptrIiEEEENS0_13ScanTileStateIiLb1EEES8_NS0_8NullTypeEmiLb0ESR_EEvT0_T1_T2_iT3_T4_T5__param_1];
	ld.param.u32 	%r373, [_ZN3cub18CUB_300001_SM_10006detail4scan16DeviceScanKernelINS2_10policy_hubIiiimN4cuda3__47maximumIiEEE10Policy1000EN6thrust24THRUST_300001_SM_1000_NS18transform_iteratorI11Pass1_functIiENSC_17counting_iteratorIiNSC_11use_defaultESH_SH_EEiiEENSC_6detail15normal_iteratorINSC_10device_ptrIiEEEENS0_13ScanTileStateIiLb1EEES8_NS0_8NullTypeEmiLb0ESR_EEvT0_T1_T2_iT3_T4_T5__param_3];
	ld.param.u64 	%rd19, [_ZN3cub18CUB_300001_SM_10006detail4scan16DeviceScanKernelINS2_10policy_hubIiiimN4cuda3__47maximumIiEEE10Policy1000EN6thrust24THRUST_300001_SM_1000_NS18transform_iteratorI11Pass1_functIiENSC_17counting_iteratorIiNSC_11use_defaultESH_SH_EEiiEENSC_6detail15normal_iteratorINSC_10device_ptrIiEEEENS0_13ScanTileStateIiLb1EEES8_NS0_8NullTypeEmiLb0ESR_EEvT0_T1_T2_iT3_T4_T5__param_6];
	cvta.to.global.u64 	%rd2, %rd18;
	mov.u32 	%r374, %ctaid.x;
	add.s32 	%r1, %r373, %r374;
	mul.wide.s32 	%rd3, %r1, 3072;
	sub.s64 	%rd4, %rd19, %rd3;
	setp.lt.u64 	%p1, %rd4, 3073;
	@%p1 bra 	$L__BB6_35;
	cvta.to.global.u64 	%rd42, %rd17;
	cvt.u32.u64 	%r777, %rd3;
	mov.u32 	%r2, %tid.x;
	and.b32  	%r778, %r2, 31;
	and.b32  	%r779, %r2, 992;
	mul.lo.s32 	%r780, %r779, 24;
	or.b32  	%r3, %r780, %r778;
	add.s32 	%r781, %r3, %r372;
	add.s32 	%r782, %r781, %r777;
	cvta.to.global.u64 	%rd43, %rd16;
	cvt.s64.s32 	%rd44, %r782;
	mul.wide.s32 	%rd45, %r782, 4;
	add.s64 	%rd46, %rd42, %rd45;
	ld.global.u32 	%r783, [%rd46];
	ld.global.u32 	%r784, [%rd46+-4];
	add.s64 	%rd47, %rd43, %rd44;
	ld.global.u8 	%rs54, [%rd47+-1];
	setp.eq.s16 	%p130, %rs54, %rs2;
	selp.u32 	%r785, 1, 0, %p130;
	add.s32 	%r786, %r784, %r785;
	max.s32 	%r787, %r783, %r786;
	ld.global.u32 	%r788, [%rd46+128];
	ld.global.u32 	%r789, [%rd46+124];
	ld.global.u8 	%rs55, [%rd47+31];
	setp.eq.s16 	%p131, %rs55, %rs2;
	selp.u32 	%r790, 1, 0, %p131;
	add.s32 	%r791, %r789, %r790;
	max.s32 	%r792, %r788, %r791;
	ld.global.u32 	%r793, [%rd46+256];
	ld.global.u32 	%r794, [%rd46+252];
	ld.global.u8 	%rs56, [%rd47+63];
	setp.eq.s16 	%p132, %rs56, %rs2;
	selp.u32 	%r795, 1, 0, %p132;
	add.s32 	%r796, %r794, %r795;
	max.s32 	%r797, %r793, %r796;
	ld.global.u32 	%r798, [%rd46+384];
	ld.global.u32 	%r799, [%rd46+380];
	ld.global.u8 	%rs57, [%rd47+95];
	setp.eq.s16 	%p133, %rs57, %rs2;
	selp.u32 	%r800, 1, 0, %p133;
	add.s32 	%r801, %r799, %r800;
	max.s32 	%r802, %r798, %r801;
	ld.global.u32 	%r803, [%rd46+512];
	ld.global.u32 	%r804, [%rd46+508];
	ld.global.u8 	%rs58, [%rd47+127];
	setp.eq.s16 	%p134, %rs58, %rs2;
	selp.u32 	%r805, 1, 0, %p134;
	add.s32 	%r806, %r804, %r805;
	max.s32 	%r807, %r803, %r806;
	ld.global.u32 	%r808, [%rd46+640];
	ld.global.u32 	%r809, [%rd46+636];
	ld.global.u8 	%rs59, [%rd47+159];
	setp.eq.s16 	%p135, %rs59, %rs2;
	selp.u32 	%r810, 1, 0, %p135;
	add.s32 	%r811, %r809, %r810;
	max.s32 	%r812, %r808, %r811;
	ld.global.u32 	%r813, [%rd46+768];
	ld.global.u32 	%r814, [%rd46+764];
	ld.global.u8 	%rs60, [%rd47+191];
	setp.eq.s16 	%p136, %rs60, %rs2;
	selp.u32 	%r815, 1, 0, %p136;
	add.s32 	%r816, %r814, %r815;
	max.s32 	%r817, %r813, %r816;
	ld.global.u32 	%r818, [%rd46+896];
	ld.global.u32 	%r819, [%rd46+892];
	ld.global.u8 	%rs61, [%rd47+223];
	setp.eq.s16 	%p137, %rs61, %rs2;
	selp.u32 	%r820, 1, 0, %p137;
	add.s32 	%r821, %r819, %r820;
	max.s32 	%r822, %r818, %r821;
	ld.global.u32 	%r823, [%rd46+1024];
	ld.global.u32 	%r824, [%rd46+1020];
	ld.global.u8 	%rs62, [%rd47+255];
	setp.eq.s16 	%p138, %rs62, %rs2;
	selp.u32 	%r825, 1, 0, %p138;
	add.s32 	%r826, %r824, %r825;
	max.s32 	%r827, %r823, %r826;
	ld.global.u32 	%r828, [%rd46+1152];
	ld.global.u32 	%r829, [%rd46+1148];
	ld.global.u8 	%rs63, [%rd47+287];
	setp.eq.s16 	%p139, %rs63, %rs2;
	selp.u32 	%r830, 1, 0, %p139;
	add.s32 	%r831, %r829, %r830;
	max.s32 	%r832, %r828, %r831;
	ld.global.u32 	%r833, [%rd46+1280];
	ld.global.u32 	%r834, [%rd46+1276];
	ld.global.u8 	%rs64, [%rd47+319];
	setp.eq.s16 	%p140, %rs64, %rs2;
	selp.u32 	%r835, 1, 0, %p140;
	add.s32 	%r836, %r834, %r835;
	max.s32 	%r837, %r833, %r836;
	ld.global.u32 	%r838, [%rd46+1408];
	ld.global.u32 	%r839, [%rd46+1404];
	ld.global.u8 	%rs65, [%rd47+351];
	setp.eq.s16 	%p141, %rs65, %rs2;
	selp.u32 	%r840, 1, 0, %p141;
	add.s32 	%r841, %r839, %r840;
	max.s32 	%r842, %r838, %r841;
	ld.global.u32 	%r843, [%rd46+1536];
	ld.global.u32 	%r844, [%rd46+1532];
	ld.global.u8 	%rs66, [%rd47+383];
	setp.eq.s16 	%p142, %rs66, %rs2;
	selp.u32 	%r845, 1, 0, %p142;
	add.s32 	%r846, %r844, %r845;
	max.s32 	%r847, %r843, %r846;
	ld.global.u32 	%r848, [%rd46+1664];
	ld.global.u32 	%r849, [%rd46+1660];
	ld.global.u8 	%rs67, [%rd47+415];
	setp.eq.s16 	%p143, %rs67, %rs2;
	selp.u32 	%r850, 1, 0, %p143;
	add.s32 	%r851, %r849, %r850;
	max.s32 	%r852, %r848, %r851;
	ld.global.u32 	%r853, [%rd46+1792];
	ld.global.u32 	%r854, [%rd46+1788];
	ld.global.u8 	%rs68, [%rd47+447];
	setp.eq.s16 	%p144, %rs68, %rs2;
	selp.u32 	%r855, 1, 0, %p144;
	add.s32 	%r856, %r854, %r855;
	max.s32 	%r857, %r853, %r856;
	ld.global.u32 	%r858, [%rd46+1920];
	ld.global.u32 	%r859, [%rd46+1916];
	ld.global.u8 	%rs69, [%rd47+479];
	setp.eq.s16 	%p145, %rs69, %rs2;
	selp.u32 	%r860, 1, 0, %p145;
	add.s32 	%r861, %r859, %r860;
	max.s32 	%r862, %r858, %r861;
	ld.global.u32 	%r863, [%rd46+2048];
	ld.global.u32 	%r864, [%rd46+2044];
	ld.global.u8 	%rs70, [%rd47+511];
	setp.eq.s16 	%p146, %rs70, %rs2;
	selp.u32 	%r865, 1, 0, %p146;
	add.s32 	%r866, %r864, %r865;
	max.s32 	%r867, %r863, %r866;
	ld.global.u32 	%r868, [%rd46+2176];
	ld.global.u32 	%r869, [%rd46+2172];
	ld.global.u8 	%rs71, [%rd47+543];
	setp.eq.s16 	%p147, %rs71, %rs2;
	selp.u32 	%r870, 1, 0, %p147;
	add.s32 	%r871, %r869, %r870;
	max.s32 	%r872, %r868, %r871;
	ld.global.u32 	%r873, [%rd46+2304];
	ld.global.u32 	%r874, [%rd46+2300];
	ld.global.u8 	%rs72, [%rd47+575];
	setp.eq.s16 	%p148, %rs72, %rs2;
	selp.u32 	%r875, 1, 0, %p148;
	add.s32 	%r876, %r874, %r875;
	max.s32 	%r877, %r873, %r876;
	ld.global.u32 	%r878, [%rd46+2432];
	ld.global.u32 	%r879, [%rd46+2428];
	ld.global.u8 	%rs73, [%rd47+607];
	setp.eq.s16 	%p149, %rs73, %rs2;
	selp.u32 	%r880, 1, 0, %p149;
	add.s32 	%r881, %r879, %r880;
	max.s32 	%r882, %r878, %r881;
	ld.global.u32 	%r883, [%rd46+2560];
	ld.global.u32 	%r884, [%rd46+2556];
	ld.global.u8 	%rs74, [%rd47+639];
	setp.eq.s16 	%p150, %rs74, %rs2;
	selp.u32 	%r885, 1, 0, %p150;
	add.s32 	%r886, %r884, %r885;
	max.s32 	%r887, %r883, %r886;
	ld.global.u32 	%r888, [%rd46+2688];
	ld.global.u32 	%r889, [%rd46+2684];
	ld.global.u8 	%rs75, [%rd47+671];
	setp.eq.s16 	%p151, %rs75, %rs2;
	selp.u32 	%r890, 1, 0, %p151;
	add.s32 	%r891, %r889, %r890;
	max.s32 	%r892, %r888, %r891;
	ld.global.u32 	%r893, [%rd46+2816];
	ld.global.u32 	%r894, [%rd46+2812];
	ld.global.u8 	%rs76, [%rd47+703];
	setp.eq.s16 	%p152, %rs76, %rs2;
	selp.u32 	%r895, 1, 0, %p152;
	add.s32 	%r896, %r894, %r895;
	max.s32 	%r897, %r893, %r896;
	ld.global.u32 	%r898, [%rd46+2944];
	ld.global.u32 	%r899, [%rd46+2940];
	ld.global.u8 	%rs77, [%rd47+735];
	setp.eq.s16 	%p153, %rs77, %rs2;
	selp.u32 	%r900, 1, 0, %p153;
	add.s32 	%r901, %r899, %r900;
	max.s32 	%r902, %r898, %r901;
	// begin inline asm
	mov.u32 %r776, %laneid;
	// end inline asm
	shr.u32 	%r5, %r2, 5;
	mad.lo.s32 	%r903, %r5, 768, %r776;
	shl.b32 	%r904, %r903, 2;
	mov.u32 	%r905, _ZZN3cub18CUB_300001_SM_10006detail4scan16DeviceScanKernelINS2_10policy_hubIiiimN4cuda3__47maximumIiEEE10Policy1000EN6thrust24THRUST_300001_SM_1000_NS18transform_iteratorI11Pass1_functIiENSC_17counting_iteratorIiNSC_11use_defaultESH_SH_EEiiEENSC_6detail15normal_iteratorINSC_10device_ptrIiEEEENS0_13ScanTileStateIiLb1EEES8_NS0_8NullTypeEmiLb0ESR_EEvT0_T1_T2_iT3_T4_T5_E12temp_storage;
	add.s32 	%r6, %r905, %r904;
	st.shared.u32 	[%r6], %r787;
	st.shared.u32 	[%r6+128], %r792;
	st.shared.u32 	[%r6+256], %r797;
	st.shared.u32 	[%r6+384], %r802;
	st.shared.u32 	[%r6+512], %r807;
	st.shared.u32 	[%r6+640], %r812;
	st.shared.u32 	[%r6+768], %r817;
	st.shared.u32 	[%r6+896], %r822;
	st.shared.u32 	[%r6+1024], %r827;
	st.shared.u32 	[%r6+1152], %r832;
	st.shared.u32 	[%r6+1280], %r837;
	st.shared.u32 	[%r6+1408], %r842;
	st.shared.u32 	[%r6+1536], %r847;
	st.shared.u32 	[%r6+1664], %r852;
	st.shared.u32 	[%r6+1792], %r857;
	st.shared.u32 	[%r6+1920], %r862;
	st.shared.u32 	[%r6+2048], %r867;
	st.shared.u32 	[%r6+2176], %r872;
	st.shared.u32 	[%r6+2304], %r877;
	st.shared.u32 	[%r6+2432], %r882;
	st.shared.u32 	[%r6+2560], %r887;
	st.shared.u32 	[%r6+2688], %r892;
	st.shared.u32 	[%r6+2816], %r897;
	st.shared.u32 	[%r6+2944], %r902;
	bar.warp.sync 	-1;
	mad.lo.s32 	%r7, %r776, 92, %r6;
	ld.shared.v4.u32 	{%r8, %r9, %r10, %r11}, [%r7];
	ld.shared.v4.u32 	{%r12, %r13, %r14, %r15}, [%r7+16];
	ld.shared.v4.u32 	{%r16, %r17, %r18, %r19}, [%r7+32];
	ld.shared.v4.u32 	{%r20, %r21, %r22, %r23}, [%r7+48];
	ld.shared.v4.u32 	{%r24, %r25, %r26, %r27}, [%r7+64];
	ld.shared.v4.u32 	{%r28, %r29, %r30, %r31}, [%r7+80];
	bar.sync 	0;
	setp.ne.s32 	%p154, %r1, 0;
	@%p154 bra 	$L__BB6_6;
	max.s32 	%r1103, %r8, %r9;
	max.s32 	%r1104, %r1103, %r10;
	max.s32 	%r1105, %r11, %r12;
	max.s32 	%r1106, %r1105, %r13;
	max.s32 	%r1107, %r14, %r15;
	max.s32 	%r1108, %r1107, %r16;
	max.s32 	%r1109, %r17, %r18;
	max.s32 	%r1110, %r1109, %r19;
	max.s32 	%r1111, %r20, %r21;
	max.s32 	%r1112, %r1111, %r22;
	max.s32 	%r1113, %r23, %r24;
	max.s32 	%r1114, %r1113, %r25;
	max.s32 	%r1115, %r26, %r27;
	max.s32 	%r1116, %r1115, %r28;
	max.s32 	%r1117, %r29, %r30;
	max.s32 	%r1118, %r1117, %r31;
	max.s32 	%r1119, %r1104, %r1106;
	max.s32 	%r1120, %r1119, %r1108;
	max.s32 	%r1121, %r1110, %r1112;
	max.s32 	%r1122, %r1121, %r1114;
	max.s32 	%r1123, %r1116, %r1118;
	max.s32 	%r1124, %r1120, %r1122;
	max.s32 	%r1074, %r1124, %r1123;
	mov.b32 	%r1100, 1;
	mov.b32 	%r1101, 0;
	mov.b32 	%r1102, -1;
	// begin inline asm
	shfl.sync.up.b32 %r1073, %r1074, %r1100, %r1101, %r1102;
	// end inline asm
	max.s32 	%r1125, %r1073, %r1074;
	setp.lt.s32 	%p196, %r776, 1;
	selp.b32 	%r1079, %r1074, %r1125, %p196;
	mov.b32 	%r1080, 2;
	// begin inline asm
	shfl.sync.up.b32 %r1078, %r1079, %r1080, %r1101, %r1102;
	// end inline asm
	max.s32 	%r1126, %r1078, %r1079;
	setp.lt.s32 	%p197, %r776, 2;
	selp.b32 	%r1084, %r1079, %r1126, %p197;
	mov.b32 	%r1085, 4;
	// begin inline asm
	shfl.sync.up.b32 %r1083, %r1084, %r1085, %r1101, %r1102;
	// end inline asm
	max.s32 	%r1127, %r1083, %r1084;
	setp.lt.s32 	%p198, %r776, 4;
	selp.b32 	%r1089, %r1084, %r1127, %p198;
	mov.b32 	%r1090, 8;
	// begin inline asm
	shfl.sync.up.b32 %r1088, %r1089, %r1090, %r1101, %r1102;
	// end inline asm
	max.s32 	%r1128, %r1088, %r1089;
	setp.lt.s32 	%p199, %r776, 8;
	selp.b32 	%r1094, %r1089, %r1128, %p199;
	mov.b32 	%r1095, 16;
	// begin inline asm
	shfl.sync.up.b32 %r1093, %r1094, %r1095, %r1101, %r1102;
	// end inline asm
	max.s32 	%r32, %r1093, %r1094;
	setp.lt.s32 	%p200, %r776, 16;
	selp.b32 	%r1099, %r1094, %r32, %p200;
	// begin inline asm
	shfl.sync.up.b32 %r1098, %r1099, %r1100, %r1101, %r1102;
	// end inline asm
	setp.ne.s32 	%p201, %r776, 31;
	@%p201 bra 	$L__BB6_4;
	shl.b32 	%r1129, %r5, 2;
	add.s32 	%r1131, %r905, %r1129;
	st.shared.u32 	[%r1131+16], %r32;
$L__BB6_4:
	bar.sync 	0;
	ld.shared.v4.u32 	{%r1132, %r1133, %r1134, %r1135}, [_ZZN3cub18CUB_300001_SM_10006detail4scan16DeviceScanKernelINS2_10policy_hubIiiimN4cuda3__47maximumIiEEE10Policy1000EN6thrust24THRUST_300001_SM_1000_NS18transform_iteratorI11Pass1_functIiENSC_17counting_iteratorIiNSC_11use_defaultESH_SH_EEiiEENSC_6detail15normal_iteratorINSC_10device_ptrIiEEEENS0_13ScanTileStateIiLb1EEES8_NS0_8NullTypeEmiLb0ESR_EEvT0_T1_T2_iT3_T4_T5_E12temp_storage+16];
	max.s32 	%r1136, %r1132, %r1133;
	setp.eq.s32 	%p202, %r5, 2;
	selp.b32 	%r1137, %r1136, %r1132, %p202;
	max.s32 	%r1138, %r1136, %r1134;
	setp.eq.s32 	%p203, %r5, 3;
	selp.b32 	%r1139, %r1138, %r1137, %p203;
	max.s32 	%r34, %r1138, %r1135;
	setp.lt.u32 	%p204, %r2, 32;
	max.s32 	%r1140, %r1139, %r1098;
	setp.eq.s32 	%p205, %r776, 0;
	selp.b32 	%r1141, %r1139, %r1140, %p205;
	selp.b32 	%r1142, %r1098, %r1141, %p204;
	setp.ne.s32 	%p206, %r2, 0;
	setp.eq.s32 	%p207, %r2, 0;
	max.s32 	%r1203, %r1142, %r8;
	selp.b32 	%r1143, %r8, %r1203, %p207;
	max.s32 	%r1202, %r1143, %r9;
	max.s32 	%r1201, %r1202, %r10;
	max.s32 	%r1200, %r1201, %r11;
	max.s32 	%r1199, %r1200, %r12;
	max.s32 	%r1198, %r1199, %r13;
	max.s32 	%r1197, %r1198, %r14;
	max.s32 	%r1196, %r1197, %r15;
	max.s32 	%r1195, %r1196, %r16;
	max.s32 	%r1194, %r1195, %r17;
	max.s32 	%r1193, %r1194, %r18;
	max.s32 	%r1192, %r1193, %r19;
	max.s32 	%r1191, %r1192, %r20;
	max.s32 	%r1190, %r1191, %r21;
	max.s32 	%r1189, %r1190, %r22;
	max.s32 	%r1188, %r1189, %r23;
	max.s32 	%r1187, %r1188, %r24;
	max.s32 	%r1186, %r1187, %r25;
	max.s32 	%r1185, %r1186, %r26;
	max.s32 	%r1184, %r1185, %r27;
	max.s32 	%r1183, %r1184, %r28;
	max.s32 	%r1182, %r1183, %r29;
	max.s32 	%r1181, %r1182, %r30;
	max.s32 	%r1180, %r1181, %r31;
	@%p206 bra 	$L__BB6_34;
	add.s64 	%rd59, %rd1, 256;
	mov.b32 	%r1144, 101;
	// begin inline asm
	st.relaxed.gpu.v2.u32 [%rd59], {%r1144, %r34};
	// end inline asm
	mov.u32 	%r1203, %r8;
	bra.uni 	$L__BB6_34;
$L__BB6_6:
	max.s32 	%r936, %r8, %r9;
	max.s32 	%r937, %r936, %r10;
	max.s32 	%r938, %r11, %r12;
	max.s32 	%r939, %r938, %r13;
	max.s32 	%r940, %r14, %r15;
	max.s32 	%r941, %r940, %r16;
	max.s32 	%r942, %r17, %r18;
	max.s32 	%r943, %r942, %r19;
	max.s32 	%r944, %r20, %r21;
	max.s32 	%r945, %r944, %r22;
	max.s32 	%r946, %r23, %r24;
	max.s32 	%r947, %r946, %r25;
	max.s32 	%r948, %r26, %r27;
	max.s32 	%r949, %r948, %r28;
	max.s32 	%r950, %r29, %r30;
	max.s32 	%r951, %r950, %r31;
	max.s32 	%r952, %r937, %r939;
	max.s32 	%r953, %r952, %r941;
	max.s32 	%r954, %r943, %r945;
	max.s32 	%r955, %r954, %r947;
	max.s32 	%r956, %r949, %r951;
	max.s32 	%r957, %r953, %r955;
	max.s32 	%r907, %r957, %r956;
	mov.b32 	%r933, 1;
	mov.b32 	%r934, 0;
	mov.b32 	%r935, -1;
	// begin inline asm
	shfl.sync.up.b32 %r906, %r907, %r933, %r934, %r935;
	// end inline asm
	max.s32 	%r958, %r906, %r907;
	setp.lt.s32 	%p155, %r776, 1;
	selp.b32 	%r912, %r907, %r958, %p155;
	mov.b32 	%r913, 2;
	// begin inline asm
	shfl.sync.up.b32 %r911, %r912, %r913, %r934, %r935;
	// end inline asm
	max.s32 	%r959, %r911, %r912;
	setp.lt.s32 	%p156, %r776, 2;
	selp.b32 	%r917, %r912, %r959, %p156;
	mov.b32 	%r918, 4;
	// begin inline asm
	shfl.sync.up.b32 %r916, %r917, %r918, %r934, %r935;
	// end inline asm
	max.s32 	%r960, %r916, %r917;
	setp.lt.s32 	%p157, %r776, 4;
	selp.b32 	%r922, %r917, %r960, %p157;
	mov.b32 	%r923, 8;
	// begin inline asm
	shfl.sync.up.b32 %r921, %r922, %r923, %r934, %r935;
	// end inline asm
	max.s32 	%r961, %r921, %r922;
	setp.lt.s32 	%p158, %r776, 8;
	selp.b32 	%r927, %r922, %r961, %p158;
	mov.b32 	%r928, 16;
	// begin inline asm
	shfl.sync.up.b32 %r926, %r927, %r928, %r934, %r935;
	// end inline asm
	max.s32 	%r59, %r926, %r927;
	setp.lt.s32 	%p159, %r776, 16;
	selp.b32 	%r932, %r927, %r59, %p159;
	// begin inline asm
	shfl.sync.up.b32 %r931, %r932, %r933, %r934, %r935;
	// end inline asm
	setp.ne.s32 	%p160, %r776, 31;
	@%p160 bra 	$L__BB6_8;
	shl.b32 	%r962, %r5, 2;
	add.s32 	%r964, %r905, %r962;
	st.shared.u32 	[%r964+16], %r59;
$L__BB6_8:
	bar.sync 	0;
	ld.shared.v4.u32 	{%r965, %r966, %r967, %r968}, [_ZZN3cub18CUB_300001_SM_10006detail4scan16DeviceScanKernelINS2_10policy_hubIiiimN4cuda3__47maximumIiEEE10Policy1000EN6thrust24THRUST_300001_SM_1000_NS18transform_iteratorI11Pass1_functIiENSC_17counting_iteratorIiNSC_11use_defaultESH_SH_EEiiEENSC_6detail15normal_iteratorINSC_10device_ptrIiEEEENS0_13ScanTileStateIiLb1EEES8_NS0_8NullTypeEmiLb0ESR_EEvT0_T1_T2_iT3_T4_T5_E12temp_storage+16];
	max.s32 	%r969, %r965, %r966;
	setp.eq.s32 	%p161, %r5, 2;
	selp.b32 	%r970, %r969, %r965, %p161;
	max.s32 	%r971, %r969, %r967;
	setp.eq.s32 	%p162, %r5, 3;
	selp.b32 	%r972, %r971, %r970, %p162;
	max.s32 	%r61, %r971, %r968;
	setp.gt.u32 	%p163, %r2, 31;
	setp.lt.u32 	%p164, %r2, 32;
	max.s32 	%r973, %r972, %r931;
	setp.eq.s32 	%p165, %r776, 0;
	selp.b32 	%r1179, %r972, %r973, %p165;
	selp.b32 	%r63, %r931, %r1179, %p164;
	@%p163 bra 	$L__BB6_33;
	setp.ne.s32 	%p166, %r2, 0;
	mul.wide.s32 	%rd48, %r1, 8;
	add.s64 	%rd5, %rd1, %rd48;
	@%p166 bra 	$L__BB6_11;
	st.shared.u32 	[_ZZN3cub18CUB_300001_SM_10006detail4scan16DeviceScanKernelINS2_10policy_hubIiiimN4cuda3__47maximumIiEEE10Policy1000EN6thrust24THRUST_300001_SM_1000_NS18transform_iteratorI11Pass1_functIiENSC_17counting_iteratorIiNSC_11use_defaultESH_SH_EEiiEENSC_6detail15normal_iteratorINSC_10device_ptrIiEEEENS0_13ScanTileStateIiLb1EEES8_NS0_8NullTypeEmiLb0ESR_EEvT0_T1_T2_iT3_T4_T5_E12temp_storage+12], %r61;
	add.s64 	%rd49, %rd5, 256;
	mov.b32 	%r974, 100;
	// begin inline asm
	st.relaxed.gpu.v2.u32 [%rd49], {%r974, %r61};
	// end inline asm
$L__BB6_11:
	not.b32 	%r976, %r2;
	add.s32 	%r1176, %r1, %r976;
	mov.u32 	%r65, %nctaid.x;
	setp.gt.u32 	%p167, %r65, 499;
	@%p167 bra 	$L__BB6_13;
	membar.cta;
	bra.uni 	$L__BB6_14;
$L__BB6_13:
	mov.b32 	%r977, 1245;
	// begin inline asm
	nanosleep.u32 %r977;
	// end inline asm
$L__BB6_14:
	mul.wide.s32 	%rd51, %r1176, 8;
	add.s64 	%rd52, %rd1, %rd51;
	add.s64 	%rd50, %rd52, 256;
	// begin inline asm
	ld.relaxed.gpu.v2.u32 {%r1177, %r1173}, [%rd50];
	// end inline asm
$L__BB6_15:
	setp.eq.s32 	%p168, %r1177, 99;
	mov.b32 	%r980, -1;
	vote.sync.any.pred 	%p169, %p168, %r980;
	not.pred 	%p170, %p169;
	@%p170 bra 	$L__BB6_20;
	setp.gt.u32 	%p195, %r65, 499;
	@%p195 bra 	$L__BB6_18;
	membar.cta;
	bra.uni 	$L__BB6_19;
$L__BB6_18:
	mov.b32 	%r1070, 648;
	// begin inline asm
	nanosleep.u32 %r1070;
	// end inline asm
$L__BB6_19:
	// begin inline asm
	ld.relaxed.gpu.v2.u32 {%r1177, %r1173}, [%rd50];
	// end inline asm
	bra.uni 	$L__BB6_15;
$L__BB6_20:
	setp.eq.s32 	%p171, %r1177, 101;
	mov.b32 	%r1007, -1;
	vote.sync.ballot.b32 	%r1008, %p171, %r1007;
	// begin inline asm
	mov.u32 %r982, %lanemask_ge;
	// end inline asm
	and.b32  	%r1009, %r1008, %r982;
	or.b32  	%r1010, %r1009, -2147483648;
	add.s32 	%r1011, %r1010, -1;
	not.b32 	%r1012, %r1010;
	and.b32  	%r1013, %r1012, %r1011;
	popc.b32 	%r986, %r1013;
	mov.b32 	%r985, 1;
	// begin inline asm
	shfl.sync.down.b32 %r983, %r1173, %r985, %r986, %r1007;
	// end inline asm
	setp.lt.s32 	%p173, %r776, %r986;
	max.s32 	%r1014, %r983, %r1173;
	selp.b32 	%r989, %r1014, %r1173, %p173;
	mov.b32 	%r990, 2;
	// begin inline asm
	shfl.sync.down.b32 %r988, %r989, %r990, %r986, %r1007;
	// end inline asm
	add.s32 	%r75, %r776, 2;
	setp.gt.s32 	%p174, %r75, %r986;
	max.s32 	%r1015, %r988, %r989;
	selp.b32 	%r994, %r989, %r1015, %p174;
	mov.b32 	%r995, 4;
	// begin inline asm
	shfl.sync.down.b32 %r993, %r994, %r995, %r986, %r1007;
	// end inline asm
	add.s32 	%r76, %r776, 4;
	setp.gt.s32 	%p175, %r76, %r986;
	max.s32 	%r1016, %r993, %r994;
	selp.b32 	%r999, %r994, %r1016, %p175;
	mov.b32 	%r1000, 8;
	// begin inline asm
	shfl.sync.down.b32 %r998, %r999, %r1000, %r986, %r1007;
	// end inline asm
	add.s32 	%r77, %r776, 8;
	setp.gt.s32 	%p176, %r77, %r986;
	max.s32 	%r1017, %r998, %r999;
	selp.b32 	%r1004, %r999, %r1017, %p176;
	mov.b32 	%r1005, 16;
	// begin inline asm
	shfl.sync.down.b32 %r1003, %r1004, %r1005, %r986, %r1007;
	// end inline asm
	add.s32 	%r78, %r776, 16;
	setp.gt.s32 	%p177, %r78, %r986;
	max.s32 	%r1018, %r1003, %r1004;
	selp.b32 	%r1175, %r1004, %r1018, %p177;
	add.s64 	%rd7, %rd1, 256;
$L__BB6_21:
	setp.ne.s32 	%p178, %r1177, 101;
	mov.b32 	%r1019, -1;
	vote.sync.all.pred 	%p179, %p178, %r1019;
	not.pred 	%p180, %p179;
	@%p180 bra 	$L__BB6_29;
	mul.wide.s32 	%rd55, %r1176, 8;
	add.s64 	%rd56, %rd7, %rd55;
	add.s64 	%rd54, %rd56, -256;
	// begin inline asm
	ld.relaxed.gpu.v2.u32 {%r1177, %r1178}, [%rd54];
	// end inline asm
$L__BB6_23:
	setp.eq.s32 	%p184, %r1177, 99;
	mov.b32 	%r1028, -1;
	vote.sync.any.pred 	%p185, %p184, %r1028;
	not.pred 	%p186, %p185;
	@%p186 bra 	$L__BB6_28;
	setp.gt.u32 	%p194, %r65, 499;
	@%p194 bra 	$L__BB6_26;
	membar.cta;
	bra.uni 	$L__BB6_27;
$L__BB6_26:
	mov.b32 	%r1067, 648;
	// begin inline asm
	nanosleep.u32 %r1067;
	// end inline asm
$L__BB6_27:
	// begin inline asm
	ld.relaxed.gpu.v2.u32 {%r1177, %r1178}, [%rd54];
	// end inline asm
	bra.uni 	$L__BB6_23;
$L__BB6_28:
	setp.eq.s32 	%p187, %r1177, 101;
	mov.b32 	%r1054, -1;
	vote.sync.ballot.b32 	%r1055, %p187, %r1054;
	and.b32  	%r1056, %r1055, %r982;
	or.b32  	%r1057, %r1056, -2147483648;
	add.s32 	%r1058, %r1057, -1;
	not.b32 	%r1059, %r1057;
	and.b32  	%r1060, %r1059, %r1058;
	popc.b32 	%r1033, %r1060;
	mov.b32 	%r1032, 1;
	// begin inline asm
	shfl.sync.down.b32 %r1030, %r1178, %r1032, %r1033, %r1054;
	// end inline asm
	setp.lt.s32 	%p189, %r776, %r1033;
	max.s32 	%r1061, %r1030, %r1178;
	selp.b32 	%r1036, %r1061, %r1178, %p189;
	mov.b32 	%r1037, 2;
	// begin inline asm
	shfl.sync.down.b32 %r1035, %r1036, %r1037, %r1033, %r1054;
	// end inline asm
	setp.gt.s32 	%p190, %r75, %r1033;
	max.s32 	%r1062, %r1035, %r1036;
	selp.b32 	%r1041, %r1036, %r1062, %p190;
	mov.b32 	%r1042, 4;
	// begin inline asm
	shfl.sync.down.b32 %r1040, %r1041, %r1042, %r1033, %r1054;
	// end inline asm
	setp.gt.s32 	%p191, %r76, %r1033;
	max.s32 	%r1063, %r1040, %r1041;
	selp.b32 	%r1046, %r1041, %r1063, %p191;
	mov.b32 	%r1047, 8;
	// begin inline asm
	shfl.sync.down.b32 %r1045, %r1046, %r1047, %r1033, %r1054;
	// end inline asm
	setp.gt.s32 	%p192, %r77, %r1033;
	max.s32 	%r1064, %r1045, %r1046;
	selp.b32 	%r1051, %r1046, %r1064, %p192;
	mov.b32 	%r1052, 16;
	// begin inline asm
	shfl.sync.down.b32 %r1050, %r1051, %r1052, %r1033, %r1054;
	// end inline asm
	setp.gt.s32 	%p193, %r78, %r1033;
	max.s32 	%r1065, %r1050, %r1051;
	selp.b32 	%r1066, %r1051, %r1065, %p193;
	max.s32 	%r1175, %r1066, %r1175;
	add.s32 	%r1176, %r1176, -32;
	bra.uni 	$L__BB6_21;
$L__BB6_29:
	setp.ne.s32 	%p181, %r2, 0;
	@%p181 bra 	$L__BB6_31;
	max.s32 	%r1022, %r1175, %r61;
	add.s64 	%rd53, %rd5, 256;
	mov.b32 	%r1021, 101;
	// begin inline asm
	st.relaxed.gpu.v2.u32 [%rd53], {%r1021, %r1022};
	// end inline asm
	st.shared.u32 	[_ZZN3cub18CUB_300001_SM_10006detail4scan16DeviceScanKernelINS2_10policy_hubIiiimN4cuda3__47maximumIiEEE10Policy1000EN6thrust24THRUST_300001_SM_1000_NS18transform_iteratorI11Pass1_functIiENSC_17counting_iteratorIiNSC_11use_defaultESH_SH_EEiiEENSC_6detail15normal_iteratorINSC_10device_ptrIiEEEENS0_13ScanTileStateIiLb1EEES8_NS0_8NullTypeEmiLb0ESR_EEvT0_T1_T2_iT3_T4_T5_E12temp_storage+4], %r1175;
	st.shared.u32 	[_ZZN3cub18CUB_300001_SM_10006detail4scan16DeviceScanKernelINS2_10policy_hubIiiimN4cuda3__47maximumIiEEE10Policy1000EN6thrust24THRUST_300001_SM_1000_NS18transform_iteratorI11Pass1_functIiENSC_17counting_iteratorIiNSC_11use_defaultESH_SH_EEiiEENSC_6detail15normal_iteratorINSC_10device_ptrIiEEEENS0_13ScanTileStateIiLb1EEES8_NS0_8NullTypeEmiLb0ESR_EEvT0_T1_T2_iT3_T4_T5_E12temp_storage+8], %r1022;
$L__BB6_31:
	setp.ne.s32 	%p182, %r776, 0;
	mov.u32 	%r1179, %r63;
	@%p182 bra 	$L__BB6_33;
	st.shared.u32 	[_ZZN3cub18CUB_300001_SM_10006detail4scan16DeviceScanKernelINS2_10policy_hubIiiimN4cuda3__47maximumIiEEE10Policy1000EN6thrust24THRUST_300001_SM_1000_NS18transform_iteratorI11Pass1_functIiENSC_17counting_iteratorIiNSC_11use_defaultESH_SH_EEiiEENSC_6detail15normal_iteratorINSC_10device_ptrIiEEEENS0_13ScanTileStateIiLb1EEES8_NS0_8NullTypeEmiLb0ESR_EEvT0_T1_T2_iT3_T4_T5_E12temp_storage+36], %r1175;
	mov.u32 	%r1179, %r1175;
$L__BB6_33:
	bar.sync 	0;
	ld.shared.u32 	%r1023, [_ZZN3cub18CUB_300001_SM_10006detail4scan16DeviceScanKernelINS2_10policy_hubIiiimN4cuda3__47maximumIiEEE10Policy1000EN6thrust24THRUST_300001_SM_1000_NS18transform_iteratorI11Pass1_functIiENSC_17counting_iteratorIiNSC_11use_defaultESH_SH_EEiiEENSC_6detail15normal_iteratorINSC_10device_ptrIiEEEENS0_13ScanTileStateIiLb1EEES8_NS0_8NullTypeEmiLb0ESR_EEvT0_T1_T2_iT3_T4_T5_E12temp_storage+36];
	setp.eq.s32 	%p183, %r2, 0;
	max.s32 	%r1024, %r1023, %r1179;
	selp.b32 	%r1025, %r1179, %r1024, %p183;
	max.s32 	%r1203, %r1025, %r8;
	max.s32 	%r1202, %r1203, %r9;
	max.s32 	%r1201, %r1202, %r10;
	max.s32 	%r1200, %r1201, %r11;
	max.s32 	%r1199, %r1200, %r12;
	max.s32 	%r1198, %r1199, %r13;
	max.s32 	%r1197, %r1198, %r14;
	max.s32 	%r1196, %r1197, %r15;
	max.s32 	%r1195, %r1196, %r16;
	max.s32 	%r1194, %r1195, %r17;
	max.s32 	%r1193, %r1194, %r18;
	max.s32 	%r1192, %r1193, %r19;
	max.s32 	%r1191, %r1192, %r20;
	max.s32 	%r1190, %r1191, %r21;
	max.s32 	%r1189, %r1190, %r22;
	max.s32 	%r1188, %r1189, %r23;
	max.s32 	%r1187, %r1188, %r24;
	max.s32 	%r1186, %r1187, %r25;
	max.s32 	%r1185, %r1186, %r26;
	max.s32 	%r1184, %r1185, %r27;
	max.s32 	%r1183, %r1184, %r28;
	max.s32 	%r1182, %r1183, %r29;
	max.s32 	%r1181, %r1182, %r30;
	max.s32 	%r1180, %r1181, %r31;
$L__BB6_34:
	bar.sync 	0;
	st.shared.v4.u32 	[%r7], {%r1203, %r1202, %r1201, %r1200};
	st.shared.v4.u32 	[%r7+16], {%r1199, %r1198, %r1197, %r1196};
	st.shared.v4.u32 	[%r7+32], {%r1195, %r1194, %r1193, %r1192};
	st.shared.v4.u32 	[%r7+48], {%r1191, %r1190, %r1189, %r1188};
	st.shared.v4.u32 	[%r7+64], {%r1187, %r1186, %r1185, %r1184};
	st.shared.v4.u32 	[%r7+80], {%r1183, %r1182, %r1181, %r1180};
	bar.warp.sync 	-1;
	ld.shared.u32 	%r1146, [%r6];
	ld.shared.u32 	%r1147, [%r6+128];
	ld.shared.u32 	%r1148, [%r6+256];
	ld.shared.u32 	%r1149, [%r6+384];
	ld.shared.u32 	%r1150, [%r6+512];
	ld.shared.u32 	%r1151, [%r6+640];
	ld.shared.u32 	%r1152, [%r6+768];
	ld.shared.u32 	%r1153, [%r6+896];
	ld.shared.u32 	%r1154, [%r6+1024];
	ld.shared.u32 	%r1155, [%r6+1152];
	ld.shared.u32 	%r1156, [%r6+1280];
	ld.shared.u32 	%r1157, [%r6+1408];
	ld.shared.u32 	%r1158, [%r6+1536];
	ld.shared.u32 	%r1159, [%r6+1664];
	ld.shared.u32 	%r1160, [%r6+1792];
	ld.shared.u32 	%r1161, [%r6+1920];
	ld.shared.u32 	%r1162, [%r6+2048];
	ld.shared.u32 	%r1163, [%r6+2176];
	ld.shared.u32 	%r1164, [%r6+2304];
	ld.shared.u32 	%r1165, [%r6+2432];
	ld.shared.u32 	%r1166, [%r6+2560];
	ld.shared.u32 	%r1167, [%r6+2688];
	ld.shared.u32 	%r1168, [%r6+2816];
	ld.shared.u32 	%r1169, [%r6+2944];
	cvt.u64.u32 	%rd60, %r3;
	add.s64 	%rd61, %rd3, %rd60;
	shl.b64 	%rd62, %rd61, 2;
	add.s64 	%rd63, %rd2, %rd62;
	st.global.u32 	[%rd63], %r1146;
	st.global.u32 	[%rd63+128], %r1147;
	st.global.u32 	[%rd63+256], %r1148;
	st.global.u32 	[%rd63+384], %r1149;
	st.global.u32 	[%rd63+512], %r1150;
	st.global.u32 	[%rd63+640], %r1151;
	st.global.u32 	[%rd63+768], %r1152;
	st.global.u32 	[%rd63+896], %r1153;
	st.global.u32 	[%rd63+1024], %r1154;
	st.global.u32 	[%rd63+1152], %r1155;
	st.global.u32 	[%rd63+1280], %r1156;
	st.global.u32 	[%rd63+1408], %r1157;
	st.global.u32 	[%rd63+1536], %r1158;
	st.global.u32 	[%rd63+1664], %r1159;
	st.global.u32 	[%rd63+1792], %r1160;
	st.global.u32 	[%rd63+1920], %r1161;
	st.global.u32 	[%rd63+2048], %r1162;
	st.global.u32 	[%rd63+2176], %r1163;
	st.global.u32 	[%rd63+2304], %r1164;
	st.global.u32 	[%rd63+2432], %r1165;
	st.global.u32 	[%rd63+2560], %r1166;
	st.global.u32 	[%rd63+2688], %r1167;
	st.global.u32 	[%rd63+2816], %r1168;
	st.global.u32 	[%rd63+2944], %r1169;
	bra.uni 	$L__BB6_166;
$L__BB6_35:
	setp.eq.s64 	%p2, %rd4, 0;
	@%p2 bra 	$L__BB6_166;
	cvta.to.global.u64 	%rd20, %rd16;
	cvta.to.global.u64 	%rd21, %rd17;
	cvt.u32.u64 	%r375, %rd3;
	add.s32 	%r376, %r372, %r375;
	cvt.u32.u64 	%r142, %rd4;
	cvt.s64.s32 	%rd22, %r376;
	mul.wide.s32 	%rd23, %r376, 4;
	add.s64 	%rd24, %rd21, %rd23;
	ld.global.u32 	%r377, [%rd24];
	ld.global.u32 	%r378, [%rd24+-4];
	add.s64 	%rd25, %rd20, %rd22;
	ld.global.u8 	%rs4, [%rd25+-1];
	setp.eq.s16 	%p3, %rs4, %rs2;
	selp.u32 	%r379, 1, 0, %p3;
	add.s32 	%r380, %r378, %r379;
	max.s32 	%r1227, %r377, %r380;
	mov.u32 	%r144, %tid.x;
	and.b32  	%r381, %r144, 31;
	and.b32  	%r382, %r144, 992;
	mul.lo.s32 	%r383, %r382, 24;
	or.b32  	%r384, %r383, %r381;
	setp.ge.u32 	%p4, %r384, %r142;
	cvt.u64.u32 	%rd9, %r384;
	add.s64 	%rd10, %rd25, %rd9;
	shl.b32 	%r385, %r384, 2;
	cvt.u64.u32 	%rd26, %r385;
	add.s64 	%rd11, %rd24, %rd26;
	mov.u32 	%r1204, %r1227;
	@%p4 bra 	$L__BB6_38;
	ld.global.u32 	%r386, [%rd11];
	ld.global.u32 	%r387, [%rd11+-4];
	ld.global.u8 	%rs5, [%rd10+-1];
	setp.eq.s16 	%p5, %rs5, %rs2;
	selp.u32 	%r388, 1, 0, %p5;
	add.s32 	%r389, %r387, %r388;
	max.s32 	%r1204, %r386, %r389;
$L__BB6_38:
	cvt.u32.u64 	%r390, %rd9;
	add.s32 	%r147, %r390, 32;
	setp.ge.u32 	%p6, %r147, %r142;
	mov.u32 	%r1205, %r1227;
	@%p6 bra 	$L__BB6_40;
	ld.global.u32 	%r391, [%rd11+128];
	ld.global.u32 	%r392, [%rd11+124];
	ld.global.u8 	%rs7, [%rd10+31];
	setp.eq.s16 	%p7, %rs7, %rs2;
	selp.u32 	%r393, 1, 0, %p7;
	add.s32 	%r394, %r392, %r393;
	max.s32 	%r1205, %r391, %r394;
$L__BB6_40:
	add.s32 	%r150, %r390, 64;
	setp.ge.u32 	%p8, %r150, %r142;
	mov.u32 	%r1206, %r1227;
	@%p8 bra 	$L__BB6_42;
	ld.global.u32 	%r396, [%rd11+256];
	ld.global.u32 	%r397, [%rd11+252];
	ld.global.u8 	%rs9, [%rd10+63];
	setp.eq.s16 	%p9, %rs9, %rs2;
	selp.u32 	%r398, 1, 0, %p9;
	add.s32 	%r399, %r397, %r398;
	max.s32 	%r1206, %r396, %r399;
$L__BB6_42:
	add.s32 	%r401, %r390, 96;
	setp.ge.u32 	%p10, %r401, %r142;
	mov.u32 	%r1207, %r1227;
	@%p10 bra 	$L__BB6_44;
	ld.global.u32 	%r402, [%rd11+384];
	ld.global.u32 	%r403, [%rd11+380];
	ld.global.u8 	%rs11, [%rd10+95];
	setp.eq.s16 	%p11, %rs11, %rs2;
	selp.u32 	%r404, 1, 0, %p11;
	add.s32 	%r405, %r403, %r404;
	max.s32 	%r1207, %r402, %r405;
$L__BB6_44:
	add.s32 	%r155, %r390, 128;
	setp.ge.u32 	%p12, %r155, %r142;
	mov.u32 	%r1208, %r1227;
	@%p12 bra 	$L__BB6_46;
	ld.global.u32 	%r407, [%rd11+512];
	ld.global.u32 	%r408, [%rd11+508];
	ld.global.u8 	%rs13, [%rd10+127];
	setp.eq.s16 	%p13, %rs13, %rs2;
	selp.u32 	%r409, 1, 0, %p13;
	add.s32 	%r410, %r408, %r409;
	max.s32 	%r1208, %r407, %r410;
$L__BB6_46:
	add.s32 	%r158, %r390, 160;
	setp.ge.u32 	%p14, %r158, %r142;
	mov.u32 	%r1209, %r1227;
	@%p14 bra 	$L__BB6_48;
	ld.global.u32 	%r412, [%rd11+640];
	ld.global.u32 	%r413, [%rd11+636];
	ld.global.u8 	%rs15, [%rd10+159];
	setp.eq.s16 	%p15, %rs15, %rs2;
	selp.u32 	%r414, 1, 0, %p15;
	add.s32 	%r415, %r413, %r414;
	max.s32 	%r1209, %r412, %r415;
$L__BB6_48:
	add.s32 	%r161, %r390, 192;
	setp.ge.u32 	%p16, %r161, %r142;
	mov.u32 	%r1210, %r1227;
	@%p16 bra 	$L__BB6_50;
	ld.global.u32 	%r417, [%rd11+768];
	ld.global.u32 	%r418, [%rd11+764];
	ld.global.u8 	%rs17, [%rd10+191];
	setp.eq.s16 	%p17, %rs17, %rs2;
	selp.u32 	%r419, 1, 0, %p17;
	add.s32 	%r420, %r418, %r419;
	max.s32 	%r1210, %r417, %r420;
$L__BB6_50:
	add.s32 	%r164, %r390, 224;
	setp.ge.u32 	%p18, %r164, %r142;
	mov.u32 	%r1211, %r1227;
	@%p18 bra 	$L__BB6_52;
	ld.global.u32 	%r422, [%rd11+896];
	ld.global.u32 	%r423, [%rd11+892];
	ld.global.u8 	%rs19, [%rd10+223];
	setp.eq.s16 	%p19, %rs19, %rs2;
	selp.u32 	%r424, 1, 0, %p19;
	add.s32 	%r425, %r423, %r424;
	max.s32 	%r1211, %r422, %r425;
$L__BB6_52:
	add.s32 	%r167, %r390, 256;
	setp.ge.u32 	%p20, %r167, %r142;
	mov.u32 	%r1212, %r1227;
	@%p20 bra 	$L__BB6_54;
	ld.global.u32 	%r427, [%rd11+1024];
	ld.global.u32 	%r428, [%rd11+1020];
	ld.global.u8 	%rs21, [%rd10+255];
	setp.eq.s16 	%p21, %rs21, %rs2;
	selp.u32 	%r429, 1, 0, %p21;
	add.s32 	%r430, %r428, %r429;
	max.s32 	%r1212, %r427, %r430;
$L__BB6_54:
	add.s32 	%r170, %r390, 288;
	setp.ge.u32 	%p22, %r170, %r142;
	mov.u32 	%r1213, %r1227;
	@%p22 bra 	$L__BB6_56;
	ld.global.u32 	%r432, [%rd11+1152];
	ld.global.u32 	%r433, [%rd11+1148];
	ld.global.u8 	%rs23, [%rd10+287];
	setp.eq.s16 	%p23, %rs23, %rs2;
	selp.u32 	%r434, 1, 0, %p23;
	add.s32 	%r435, %r433, %r434;
	max.s32 	%r1213, %r432, %r435;
$L__BB6_56:
	add.s32 	%r173, %r390, 320;
	setp.ge.u32 	%p24, %r173, %r142;
	mov.u32 	%r1214, %r1227;
	@%p24 bra 	$L__BB6_58;
	ld.global.u32 	%r437, [%rd11+1280];
	ld.global.u32 	%r438, [%rd11+1276];
	ld.global.u8 	%rs25, [%rd10+319];
	setp.eq.s16 	%p25, %rs25, %rs2;
	selp.u32 	%r439, 1, 0, %p25;
	add.s32 	%r440, %r438, %r439;
	max.s32 	%r1214, %r437, %r440;
$L__BB6_58:
	add.s32 	%r176, %r390, 352;
	setp.ge.u32 	%p26, %r176, %r142;
	mov.u32 	%r1215, %r1227;
	@%p26 bra 	$L__BB6_60;
	ld.global.u32 	%r442, [%rd11+1408];
	ld.global.u32 	%r443, [%rd11+1404];
	ld.global.u8 	%rs27, [%rd10+351];
	setp.eq.s16 	%p27, %rs27, %rs2;
	selp.u32 	%r444, 1, 0, %p27;
	add.s32 	%r445, %r443, %r444;
	max.s32 	%r1215, %r442, %r445;
$L__BB6_60:
	add.s32 	%r179, %r390, 384;
	setp.ge.u32 	%p28, %r179, %r142;
	mov.u32 	%r1216, %r1227;
	@%p28 bra 	$L__BB6_62;
	ld.global.u32 	%r447, [%rd11+1536];
	ld.global.u32 	%r448, [%rd11+1532];
	ld.global.u8 	%rs29, [%rd10+383];
	setp.eq.s16 	%p29, %rs29, %rs2;
	selp.u32 	%r449, 1, 0, %p29;
	add.s32 	%r450, %r448, %r449;
	max.s32 	%r1216, %r447, %r450;
$L__BB6_62:
	add.s32 	%r182, %r390, 416;
	setp.ge.u32 	%p30, %r182, %r142;
	mov.u32 	%r1217, %r1227;
	@%p30 bra 	$L__BB6_64;
	ld.global.u32 	%r452, [%rd11+1664];
	ld.global.u32 	%r453, [%rd11+1660];
	ld.global.u8 	%rs31, [%rd10+415];
	setp.eq.s16 	%p31, %rs31, %rs2;
	selp.u32 	%r454, 1, 0, %p31;
	add.s32 	%r455, %r453, %r454;
	max.s32 	%r1217, %r452, %r455;
$L__BB6_64:
	add.s32 	%r185, %r390, 448;
	setp.ge.u32 	%p32, %r185, %r142;
	mov.u32 	%r1218, %r1227;
	@%p32 bra 	$L__BB6_66;
	ld.global.u32 	%r457, [%rd11+1792];
	ld.global.u32 	%r458, [%rd11+1788];
	ld.global.u8 	%rs33, [%rd10+447];
	setp.eq.s16 	%p33, %rs33, %rs2;
	selp.u32 	%r459, 1, 0, %p33;
	add.s32 	%r460, %r458, %r459;
	max.s32 	%r1218, %r457, %r460;
$L__BB6_66:
	add.s32 	%r188, %r390, 480;
	setp.ge.u32 	%p34, %r188, %r142;
	mov.u32 	%r1219, %r1227;
	@%p34 bra 	$L__BB6_68;
	ld.global.u32 	%r462, [%rd11+1920];
	ld.global.u32 	%r463, [%rd11+1916];
	ld.global.u8 	%rs35, [%rd10+479];
	setp.eq.s16 	%p35, %rs35, %rs2;
	selp.u32 	%r464, 1, 0, %p35;
	add.s32 	%r465, %r463, %r464;
	max.s32 	%r1219, %r462, %r465;
$L__BB6_68:
	add.s32 	%r191, %r390, 512;
	setp.ge.u32 	%p36, %r191, %r142;
	mov.u32 	%r1220, %r1227;
	@%p36 bra 	$L__BB6_70;
	ld.global.u32 	%r467, [%rd11+2048];
	ld.global.u32 	%r468, [%rd11+2044];
	ld.global.u8 	%rs37, [%rd10+511];
	setp.eq.s16 	%p37, %rs37, %rs2;
	selp.u32 	%r469, 1, 0, %p37;
	add.s32 	%r470, %r468, %r469;
	max.s32 	%r1220, %r467, %r470;
$L__BB6_70:
	add.s32 	%r194, %r390, 544;
	setp.ge.u32 	%p38, %r194, %r142;
	mov.u32 	%r1221, %r1227;
	@%p38 bra 	$L__BB6_72;
	ld.global.u32 	%r472, [%rd11+2176];
	ld.global.u32 	%r473, [%rd11+2172];
	ld.global.u8 	%rs39, [%rd10+543];
	setp.eq.s16 	%p39, %rs39, %rs2;
	selp.u32 	%r474, 1, 0, %p39;
	add.s32 	%r475, %r473, %r474;
	max.s32 	%r1221, %r472, %r475;
$L__BB6_72:
	add.s32 	%r197, %r390, 576;
	setp.ge.u32 	%p40, %r197, %r142;
	mov.u32 	%r1222, %r1227;
	@%p40 bra 	$L__BB6_74;
	ld.global.u32 	%r477, [%rd11+2304];
	ld.global.u32 	%r478, [%rd11+2300];
	ld.global.u8 	%rs41, [%rd10+575];
	setp.eq.s16 	%p41, %rs41, %rs2;
	selp.u32 	%r479, 1, 0, %p41;
	add.s32 	%r480, %r478, %r479;
	max.s32 	%r1222, %r477, %r480;
$L__BB6_74:
	add.s32 	%r200, %r390, 608;
	setp.ge.u32 	%p42, %r200, %r142;
	mov.u32 	%r1223, %r1227;
	@%p42 bra 	$L__BB6_76;
	ld.global.u32 	%r482, [%rd11+2432];
	ld.global.u32 	%r483, [%rd11+2428];
	ld.global.u8 	%rs43, [%rd10+607];
	setp.eq.s16 	%p43, %rs43, %rs2;
	selp.u32 	%r484, 1, 0, %p43;
	add.s32 	%r485, %r483, %r484;
	max.s32 	%r1223, %r482, %r485;
$L__BB6_76:
	add.s32 	%r203, %r390, 640;
	setp.ge.u32 	%p44, %r203, %r142;
	mov.u32 	%r1224, %r1227;
	@%p44 bra 	$L__BB6_78;
	ld.global.u32 	%r487, [%rd11+2560];
	ld.global.u32 	%r488, [%rd11+2556];
	ld.global.u8 	%rs45, [%rd10+639];
	setp.eq.s16 	%p45, %rs45, %rs2;
	selp.u32 	%r489, 1, 0, %p45;
	add.s32 	%r490, %r488, %r489;
	max.s32 	%r1224, %r487, %r490;
$L__BB6_78:
	add.s32 	%r206, %r390, 672;
	setp.ge.u32 	%p46, %r206, %r142;
	mov.u32 	%r1225, %r1227;
	@%p46 bra 	$L__BB6_80;
	ld.global.u32 	%r492, [%rd11+2688];
	ld.global.u32 	%r493, [%rd11+2684];
	ld.global.u8 	%rs47, [%rd10+671];
	setp.eq.s16 	%p47, %rs47, %rs2;
	selp.u32 	%r494, 1, 0, %p47;
	add.s32 	%r495, %r493, %r494;
	max.s32 	%r1225, %r492, %r495;
$L__BB6_80:
	add.s32 	%r209, %r390, 704;
	setp.ge.u32 	%p48, %r209, %r142;
	mov.u32 	%r1226, %r1227;
	@%p48 bra 	$L__BB6_82;
	ld.global.u32 	%r497, [%rd11+2816];
	ld.global.u32 	%r498, [%rd11+2812];
	ld.global.u8 	%rs49, [%rd10+703];
	setp.eq.s16 	%p49, %rs49, %rs2;
	selp.u32 	%r499, 1, 0, %p49;
	add.s32 	%r500, %r498, %r499;
	max.s32 	%r1226, %r497, %r500;
$L__BB6_82:
	cvt.u32.u64 	%r501, %rd9;
	add.s32 	%r502, %r501, 736;
	setp.ge.u32 	%p50, %r502, %r142;
	@%p50 bra 	$L__BB6_84;
	ld.global.u32 	%r503, [%rd11+2944];
	ld.global.u32 	%r504, [%rd11+2940];
	ld.global.u8 	%rs51, [%rd10+735];
	setp.eq.s16 	%p51, %rs51, %rs2;
	selp.u32 	%r505, 1, 0, %p51;
	add.s32 	%r506, %r504, %r505;
	max.s32 	%r1227, %r503, %r506;
$L__BB6_84:
	// begin inline asm
	mov.u32 %r507, %laneid;
	// end inline asm
	shr.u32 	%r215, %r144, 5;
	mad.lo.s32 	%r508, %r215, 768, %r507;
	shl.b32 	%r509, %r508, 2;
	mov.u32 	%r510, _ZZN3cub18CUB_300001_SM_10006detail4scan16DeviceScanKernelINS2_10policy_hubIiiimN4cuda3__47maximumIiEEE10Policy1000EN6thrust24THRUST_300001_SM_1000_NS18transform_iteratorI11Pass1_functIiENSC_17counting_iteratorIiNSC_11use_defaultESH_SH_EEiiEENSC_6detail15normal_iteratorINSC_10device_ptrIiEEEENS0_13ScanTileStateIiLb1EEES8_NS0_8NullTypeEmiLb0ESR_EEvT0_T1_T2_iT3_T4_T5_E12temp_storage;
	add.s32 	%r216, %r510, %r509;
	st.shared.u32 	[%r216], %r1204;
	st.shared.u32 	[%r216+128], %r1205;
	st.shared.u32 	[%r216+256], %r1206;
	st.shared.u32 	[%r216+384], %r1207;
	st.shared.u32 	[%r216+512], %r1208;
	st.shared.u32 	[%r216+640], %r1209;
	st.shared.u32 	[%r216+768], %r1210;
	st.shared.u32 	[%r216+896], %r1211;
	st.shared.u32 	[%r216+1024], %r1212;
	st.shared.u32 	[%r216+1152], %r1213;
	st.shared.u32 	[%r216+1280], %r1214;
	st.shared.u32 	[%r216+1408], %r1215;
	st.shared.u32 	[%r216+1536], %r1216;
	st.shared.u32 	[%r216+1664], %r1217;
	st.shared.u32 	[%r216+1792], %r1218;
	st.shared.u32 	[%r216+1920], %r1219;
	st.shared.u32 	[%r216+2048], %r1220;
	st.shared.u32 	[%r216+2176], %r1221;
	st.shared.u32 	[%r216+2304], %r1222;
	st.shared.u32 	[%r216+2432], %r1223;
	st.shared.u32 	[%r216+2560], %r1224;
	st.shared.u32 	[%r216+2688], %r1225;
	st.shared.u32 	[%r216+2816], %r1226;
	st.shared.u32 	[%r216+2944], %r1227;
	bar.warp.sync 	-1;
	mad.lo.s32 	%r217, %r507, 92, %r216;
	ld.shared.v4.u32 	{%r218, %r219, %r220, %r221}, [%r217];
	ld.shared.v4.u32 	{%r222, %r223, %r224, %r225}, [%r217+16];
	ld.shared.v4.u32 	{%r226, %r227, %r228, %r229}, [%r217+32];
	ld.shared.v4.u32 	{%r230, %r231, %r232, %r233}, [%r217+48];
	ld.shared.v4.u32 	{%r234, %r235, %r236, %r237}, [%r217+64];
	ld.shared.v4.u32 	{%r238, %r239, %r240, %r241}, [%r217+80];
	bar.sync 	0;
	setp.ne.s32 	%p52, %r1, 0;
	@%p52 bra 	$L__BB6_88;
	max.s32 	%r722, %r218, %r219;
	max.s32 	%r723, %r722, %r220;
	max.s32 	%r724, %r221, %r222;
	max.s32 	%r725, %r724, %r223;
	max.s32 	%r726, %r224, %r225;
	max.s32 	%r727, %r726, %r226;
	max.s32 	%r728, %r227, %r228;
	max.s32 	%r729, %r728, %r229;
	max.s32 	%r730, %r230, %r231;
	max.s32 	%r731, %r730, %r232;
	max.s32 	%r732, %r233, %r234;
	max.s32 	%r733, %r732, %r235;
	max.s32 	%r734, %r236, %r237;
	max.s32 	%r735, %r734, %r238;
	max.s32 	%r736, %r239, %r240;
	max.s32 	%r737, %r736, %r241;
	max.s32 	%r738, %r723, %r725;
	max.s32 	%r739, %r738, %r727;
	max.s32 	%r740, %r729, %r731;
	max.s32 	%r741, %r740, %r733;
	max.s32 	%r742, %r735, %r737;
	max.s32 	%r743, %r739, %r741;
	max.s32 	%r693, %r743, %r742;
	mov.b32 	%r719, 1;
	mov.b32 	%r720, 0;
	mov.b32 	%r721, -1;
	// begin inline asm
	shfl.sync.up.b32 %r692, %r693, %r719, %r720, %r721;
	// end inline asm
	max.s32 	%r744, %r692, %r693;
	setp.lt.s32 	%p94, %r507, 1;
	selp.b32 	%r698, %r693, %r744, %p94;
	mov.b32 	%r699, 2;
	// begin inline asm
	shfl.sync.up.b32 %r697, %r698, %r699, %r720, %r721;
	// end inline asm
	max.s32 	%r745, %r697, %r698;
	setp.lt.s32 	%p95, %r507, 2;
	selp.b32 	%r703, %r698, %r745, %p95;
	mov.b32 	%r704, 4;
	// begin inline asm
	shfl.sync.up.b32 %r702, %r703, %r704, %r720, %r721;
	// end inline asm
	max.s32 	%r746, %r702, %r703;
	setp.lt.s32 	%p96, %r507, 4;
	selp.b32 	%r708, %r703, %r746, %p96;
	mov.b32 	%r709, 8;
	// begin inline asm
	shfl.sync.up.b32 %r707, %r708, %r709, %r720, %r721;
	// end inline asm
	max.s32 	%r747, %r707, %r708;
	setp.lt.s32 	%p97, %r507, 8;
	selp.b32 	%r713, %r708, %r747, %p97;
	mov.b32 	%r714, 16;
	// begin inline asm
	shfl.sync.up.b32 %r712, %r713, %r714, %r720, %r721;
	// end inline asm
	max.s32 	%r242, %r712, %r713;
	setp.lt.s32 	%p98, %r507, 16;
	selp.b32 	%r718, %r713, %r242, %p98;
	// begin inline asm
	shfl.sync.up.b32 %r717, %r718, %r719, %r720, %r721;
	// end inline asm
	setp.ne.s32 	%p99, %r507, 31;
	@%p99 bra 	$L__BB6_87;
	shl.b32 	%r748, %r215, 2;
	mov.u32 	%r749, _ZZN3cub18CUB_300001_SM_10006detail4scan16DeviceScanKernelINS2_10policy_hubIiiimN4cuda3__47maximumIiEEE10Policy1000EN6thrust24THRUST_300001_SM_1000_NS18transform_iteratorI11Pass1_functIiENSC_17counting_iteratorIiNSC_11use_defaultESH_SH_EEiiEENSC_6detail15normal_iteratorINSC_10device_ptrIiEEEENS0_13ScanTileStateIiLb1EEES8_NS0_8NullTypeEmiLb0ESR_EEvT0_T1_T2_iT3_T4_T5_E12temp_storage;
	add.s32 	%r750, %r749, %r748;
	st.shared.u32 	[%r750+16], %r242;
$L__BB6_87:
	bar.sync 	0;
	.pragma "used_bytes_mask 4095";
	ld.shared.v4.u32 	{%r751, %r752, %r753, %r754}, [_ZZN3cub18CUB_300001_SM_10006detail4scan16DeviceScanKernelINS2_10policy_hubIiiimN4cuda3__47maximumIiEEE10Policy1000EN6thrust24THRUST_300001_SM_1000_NS18transform_iteratorI11Pass1_functIiENSC_17counting_iteratorIiNSC_11use_defaultESH_SH_EEiiEENSC_6detail15normal_iteratorINSC_10device_ptrIiEEEENS0_13ScanTileStateIiLb1EEES8_NS0_8NullTypeEmiLb0ESR_EEvT0_T1_T2_iT3_T4_T5_E12temp_storage+16];
	max.s32 	%r755, %r751, %r752;
	setp.eq.s32 	%p100, %r215, 2;
	selp.b32 	%r756, %r755, %r751, %p100;
	max.s32 	%r757, %r755, %r753;
	setp.eq.s32 	%p101, %r215, 3;
	selp.b32 	%r758, %r757, %r756, %p101;
	setp.lt.u32 	%p102, %r144, 32;
	max.s32 	%r759, %r758, %r717;
	setp.eq.s32 	%p103, %r507, 0;
	selp.b32 	%r760, %r758, %r759, %p103;
	selp.b32 	%r761, %r717, %r760, %p102;
	setp.eq.s32 	%p104, %r144, 0;
	max.s32 	%r762, %r761, %r218;
	selp.b32 	%r1236, %r218, %r762, %p104;
	max.s32 	%r1237, %r1236, %r219;
	max.s32 	%r1238, %r1237, %r220;
	max.s32 	%r1239, %r1238, %r221;
	max.s32 	%r1240, %r1239, %r222;
	max.s32 	%r1241, %r1240, %r223;
	max.s32 	%r1242, %r1241, %r224;
	max.s32 	%r1243, %r1242, %r225;
	max.s32 	%r1244, %r1243, %r226;
	max.s32 	%r1245, %r1244, %r227;
	max.s32 	%r1246, %r1245, %r228;
	max.s32 	%r1247, %r1246, %r229;
	max.s32 	%r1248, %r1247, %r230;
	max.s32 	%r1249, %r1248, %r231;
	max.s32 	%r1250, %r1249, %r232;
	max.s32 	%r1251, %r1250, %r233;
	max.s32 	%r1252, %r1251, %r234;
	max.s32 	%r1253, %r1252, %r235;
	max.s32 	%r1254, %r1253, %r236;
	max.s32 	%r1255, %r1254, %r237;
	max.s32 	%r1256, %r1255, %r238;
	max.s32 	%r1257, %r1256, %r239;
	max.s32 	%r1258, %r1257, %r240;
	max.s32 	%r1259, %r1258, %r241;
	bra.uni 	$L__BB6_116;
$L__BB6_88:
	max.s32 	%r541, %r218, %r219;
	max.s32 	%r542, %r541, %r220;
	max.s32 	%r543, %r221, %r222;
	max.s32 	%r544, %r543, %r223;
	max.s32 	%r545, %r224, %r225;
	max.s32 	%r546, %r545, %r226;
	max.s32 	%r547, %r227, %r228;
	max.s32 	%r548, %r547, %r229;
	max.s32 	%r549, %r230, %r231;
	max.s32 	%r550, %r549, %r232;
	max.s32 	%r551, %r233, %r234;
	max.s32 	%r552, %r551, %r235;
	max.s32 	%r553, %r236, %r237;
	max.s32 	%r554, %r553, %r238;
	max.s32 	%r555, %r239, %r240;
	max.s32 	%r556, %r555, %r241;
	max.s32 	%r557, %r542, %r544;
	max.s32 	%r558, %r557, %r546;
	max.s32 	%r559, %r548, %r550;
	max.s32 	%r560, %r559, %r552;
	max.s32 	%r561, %r554, %r556;
	max.s32 	%r562, %r558, %r560;
	max.s32 	%r512, %r562, %r561;
	mov.b32 	%r538, 1;
	mov.b32 	%r539, 0;
	mov.b32 	%r540, -1;
	// begin inline asm
	shfl.sync.up.b32 %r511, %r512, %r538, %r539, %r540;
	// end inline asm
	max.s32 	%r563, %r511, %r512;
	setp.lt.s32 	%p53, %r507, 1;
	selp.b32 	%r517, %r512, %r563, %p53;
	mov.b32 	%r518, 2;
	// begin inline asm
	shfl.sync.up.b32 %r516, %r517, %r518, %r539, %r540;
	// end inline asm
	max.s32 	%r564, %r516, %r517;
	setp.lt.s32 	%p54, %r507, 2;
	selp.b32 	%r522, %r517, %r564, %p54;
	mov.b32 	%r523, 4;
	// begin inline asm
	shfl.sync.up.b32 %r521, %r522, %r523, %r539, %r540;
	// end inline asm
	max.s32 	%r565, %r521, %r522;
	setp.lt.s32 	%p55, %r507, 4;
	selp.b32 	%r527, %r522, %r565, %p55;
	mov.b32 	%r528, 8;
	// begin inline asm
	shfl.sync.up.b32 %r526, %r527, %r528, %r539, %r540;
	// end inline asm
	max.s32 	%r566, %r526, %r527;
	setp.lt.s32 	%p56, %r507, 8;
	selp.b32 	%r532, %r527, %r566, %p56;
	mov.b32 	%r533, 16;
	// begin inline asm
	shfl.sync.up.b32 %r531, %r532, %r533, %r539, %r540;
	// end inline asm
	max.s32 	%r268, %r531, %r532;
	setp.lt.s32 	%p57, %r507, 16;
	selp.b32 	%r537, %r532, %r268, %p57;
	// begin inline asm
	shfl.sync.up.b32 %r536, %r537, %r538, %r539, %r540;
	// end inline asm
	setp.ne.s32 	%p58, %r507, 31;
	@%p58 bra 	$L__BB6_90;
	shl.b32 	%r567, %r215, 2;
	mov.u32 	%r568, _ZZN3cub18CUB_300001_SM_10006detail4scan16DeviceScanKernelINS2_10policy_hubIiiimN4cuda3__47maximumIiEEE10Policy1000EN6thrust24THRUST_300001_SM_1000_NS18transform_iteratorI11Pass1_functIiENSC_17counting_iteratorIiNSC_11use_defaultESH_SH_EEiiEENSC_6detail15normal_iteratorINSC_10device_ptrIiEEEENS0_13ScanTileStateIiLb1EEES8_NS0_8NullTypeEmiLb0ESR_EEvT0_T1_T2_iT3_T4_T5_E12temp_storage;
	add.s32 	%r569, %r568, %r567;
	st.shared.u32 	[%r569+16], %r268;
$L__BB6_90:
	bar.sync 	0;
	ld.shared.v4.u32 	{%r570, %r571, %r572, %r573}, [_ZZN3cub18CUB_300001_SM_10006detail4scan16DeviceScanKernelINS2_10policy_hubIiiimN4cuda3__47maximumIiEEE10Policy1000EN6thrust24THRUST_300001_SM_1000_NS18transform_iteratorI11Pass1_functIiENSC_17counting_iteratorIiNSC_11use_defaultESH_SH_EEiiEENSC_6detail15normal_iteratorINSC_10device_ptrIiEEEENS0_13ScanTileStateIiLb1EEES8_NS0_8NullTypeEmiLb0ESR_EEvT0_T1_T2_iT3_T4_T5_E12temp_storage+16];
	max.s32 	%r574, %r570, %r571;
	setp.eq.s32 	%p59, %r215, 2;
	selp.b32 	%r575, %r574, %r570, %p59;
	max.s32 	%r576, %r574, %r572;
	setp.eq.s32 	%p60, %r215, 3;
	selp.b32 	%r577, %r576, %r575, %p60;
	max.s32 	%r270, %r576, %r573;
	setp.gt.u32 	%p61, %r144, 31;
	setp.lt.u32 	%p62, %r144, 32;
	max.s32 	%r578, %r577, %r536;
	setp.eq.s32 	%p63, %r507, 0;
	selp.b32 	%r1235, %r577, %r578, %p63;
	selp.b32 	%r272, %r536, %r1235, %p62;
	@%p61 bra 	$L__BB6_115;
	setp.ne.s32 	%p64, %r144, 0;
	mul.wide.s32 	%rd27, %r1, 8;
	add.s64 	%rd12, %rd1, %rd27;
	@%p64 bra 	$L__BB6_93;
	st.shared.u32 	[_ZZN3cub18CUB_300001_SM_10006detail4scan16DeviceScanKernelINS2_10policy_hubIiiimN4cuda3__47maximumIiEEE10Policy1000EN6thrust24THRUST_300001_SM_1000_NS18transform_iteratorI11Pass1_functIiENSC_17counting_iteratorIiNSC_11use_defaultESH_SH_EEiiEENSC_6detail15normal_iteratorINSC_10device_ptrIiEEEENS0_13ScanTileStateIiLb1EEES8_NS0_8NullTypeEmiLb0ESR_EEvT0_T1_T2_iT3_T4_T5_E12temp_storage+12], %r270;
	add.s64 	%rd28, %rd12, 256;
	mov.b32 	%r579, 100;
	// begin inline asm
	st.relaxed.gpu.v2.u32 [%rd28], {%r579, %r270};
	// end inline asm
$L__BB6_93:
	mov.u32 	%r273, %nctaid.x;
	setp.gt.u32 	%p65, %r273, 499;
	@%p65 bra 	$L__BB6_95;
	membar.cta;
	bra.uni 	$L__BB6_96;
$L__BB6_95:
	mov.b32 	%r581, 1245;
	// begin inline asm
	nanosleep.u32 %r581;
	// end inline asm
$L__BB6_96:
	ld.param.u32 	%r1170, [_ZN3cub18CUB_300001_SM_10006detail4scan16DeviceScanKernelINS2_10policy_hubIiiimN4cuda3__47maximumIiEEE10Policy1000EN6thrust24THRUST_300001_SM_1000_NS18transform_iteratorI11Pass1_functIiENSC_17counting_iteratorIiNSC_11use_defaultESH_SH_EEiiEENSC_6detail15normal_iteratorINSC_10device_ptrIiEEEENS0_13ScanTileStateIiLb1EEES8_NS0_8NullTypeEmiLb0ESR_EEvT0_T1_T2_iT3_T4_T5__param_3];
	mov.u32 	%r584, %ctaid.x;
	add.s32 	%r585, %r1170, %r584;
	not.b32 	%r586, %r144;
	add.s32 	%r587, %r585, %r586;
	mul.wide.s32 	%rd30, %r587, 8;
	add.s64 	%rd31, %rd1, %rd30;
	add.s64 	%rd29, %rd31, 256;
	// begin inline asm
	ld.relaxed.gpu.v2.u32 {%r1233, %r1229}, [%rd29];
	// end inline asm
$L__BB6_97:
	setp.eq.s32 	%p66, %r1233, 99;
	mov.b32 	%r588, -1;
	vote.sync.any.pred 	%p67, %p66, %r588;
	not.pred 	%p68, %p67;
	@%p68 bra 	$L__BB6_102;
	@%p65 bra 	$L__BB6_100;
	membar.cta;
	bra.uni 	$L__BB6_101;
$L__BB6_100:
	mov.b32 	%r689, 648;
	// begin inline asm
	nanosleep.u32 %r689;
	// end inline asm
$L__BB6_101:
	// begin inline asm
	ld.relaxed.gpu.v2.u32 {%r1233, %r1229}, [%rd29];
	// end inline asm
	bra.uni 	$L__BB6_97;
$L__BB6_102:
	ld.param.u32 	%r1171, [_ZN3cub18CUB_300001_SM_10006detail4scan16DeviceScanKernelINS2_10policy_hubIiiimN4cuda3__47maximumIiEEE10Policy1000EN6thrust24THRUST_300001_SM_1000_NS18transform_iteratorI11Pass1_functIiENSC_17counting_iteratorIiNSC_11use_defaultESH_SH_EEiiEENSC_6detail15normal_iteratorINSC_10device_ptrIiEEEENS0_13ScanTileStateIiLb1EEES8_NS0_8NullTypeEmiLb0ESR_EEvT0_T1_T2_iT3_T4_T5__param_3];
	mov.u32 	%r616, %ctaid.x;
	add.s32 	%r617, %r1171, %r616;
	not.b32 	%r618, %r144;
	add.s32 	%r1232, %r617, %r618;
	setp.eq.s32 	%p69, %r1233, 101;
	mov.b32 	%r615, -1;
	vote.sync.ballot.b32 	%r619, %p69, %r615;
	// begin inline asm
	mov.u32 %r590, %lanemask_ge;
	// end inline asm
	and.b32  	%r620, %r619, %r590;
	or.b32  	%r621, %r620, -2147483648;
	add.s32 	%r622, %r621, -1;
	not.b32 	%r623, %r621;
	and.b32  	%r624, %r623, %r622;
	popc.b32 	%r594, %r624;
	mov.b32 	%r593, 1;
	// begin inline asm
	shfl.sync.down.b32 %r591, %r1229, %r593, %r594, %r615;
	// end inline asm
	setp.lt.s32 	%p71, %r507, %r594;
	max.s32 	%r625, %r591, %r1229;
	selp.b32 	%r597, %r625, %r1229, %p71;
	mov.b32 	%r598, 2;
	// begin inline asm
	shfl.sync.down.b32 %r596, %r597, %r598, %r594, %r615;
	// end inline asm
	add.s32 	%r626, %r507, 2;
	setp.gt.s32 	%p72, %r626, %r594;
	max.s32 	%r627, %r596, %r597;
	selp.b32 	%r602, %r597, %r627, %p72;
	mov.b32 	%r603, 4;
	// begin inline asm
	shfl.sync.down.b32 %r601, %r602, %r603, %r594, %r615;
	// end inline asm
	add.s32 	%r628, %r507, 4;
	setp.gt.s32 	%p73, %r628, %r594;
	max.s32 	%r629, %r601, %r602;
	selp.b32 	%r607, %r602, %r629, %p73;
	mov.b32 	%r608, 8;
	// begin inline asm
	shfl.sync.down.b32 %r606, %r607, %r608, %r594, %r615;
	// end inline asm
	add.s32 	%r630, %r507, 8;
	setp.gt.s32 	%p74, %r630, %r594;
	max.s32 	%r631, %r606, %r607;
	selp.b32 	%r612, %r607, %r631, %p74;
	mov.b32 	%r613, 16;
	// begin inline asm
	shfl.sync.down.b32 %r611, %r612, %r613, %r594, %r615;
	// end inline asm
	add.s32 	%r632, %r507, 16;
	setp.gt.s32 	%p75, %r632, %r594;
	max.s32 	%r633, %r611, %r612;
	selp.b32 	%r1230, %r612, %r633, %p75;
	add.s64 	%rd14, %rd1, 256;
$L__BB6_103:
	setp.ne.s32 	%p76, %r1233, 101;
	mov.b32 	%r634, -1;
	vote.sync.all.pred 	%p77, %p76, %r634;
	not.pred 	%p78, %p77;
	@%p78 bra 	$L__BB6_111;
	mul.wide.s32 	%rd34, %r1232, 8;
	add.s64 	%rd35, %rd14, %rd34;
	add.s64 	%rd33, %rd35, -256;
	// begin inline asm
	ld.relaxed.gpu.v2.u32 {%r1233, %r1234}, [%rd33];
	// end inline asm
$L__BB6_105:
	setp.eq.s32 	%p82, %r1233, 99;
	mov.b32 	%r643, -1;
	vote.sync.any.pred 	%p83, %p82, %r643;
	not.pred 	%p84, %p83;
	@%p84 bra 	$L__BB6_110;
	@%p65 bra 	$L__BB6_108;
	membar.cta;
	bra.uni 	$L__BB6_109;
$L__BB6_108:
	mov.b32 	%r686, 648;
	// begin inline asm
	nanosleep.u32 %r686;
	// end inline asm
$L__BB6_109:
	// begin inline asm
	ld.relaxed.gpu.v2.u32 {%r1233, %r1234}, [%rd33];
	// end inline asm
	bra.uni 	$L__BB6_105;
$L__BB6_110:
	setp.eq.s32 	%p85, %r1233, 101;
	mov.b32 	%r669, -1;
	vote.sync.ballot.b32 	%r670, %p85, %r669;
	and.b32  	%r671, %r670, %r590;
	or.b32  	%r672, %r671, -2147483648;
	add.s32 	%r673, %r672, -1;
	not.b32 	%r674, %r672;
	and.b32  	%r675, %r674, %r673;
	popc.b32 	%r648, %r675;
	mov.b32 	%r647, 1;
	// begin inline asm
	shfl.sync.down.b32 %r645, %r1234, %r647, %r648, %r669;
	// end inline asm
	setp.lt.s32 	%p87, %r507, %r648;
	max.s32 	%r676, %r645, %r1234;
	selp.b32 	%r651, %r676, %r1234, %p87;
	mov.b32 	%r652, 2;
	// begin inline asm
	shfl.sync.down.b32 %r650, %r651, %r652, %r648, %r669;
	// end inline asm
	add.s32 	%r677, %r507, 2;
	setp.gt.s32 	%p88, %r677, %r648;
	max.s32 	%r678, %r650, %r651;
	selp.b32 	%r656, %r651, %r678, %p88;
	mov.b32 	%r657, 4;
	// begin inline asm
	shfl.sync.down.b32 %r655, %r656, %r657, %r648, %r669;
	// end inline asm
	add.s32 	%r679, %r507, 4;
	setp.gt.s32 	%p89, %r679, %r648;
	max.s32 	%r680, %r655, %r656;
	selp.b32 	%r661, %r656, %r680, %p89;
	mov.b32 	%r662, 8;
	// begin inline asm
	shfl.sync.down.b32 %r660, %r661, %r662, %r648, %r669;
	// end inline asm
	add.s32 	%r681, %r507, 8;
	setp.gt.s32 	%p90, %r681, %r648;
	max.s32 	%r682, %r660, %r661;
	selp.b32 	%r666, %r661, %r682, %p90;
	mov.b32 	%r667, 16;
	// begin inline asm
	shfl.sync.down.b32 %r665, %r666, %r667, %r648, %r669;
	// end inline asm
	add.s32 	%r683, %r507, 16;
	setp.gt.s32 	%p91, %r683, %r648;
	max.s32 	%r684, %r665, %r666;
	selp.b32 	%r685, %r666, %r684, %p91;
	max.s32 	%r1230, %r685, %r1230;
	add.s32 	%r1232, %r1232, -32;
	bra.uni 	$L__BB6_103;
$L__BB6_111:
	@%p64 bra 	$L__BB6_113;
	max.s32 	%r637, %r1230, %r270;
	add.s64 	%rd32, %rd12, 256;
	mov.b32 	%r636, 101;
	// begin inline asm
	st.relaxed.gpu.v2.u32 [%rd32], {%r636, %r637};
	// end inline asm
	st.shared.u32 	[_ZZN3cub18CUB_300001_SM_10006detail4scan16DeviceScanKernelINS2_10policy_hubIiiimN4cuda3__47maximumIiEEE10Policy1000EN6thrust24THRUST_300001_SM_1000_NS18transform_iteratorI11Pass1_functIiENSC_17counting_iteratorIiNSC_11use_defaultESH_SH_EEiiEENSC_6detail15normal_iteratorINSC_10device_ptrIiEEEENS0_13ScanTileStateIiLb1EEES8_NS0_8NullTypeEmiLb0ESR_EEvT0_T1_T2_iT3_T4_T5_E12temp_storage+4], %r1230;
	st.shared.u32 	[_ZZN3cub18CUB_300001_SM_10006detail4scan16DeviceScanKernelINS2_10policy_hubIiiimN4cuda3__47maximumIiEEE10Policy1000EN6thrust24THRUST_300001_SM_1000_NS18transform_iteratorI11Pass1_functIiENSC_17counting_iteratorIiNSC_11use_defaultESH_SH_EEiiEENSC_6detail15normal_iteratorINSC_10device_ptrIiEEEENS0_13ScanTileStateIiLb1EEES8_NS0_8NullTypeEmiLb0ESR_EEvT0_T1_T2_iT3_T4_T5_E12temp_storage+8], %r637;
$L__BB6_113:
	setp.ne.s32 	%p80, %r507, 0;
	mov.u32 	%r1235, %r272;
	@%p80 bra 	$L__BB6_115;
	st.shared.u32 	[_ZZN3cub18CUB_300001_SM_10006detail4scan16DeviceScanKernelINS2_10policy_hubIiiimN4cuda3__47maximumIiEEE10Policy1000EN6thrust24THRUST_300001_SM_1000_NS18transform_iteratorI11Pass1_functIiENSC_17counting_iteratorIiNSC_11use_defaultESH_SH_EEiiEENSC_6detail15normal_iteratorINSC_10device_ptrIiEEEENS0_13ScanTileStateIiLb1EEES8_NS0_8NullTypeEmiLb0ESR_EEvT0_T1_T2_iT3_T4_T5_E12temp_storage+36], %r1230;
	mov.u32 	%r1235, %r1230;
$L__BB6_115:
	bar.sync 	0;
	ld.shared.u32 	%r638, [_ZZN3cub18CUB_300001_SM_10006detail4scan16DeviceScanKernelINS2_10policy_hubIiiimN4cuda3__47maximumIiEEE10Policy1000EN6thrust24THRUST_300001_SM_1000_NS18transform_iteratorI11Pass1_functIiENSC_17counting_iteratorIiNSC_11use_defaultESH_SH_EEiiEENSC_6detail15normal_iteratorINSC_10device_ptrIiEEEENS0_13ScanTileStateIiLb1EEES8_NS0_8NullTypeEmiLb0ESR_EEvT0_T1_T2_iT3_T4_T5_E12temp_storage+36];
	setp.eq.s32 	%p81, %r144, 0;
	max.s32 	%r639, %r638, %r1235;
	selp.b32 	%r640, %r1235, %r639, %p81;
	max.s32 	%r1236, %r640, %r218;
	max.s32 	%r1237, %r1236, %r219;
	max.s32 	%r1238, %r1237, %r220;
	max.s32 	%r1239, %r1238, %r221;
	max.s32 	%r1240, %r1239, %r222;
	max.s32 	%r1241, %r1240, %r223;
	max.s32 	%r1242, %r1241, %r224;
	max.s32 	%r1243, %r1242, %r225;
	max.s32 	%r1244, %r1243, %r226;
	max.s32 	%r1245, %r1244, %r227;
	max.s32 	%r1246, %r1245, %r228;
	max.s32 	%r1247, %r1246, %r229;
	max.s32 	%r1248, %r1247, %r230;
	max.s32 	%r1249, %r1248, %r231;
	max.s32 	%r1250, %r1249, %r232;
	max.s32 	%r1251, %r1250, %r233;
	max.s32 	%r1252, %r1251, %r234;
	max.s32 	%r1253, %r1252, %r235;
	max.s32 	%r1254, %r1253, %r236;
	max.s32 	%r1255, %r1254, %r237;
	max.s32 	%r1256, %r1255, %r238;
	max.s32 	%r1257, %r1256, %r239;
	max.s32 	%r1258, %r1257, %r240;
	max.s32 	%r1259, %r1258, %r241;
$L__BB6_116:
	bar.sync 	0;
	st.shared.v4.u32 	[%r217], {%r1236, %r1237, %r1238, %r1239};
	st.shared.v4.u32 	[%r217+16], {%r1240, %r1241, %r1242, %r1243};
	st.shared.v4.u32 	[%r217+32], {%r1244, %r1245, %r1246, %r1247};
	st.shared.v4.u32 	[%r217+48], {%r1248, %r1249, %r1250, %r1251};
	st.shared.v4.u32 	[%r217+64], {%r1252, %r1253, %r1254, %r1255};
	st.shared.v4.u32 	[%r217+80], {%r1256, %r1257, %r1258, %r1259};
	bar.warp.sync 	-1;
	ld.shared.u32 	%r347, [%r216];
	ld.shared.u32 	%r348, [%r216+128];
	ld.shared.u32 	%r349, [%r216+256];
	ld.shared.u32 	%r350, [%r216+384];
	ld.shared.u32 	%r351, [%r216+512];
	ld.shared.u32 	%r352, [%r216+640];
	ld.shared.u32 	%r353, [%r216+768];
	ld.shared.u32 	%r354, [%r216+896];
	ld.shared.u32 	%r355, [%r216+1024];
	ld.shared.u32 	%r356, [%r216+1152];
	ld.shared.u32 	%r357, [%r216+1280];
	ld.shared.u32 	%r358, [%r216+1408];
	ld.shared.u32 	%r359, [%r216+1536];
	ld.shared.u32 	%r360, [%r216+1664];
	ld.shared.u32 	%r361, [%r216+1792];
	ld.shared.u32 	%r362, [%r216+1920];
	ld.shared.u32 	%r363, [%r216+2048];
	ld.shared.u32 	%r364, [%r216+2176];
	ld.shared.u32 	%r365, [%r216+2304];
	ld.shared.u32 	%r366, [%r216+2432];
	ld.shared.u32 	%r367, [%r216+2560];
	ld.shared.u32 	%r368, [%r216+2688];
	ld.shared.u32 	%r369, [%r216+2816];
	ld.shared.u32 	%r370, [%r216+2944];
	setp.ne.s32 	%p105, %r144, 0;
	@%p105 bra 	$L__BB6_118;
	st.volatile.shared.u32 	[_ZZN3cub18CUB_300001_SM_10006detail4scan16DeviceScanKernelINS2_10policy_hubIiiimN4cuda3__47maximumIiEEE10Policy1000EN6thrust24THRUST_300001_SM_1000_NS18transform_iteratorI11Pass1_functIiENSC_17counting_iteratorIiNSC_11use_defaultESH_SH_EEiiEENSC_6detail15normal_iteratorINSC_10device_ptrIiEEEENS0_13ScanTileStateIiLb1EEES8_NS0_8NullTypeEmiLb0ESR_EEvT0_T1_T2_iT3_T4_T5_E12temp_storage+12288], %r142;
$L__BB6_118:
	cvt.u32.u64 	%r763, %rd9;
	bar.sync 	0;
	ld.volatile.shared.u32 	%r371, [_ZZN3cub18CUB_300001_SM_10006detail4scan16DeviceScanKernelINS2_10policy_hubIiiimN4cuda3__47maximumIiEEE10Policy1000EN6thrust24THRUST_300001_SM_1000_NS18transform_iteratorI11Pass1_functIiENSC_17counting_iteratorIiNSC_11use_defaultESH_SH_EEiiEENSC_6detail15normal_iteratorINSC_10device_ptrIiEEEENS0_13ScanTileStateIiLb1EEES8_NS0_8NullTypeEmiLb0ESR_EEvT0_T1_T2_iT3_T4_T5_E12temp_storage+12288];
	add.s64 	%rd40, %rd3, %rd9;
	setp.ge.s32 	%p106, %r763, %r371;
	shl.b64 	%rd41, %rd40, 2;
	add.s64 	%rd15, %rd2, %rd41;
	@%p106 bra 	$L__BB6_120;
	st.global.u32 	[%rd15], %r347;
$L__BB6_120:
	setp.ge.s32 	%p107, %r147, %r371;
	@%p107 bra 	$L__BB6_122;
	st.global.u32 	[%rd15+128], %r348;
$L__BB6_122:
	setp.ge.s32 	%p108, %r150, %r371;
	@%p108 bra 	$L__BB6_124;
	st.global.u32 	[%rd15+256], %r349;
$L__BB6_124:
	mov.u32 	%r764, %tid.x;
	and.b32  	%r765, %r764, 992;
	mul.lo.s32 	%r766, %r765, 24;
	and.b32  	%r767, %r764, 31;
	or.b32  	%r768, %r766, %r767;
	or.b32  	%r769, %r768, 96;
	setp.ge.s32 	%p109, %r769, %r371;
	@%p109 bra 	$L__BB6_126;
	st.global.u32 	[%rd15+384], %r350;
$L__BB6_126:
	setp.ge.s32 	%p110, %r155, %r371;
	@%p110 bra 	$L__BB6_128;
	st.global.u32 	[%rd15+512], %r351;
$L__BB6_128:
	setp.ge.s32 	%p111, %r158, %r371;
	@%p111 bra 	$L__BB6_130;
	st.global.u32 	[%rd15+640], %r352;
$L__BB6_130:
	setp.ge.s32 	%p112, %r161, %r371;
	@%p112 bra 	$L__BB6_132;
	st.global.u32 	[%rd15+768], %r353;
$L__BB6_132:
	setp.ge.s32 	%p113, %r164, %r371;
	@%p113 bra 	$L__BB6_134;
	st.global.u32 	[%rd15+896], %r354;
$L__BB6_134:
	setp.ge.s32 	%p114, %r167, %r371;
	@%p114 bra 	$L__BB6_136;
	st.global.u32 	[%rd15+1024], %r355;
$L__BB6_136:
	setp.ge.s32 	%p115, %r170, %r371;
	@%p115 bra 	$L__BB6_138;
	st.global.u32 	[%rd15+1152], %r356;
$L__BB6_138:
	setp.ge.s32 	%p116, %r173, %r371;
	@%p116 bra 	$L__BB6_140;
	st.global.u32 	[%rd15+1280], %r357;
$L__BB6_140:
	setp.ge.s32 	%p117, %r176, %r371;
	@%p117 bra 	$L__BB6_142;
	st.global.u32 	[%rd15+1408], %r358;
$L__BB6_142:
	setp.ge.s32 	%p118, %r179, %r371;
	@%p118 bra 	$L__BB6_144;
	st.global.u32 	[%rd15+1536], %r359;
$L__BB6_144:
	setp.ge.s32 	%p119, %r182, %r371;
	@%p119 bra 	$L__BB6_146;
	st.global.u32 	[%rd15+1664], %r360;
$L__BB6_146:
	setp.ge.s32 	%p120, %r185, %r371;
	@%p120 bra 	$L__BB6_148;
	st.global.u32 	[%rd15+1792], %r361;
$L__BB6_148:
	setp.ge.s32 	%p121, %r188, %r371;
	@%p121 bra 	$L__BB6_150;
	st.global.u32 	[%rd15+1920], %r362;
$L__BB6_150:
	setp.ge.s32 	%p122, %r191, %r371;
	@%p122 bra 	$L__BB6_152;
	st.global.u32 	[%rd15+2048], %r363;
$L__BB6_152:
	setp.ge.s32 	%p123, %r194, %r371;
	@%p123 bra 	$L__BB6_154;
	st.global.u32 	[%rd15+2176], %r364;
$L__BB6_154:
	setp.ge.s32 	%p124, %r197, %r371;
	@%p124 bra 	$L__BB6_156;
	st.global.u32 	[%rd15+2304], %r365;
$L__BB6_156:
	setp.ge.s32 	%p125, %r200, %r371;
	@%p125 bra 	$L__BB6_158;
	st.global.u32 	[%rd15+2432], %r366;
$L__BB6_158:
	setp.ge.s32 	%p126, %r203, %r371;
	@%p126 bra 	$L__BB6_160;
	st.global.u32 	[%rd15+2560], %r367;
$L__BB6_160:
	setp.ge.s32 	%p127, %r206, %r371;
	@%p127 bra 	$L__BB6_162;
	st.global.u32 	[%rd15+2688], %r368;
$L__BB6_162:
	setp.ge.s32 	%p128, %r209, %r371;
	@%p128 bra 	$L__BB6_164;
	st.global.u32 	[%rd15+2816], %r369;
$L__BB6_164:
	add.s32 	%r775, %r768, 736;
	setp.ge.s32 	%p129, %r775, %r371;
	@%p129 bra 	$L__BB6_166;
	st.global.u32 	[%rd15+2944], %r370;
$L__BB6_166:
	ret;

}


// ===== COMPILED SASS (sm_100) =====

	.target	sm_100

	.elftype	@"ET_EXEC"


//--------------------- .note.nv.tkinfo           --------------------------
	.section	.note.nv.tkinfo,"",@"SHT_NOTE"
	.sectionflags	@"SHF_NOTE_NV_TKINFO"
	.tkinfo
        /*0018*/ 	.word	0x00000002
        /*0030*/ 	.string	""
        /*0030*/ 	.string	"ptxas"
        /*0030*/ 	.string	"Cuda compilation tools, release 13.0, V13.0.88"
        /*0030*/ 	.string	"Build cuda_13.0.r13.0/compiler.36424714_0"
        /*0030*/ 	.string	"-arch sm_100 -m 64 "



//--------------------- .note.nv.cuinfo           --------------------------
	.section	.note.nv.cuinfo,"",@"SHT_NOTE"
	.sectionflags	@"SHF_NOTE_NV_CUINFO"
        /*0018*/ 	.short	0x0002
        /*001a*/ 	.short	0x0064
        /*001c*/ 	.short	0x0082
	.zero		2


//--------------------- .nv.info                  --------------------------
	.section	.nv.info,"",@"SHT_CUDA_INFO"
	.align	4


	//----- nvinfo : EIATTR_REGCOUNT
	.align		4
        /*0000*/ 	.byte	0x04, 0x2f
        /*0002*/ 	.short	(.L_44 - .L_43)
	.align		4
.L_43:
        /*0004*/ 	.word	index@(_ZN3cub18CUB_300001_SM_10006detail11EmptyKernelIvEEvv)
        /*0008*/ 	.word	0x00000004


	//----- nvinfo : EIATTR_FRAME_SIZE
	.align		4
.L_44:
        /*000c*/ 	.byte	0x04, 0x11
        /*000e*/ 	.short	(.L_46 - .L_45)
	.align		4
.L_45:
        /*0010*/ 	.word	index@(_ZN3cub18CUB_300001_SM_10006detail11EmptyKernelIvEEvv)
        /*0014*/ 	.word	0x00000000


	//----- nvinfo : EIATTR_REGCOUNT
	.align		4
.L_46:
        /*0018*/ 	.byte	0x04, 0x2f
        /*001a*/ 	.short	(.L_48 - .L_47)
	.align		4
.L_47:
        /*001c*/ 	.word	index@(_ZN3cub18CUB_300001_SM_10006detail8for_each13static_kernelINS2_12policy_hub_t12policy_500_tEmN6thrust24THRUST_300001_SM_1000_NS8cuda_cub20__uninitialized_fill7functorINS7_10device_ptrIiEEiEEEEvT0_T1_)
        /*0020*/ 	.word	0x00000008


	//----- nvinfo : EIATTR_FRAME_SIZE
	.align		4
.L_48:
        /*0024*/ 	.byte	0x04, 0x11
        /*0026*/ 	.short	(.L_50 - .L_49)
	.align		4
.L_49:
        /*0028*/ 	.word	index@(_ZN3cub18CUB_300001_SM_10006detail8for_each13static_kernelINS2_12policy_hub_t12policy_500_tEmN6thrust24THRUST_300001_SM_1000_NS8cuda_cub20__uninitialized_fill7functorINS7_10device_ptrIiEEiEEEEvT0_T1_)
        /*002c*/ 	.word	0x00000000


	//----- nvinfo : EIATTR_REGCOUNT
	.align		4
.L_50:
        /*0030*/ 	.byte	0x04, 0x2f
        /*0032*/ 	.short	(.L_52 - .L_51)
	.align		4
.L_51:
        /*0034*/ 	.word	index@(_ZN3cub18CUB_300001_SM_10006detail8for_each13static_kernelINS2_12policy_hub_t12policy_500_tElN6thrust24THRUST_300001_SM_1000_NS8cuda_cub6__fill7functorINS7_6detail15normal_iteratorINS7_10device_ptrIiEEEEiEEEEvT0_T1_)
        /*0038*/ 	.word	0x00000008


	//----- nvinfo : EIATTR_FRAME_SIZE
	.align		4
.L_52:
        /*003c*/ 	.byte	0x04, 0x11
        /*003e*/ 	.short	(.L_54 - .L_53)
	.align		4
.L_53:
        /*0040*/ 	.word	index@(_ZN3cub18CUB_300001_SM_10006detail8for_each13static_kernelINS2_12policy_hub_t12policy_500_tElN6thrust24THRUST_300001_SM_1000_NS8cuda_cub6__fill7functorINS7_6detail15normal_iteratorINS7_10device_ptrIiEEEEiEEEEvT0_T1_)
        /*0044*/ 	.word	0x00000000


	//----- nvinfo : EIATTR_REGCOUNT
	.align		4
.L_54:
        /*0048*/ 	.byte	0x04, 0x2f
        /*004a*/ 	.short	(.L_56 - .L_55)
	.align		4
.L_55:
        /*004c*/ 	.word	index@(_ZN3cub18CUB_300001_SM_10006detail8for_each13static_kernelINS2_12policy_hub_t12policy_500_tEmN6thrust24THRUST_300001_SM_1000_NS8cuda_cub20__uninitialized_fill7functorINS7_10device_ptrIcEEcEEEEvT0_T1_)
        /*0050*/ 	.word	0x0000000a


	//----- nvinfo : EIATTR_FRAME_SIZE
	.align		4
.L_56:
        /*0054*/ 	.byte	0x04, 0x11
        /*0056*/ 	.short	(.L_58 - .L_57)
	.align		4
.L_57:
        /*0058*/ 	.word	index@(_ZN3cub18CUB_300001_SM_10006detail8for_each13static_kernelINS2_12policy_hub_t12policy_500_tEmN6thrust24THRUST_300001_SM_1000_NS8cuda_cub20__uninitialized_fill7functorINS7_10device_ptrIcEEcEEEEvT0_T1_)
        /*005c*/ 	.word	0x00000000


	//----- nvinfo : EIATTR_REGCOUNT
	.align		4
.L_58:
        /*0060*/ 	.byte	0x04, 0x2f
        /*0062*/ 	.short	(.L_60 - .L_59)
	.align		4
.L_59:
        /*0064*/ 	.word	index@(_ZN3cub18CUB_300001_SM_10006detail4scan20DeviceScanInitKernelINS0_13ScanTileStateIiLb1EEEEEvT_i)
        /*0068*/ 	.word	0x00000008


	//----- nvinfo : EIATTR_FRAME_SIZE
	.align		4
.L_60:
        /*006c*/ 	.byte	0x04, 0x11
        /*006e*/ 	.short	(.L_62 - .L_61)
	.align		4
.L_61:
        /*0070*/ 	.word	index@(_ZN3cub18CUB_300001_SM_10006detail4scan20DeviceScanInitKernelINS0_13ScanTileStateIiLb1EEEEEvT_i)
        /*0074*/ 	.word	0x00000000


	//----- nvinfo : EIATTR_REGCOUNT
	.align		4
.L_62:
        /*0078*/ 	.byte	0x04, 0x2f
        /*007a*/ 	.short	(.L_64 - .L_63)
	.align		4
.L_63:
        /*007c*/ 	.word	index@(_ZN3cub18CUB_300001_SM_10006detail4scan16DeviceScanKernelINS2_10policy_hubIiiijN4cuda3__47maximumIiEEE10Policy1000EN6thrust24THRUST_300001_SM_1000_NS18transform_iteratorI11Pass1_functIiENSC_17counting_iteratorIiNSC_11use_defaultESH_SH_EEiiEENSC_6detail15normal_iteratorINSC_10device_ptrIiEEEENS0_13ScanTileStateIiLb1EEES8_NS0_8NullTypeEjiLb0ESR_EEvT0_T1_T2_iT3_T4_T5_)
        /*0080*/ 	.word	0x00000038


	//----- nvinfo : EIATTR_FRAME_SIZE
	.align		4
.L_64:
        /*0084*/ 	.byte	0x04, 0x11
        /*0086*/ 	.short	(.L_66 - .L_65)
	.align		4
.L_65:
        /*0088*/ 	.word	index@(_ZN3cub18CUB_300001_SM_10006detail4scan16DeviceScanKernelINS2_10policy_hubIiiijN4cuda3__47maximumIiEEE10Policy1000EN6thrust24THRUST_300001_SM_1000_NS18transform_iteratorI11Pass1_functIiENSC_17counting_iteratorIiNSC_11use_defaultESH_SH_EEiiEENSC_6detail15normal_iteratorINSC_10device_ptrIiEEEENS0_13ScanTileStateIiLb1EEES8_NS0_8NullTypeEjiLb0ESR_EEvT0_T1_T2_iT3_T4_T5_)
        /*008c*/ 	.word	0x00000000


	//----- nvinfo : EIATTR_REGCOUNT
	.align		4
.L_66:
        /*0090*/ 	.byte	0x04, 0x2f
        /*0092*/ 	.short	(.L_68 - .L_67)
	.align		4
.L_67:
        /*0094*/ 	.word	index@(_ZN3cub18CUB_300001_SM_10006detail4scan16DeviceScanKernelINS2_10policy_hubIiiimN4cuda3__47maximumIiEEE10Policy1000EN6thrust24THRUST_300001_SM_1000_NS18transform_iteratorI11Pass1_functIiENSC_17counting_iteratorIiNSC_11use_defaultESH_SH_EEiiEENSC_6detail15normal_iteratorINSC_10device_ptrIiEEEENS0_13ScanTileStateIiLb1EEES8_NS0_8NullTypeEmiLb0ESR_EEvT0_T1_T2_iT3_T4_T5_)
        /*0098*/ 	.word	0x00000038


	//----- nvinfo : EIATTR_FRAME_SIZE
	.align		4
.L_68:
        /*009c*/ 	.byte	0x04, 0x11
        /*009e*/ 	.short	(.L_70 - .L_69)
	.align		4
.L_69:
        /*00a0*/ 	.word	index@(_ZN3cub18CUB_300001_SM_10006detail4scan16DeviceScanKernelINS2_10policy_hubIiiimN4cuda3__47maximumIiEEE10Policy1000EN6thrust24THRUST_300001_SM_1000_NS18transform_iteratorI11Pass1_functIiENSC_17counting_iteratorIiNSC_11use_defaultESH_SH_EEiiEENSC_6detail15normal_iteratorINSC_10device_ptrIiEEEENS0_13ScanTileStateIiLb1EEES8_NS0_8NullTypeEmiLb0ESR_EEvT0_T1_T2_iT3_T4_T5_)
        /*00a4*/ 	.word	0x00000000


	//----- nvinfo : EIATTR_MIN_STACK_SIZE
	.align		4
.L_70:
        /*00a8*/ 	.byte	0x04, 0x12
        /*00aa*/ 	.short	(.L_72 - .L_71)
	.align		4
.L_71:
        /*00ac*/ 	.word	index@(_ZN3cub18CUB_300001_SM_10006detail4scan16DeviceScanKernelINS2_10policy_hubIiiimN4cuda3__47maximumIiEEE10Policy1000EN6thrust24THRUST_300001_SM_1000_NS18transform_iteratorI11Pass1_functIiENSC_17counting_iteratorIiNSC_11use_defaultESH_SH_EEiiEENSC_6detail15normal_iteratorINSC_10device_ptrIiEEEENS0_13ScanTileStateIiLb1EEES8_NS0_8NullTypeEmiLb0ESR_EEvT0_T1_T2_iT3_T4_T5_)
        /*00b0*/ 	.word	0x00000000


	//----- nvinfo : EIATTR_MIN_STACK_SIZE
	.align		4
.L_72:
        /*00b4*/ 	.byte	0x04, 0x12
        /*00b6*/ 	.short	(.L_74 - .L_73)
	.align		4
.L_73:
        /*00b8*/ 	.word	index@(_ZN3cub18CUB_300001_SM_10006detail4scan16DeviceScanKernelINS2_10policy_hubIiiijN4cuda3__47maximumIiEEE10Policy1000EN6thrust24THRUST_300001_SM_1000_NS18transform_iteratorI11Pass1_functIiENSC_17counting_iteratorIiNSC_11use_defaultESH_SH_EEiiEENSC_6detail15normal_iteratorINSC_10device_ptrIiEEEENS0_13ScanTileStateIiLb1EEES8_NS0_8NullTypeEjiLb0ESR_EEvT0_T1_T2_iT3_T4_T5_)
        /*00bc*/ 	.word	0x00000000


	//----- nvinfo : EIATTR_MIN_STACK_SIZE
	.align		4
.L_74:
        /*00c0*/ 	.byte	0x04, 0x12
        /*00c2*/ 	.short	(.L_76 - .L_75)
	.align		4
.L_75:
        /*00c4*/ 	.word	index@(_ZN3cub18CUB_300001_SM_10006detail4scan20DeviceScanInitKernelINS0_13ScanTileStateIiLb1EEEEEvT_i)
        /*00c8*/ 	.word	0x00000000


	//----- nvinfo : EIATTR_MIN_STACK_SIZE
	.align		4
.L_76:
        /*00cc*/ 	.byte	0x04, 0x12
        /*00ce*/ 	.short	(.L_78 - .L_77)
	.align		4
.L_77:
        /*00d0*/ 	.word	index@(_ZN3cub18CUB_300001_SM_10006detail8for_each13static_kernelINS2_12policy_hub_t12policy_500_tEmN6thrust24THRUST_300001_SM_1000_NS8cuda_cub20__uninitialized_fill7functorINS7_10device_ptrIcEEcEEEEvT0_T1_)
        /*00d4*/ 	.word	0x00000000


	//----- nvinfo : EIATTR_MIN_STACK_SIZE
	.align		4
.L_78:
        /*00d8*/ 	.byte	0x04, 0x12
        /*00da*/ 	.short	(.L_80 - .L_79)
	.align		4
.L_79:
        /*00dc*/ 	.word	index@(_ZN3cub18CUB_300001_SM_10006detail8for_each13static_kernelINS2_12policy_hub_t12policy_500_tElN6thrust24THRUST_300001_SM_1000_NS8cuda_cub6__fill7functorINS7_6detail15normal_iteratorINS7_10device_ptrIiEEEEiEEEEvT0_T1_)
        /*00e0*/ 	.word	0x00000000


	//----- nvinfo : EIATTR_MIN_STACK_SIZE
	.align		4
.L_80:
        /*00e4*/ 	.byte	0x04, 0x12
        /*00e6*/ 	.short	(.L_82 - .L_81)
	.align		4
.L_81:
        /*00e8*/ 	.word	index@(_ZN3cub18CUB_300001_SM_10006detail8for_each13static_kernelINS2_12policy_hub_t12policy_500_tEmN6thrust24THRUST_300001_SM_1000_NS8cuda_cub20__uninitialized_fill7functorINS7_10device_ptrIiEEiEEEEvT0_T1_)
        /*00ec*/ 	.word	0x00000000


	//----- nvinfo : EIATTR_MIN_STACK_SIZE
	.align		4
.L_82:
        /*00f0*/ 	.byte	0x04, 0x12
        /*00f2*/ 	.short	(.L_84 - .L_83)
	.align		4
.L_83:
        /*00f4*/ 	.word	index@(_ZN3cub18CUB_300001_SM_10006detail11EmptyKernelIvEEvv)
        /*00f8*/ 	.word	0x00000000
.L_84:


//--------------------- .nv.compat                --------------------------
	.section	.nv.compat,"",@"SHT_CUDA_COMPAT_INFO"
	.align	4
        /*0000*/ 	.byte	0x02, 0x09, 0x00, 0x00, 0x02, 0x02, 0x01, 0x00, 0x02, 0x05, 0x05, 0x00, 0x03, 0x07, 0x01, 0x01
        /*0010*/ 	.byte	0x02, 0x03, 0x00, 0x00, 0x02, 0x06, 0x01, 0x00, 0x04, 0x0b, 0x08, 0x00, 0x09, 0x00, 0x00, 0x00
        /*0020*/ 	.byte	0x00, 0x00, 0x00, 0x00


//--------------------- .nv.info._ZN3cub18CUB_300001_SM_10006detail4scan16DeviceScanKernelINS2_10policy_hubIiiimN4cuda3__47maximumIiEEE10Policy1000EN6thrust24THRUST_300001_SM_1000_NS18transform_iteratorI11Pass1_functIiENSC_17counting_iteratorIiNSC_11use_defaultESH_SH_EEiiEENSC_6detail15normal_iteratorINSC_10device_ptrIiEEEENS0_13ScanTileStateIiLb1EEES8_NS0_8NullTypeEmiLb0ESR_EEvT0_T1_T2_iT3_T4_T5_ --------------------------
	.section	.nv.info._ZN3cub18CUB_300001_SM_10006detail4scan16DeviceScanKernelINS2_10policy_hubIiiimN4cuda3__47maximumIiEEE10Policy1000EN6thrust24THRUST_300001_SM_1000_NS18transform_iteratorI11Pass1_functIiENSC_17counting_iteratorIiNSC_11use_defaultESH_SH_EEiiEENSC_6detail15normal_iteratorINSC_10device_ptrIiEEEENS0_13ScanTileStateIiLb1EEES8_NS0_8NullTypeEmiLb0ESR_EEvT0_T1_T2_iT3_T4_T5_,"",@"SHT_CUDA_INFO"
	.sectionflags	@""
	.align	4


	//----- nvinfo : EIATTR_CUDA_API_VERSION
	.align		4
        /*0000*/ 	.byte	0x04, 0x37
        /*0002*/ 	.short	(.L_86 - .L_85)
.L_85:
        /*0004*/ 	.word	0x00000082


	//----- nvinfo : EIATTR_KPARAM_INFO
	.align		4
.L_86:
        /*0008*/ 	.byte	0x04, 0x17
        /*000a*/ 	.short	(.L_88 - .L_87)
.L_87:
        /*000c*/ 	.word	0x00000000
        /*0010*/ 	.short	0x0006
        /*0012*/ 	.short	0x0038
        /*0014*/ 	.byte	0x00, 0xf0, 0x21, 0x00


	//----- nvinfo : EIATTR_KPARAM_INFO
	.align		4
.L_88:
        /*0018*/ 	.byte	0x04, 0x17
        /*001a*/ 	.short	(.L_90 - .L_89)
.L_89:
        /*001c*/ 	.word	0x00000000
        /*0020*/ 	.short	0x0005
        /*0022*/ 	.short	0x0035
        /*0024*/ 	.byte	0x00, 0xf0, 0x05, 0x00


	//----- nvinfo : EIATTR_KPARAM_INFO
	.align		4
.L_90:
        /*0028*/ 	.byte	0x04, 0x17
        /*002a*/ 	.short	(.L_92 - .L_91)
.L_91:
        /*002c*/ 	.word	0x00000000
        /*0030*/ 	.short	0x0004
        /*0032*/ 	.short	0x0034
        /*0034*/ 	.byte	0x00, 0xf0, 0x05, 0x00


	//----- nvinfo : EIATTR_KPARAM_INFO
	.align		4
.L_92:
        /*0038*/ 	.byte	0x04, 0x17
        /*003a*/ 	.short	(.L_94 - .L_93)
.L_93:
        /*003c*/ 	.word	0x00000000
        /*0040*/ 	.short	0x0003
        /*0042*/ 	.short	0x0030
        /*0044*/ 	.byte	0x00, 0xf0, 0x11, 0x00


	//----- nvinfo : EIATTR_KPARAM_INFO
	.align		4
.L_94:
        /*0048*/ 	.byte	0x04, 0x17
        /*004a*/ 	.short	(.L_96 - .L_95)
.L_95:
        /*004c*/ 	.word	0x00000000
        /*0050*/ 	.short	0x0002
        /*0052*/ 	.short	0x0028
        /*0054*/ 	.byte	0x00, 0xf0, 0x21, 0x00


	//----- nvinfo : EIATTR_KPARAM_INFO
	.align		4
.L_96:
        /*0058*/ 	.byte	0x04, 0x17
        /*005a*/ 	.short	(.L_98 - .L_97)
.L_97:
        /*005c*/ 	.word	0x00000000
        /*0060*/ 	.short	0x0001
        /*0062*/ 	.short	0x0020
        /*0064*/ 	.byte	0x00, 0xf0, 0x21, 0x00


	//----- nvinfo : EIATTR_KPARAM_INFO
	.align		4
.L_98:
        /*0068*/ 	.byte	0x04, 0x17
        /*006a*/ 	.short	(.L_100 - .L_99)
.L_99:
        /*006c*/ 	.word	0x00000000
        /*0070*/ 	.short	0x0000
        /*0072*/ 	.short	0x0000
        /*0074*/ 	.byte	0x00, 0xf0, 0x81, 0x00


	//----- nvinfo : EIATTR_SPARSE_MMA_MASK
	.align		4
.L_100:
        /*0078*/ 	.byte	0x03, 0x50
        /*007a*/ 	.short	0x0000


	//----- nvinfo : EIATTR_MAXREG_COUNT
	.align		4
        /*007c*/ 	.byte	0x03, 0x1b
        /*007e*/ 	.short	0x00ff


	//----- nvinfo : EIATTR_NUM_BARRIERS
	.align		4
        /*0080*/ 	.byte	0x02, 0x4c
        /*0082*/ 	.byte	0x01
	.zero		1


	//----- nvinfo : EIATTR_MERCURY_ISA_VERSION
	.align		4
        /*0084*/ 	.byte	0x03, 0x5f
        /*0086*/ 	.short	0x0101


	//----- nvinfo : EIATTR_UNUSED_LOAD_BYTE_OFFSET
	.align		4
        /*0088*/ 	.byte	0x04, 0x44
        /*008a*/ 	.short	(.L_102 - .L_101)


	//   ....[0]....
.L_101:
        /*008c*/ 	.word	0x00003ae0
        /*0090*/ 	.word	0x00000fff


	//----- nvinfo : EIATTR_COOP_GROUP_MASK_REGIDS
	.align		4
.L_102:
        /*0094*/ 	.byte	0x04, 0x29
        /*0096*/ 	.short	(.L_104 - .L_103)


	//   ....[0]....
.L_103:
        /*0098*/ 	.word	0xffffffff


	//   ....[1]....
        /*009c*/ 	.word	0xffffffff


	//   ....[2]....
        /*00a0*/ 	.word	0xffffffff


	//   ....[3]....
        /*00a4*/ 	.word	0xffffffff


	//   ....[4]....
        /*00a8*/ 	.word	0xffffffff


	//   ....[5]....
        /*00ac*/ 	.word	0xffffffff


	//   ....[6]....
        /*00b0*/ 	.word	0xffffffff


	//   ....[7]....
        /*00b4*/ 	.word	0xffffffff


	//   ....[8]....
        /*00b8*/ 	.word	0xffffffff


	//   ....[9]....
        /*00bc*/ 	.word	0xffffffff


	//   ....[10]....
        /*00c0*/ 	.word	0xffffffff


	//   ....[11]....
        /*00c4*/ 	.word	0xffffffff


	//   ....[12]....
        /*00c8*/ 	.word	0xffffffff


	//   ....[13]....
        /*00cc*/ 	.word	0xffffffff


	//   ....[14]....
        /*00d0*/ 	.word	0xffffffff


	//   ....[15]....
        /*00d4*/ 	.word	0xffffffff


	//   ....[16]....
        /*00d8*/ 	.word	0xffffffff


	//   ....[17]....
        /*00dc*/ 	.word	0xffffffff


	//   ....[18]....
        /*00e0*/ 	.word	0xffffffff


	//   ....[19]....
        /*00e4*/ 	.word	0xffffffff


	//   ....[20]....
        /*00e8*/ 	.word	0xffffffff


	//   ....[21]....
        /*00ec*/ 	.word	0xffffffff


	//   ....[22]....
        /*00f0*/ 	.word	0xffffffff


	//   ....[23]....
        /*00f4*/ 	.word	0xffffffff


	//   ....[24]....
        /*00f8*/ 	.word	0xffffffff


	//   ....[25]....
        /*00fc*/ 	.word	0xffffffff


	//   ....[26]....
        /*0100*/ 	.word	0xffffffff


	//   ....[27]....
        /*0104*/ 	.word	0xffffffff


	//   ....[28]....
        /*0108*/ 	.word	0xffffffff


	//   ....[29]....
        /*010c*/ 	.word	0xffffffff


	//   ....[30]....
        /*0110*/ 	.word	0xffffffff


	//   ....[31]....
        /*0114*/ 	.word	0xffffffff


	//   ....[32]....
        /*0118*/ 	.word	0xffffffff


	//   ....[33]....
        /*011c*/ 	.word	0xffffffff


	//   ....[34]....
        /*0120*/ 	.word	0xffffffff


	//   ....[35]....
        /*0124*/ 	.word	0xffffffff


	//   ....[36]....
        /*0128*/ 	.word	0xffffffff


	//   ....[37]....
        /*012c*/ 	.word	0xffffffff


	//   ....[38]....
        /*0130*/ 	.word	0xffffffff


	//   ....[39]....
        /*0134*/ 	.word	0xffffffff


	//   ....[40]....
        /*0138*/ 	.word	0xffffffff


	//   ....[41]....
        /*013c*/ 	.word	0xffffffff


	//   ....[42]....
        /*0140*/ 	.word	0xffffffff


	//   ....[43]....
        /*0144*/ 	.word	0xffffffff


	//   ....[44]....
        /*0148*/ 	.word	0xffffffff


	//   ....[45]....
        /*014c*/ 	.word	0xffffffff


	//   ....[46]....
        /*0150*/ 	.word	0xffffffff


	//   ....[47]....
        /*0154*/ 	.word	0xffffffff


	//   ....[48]....
        /*0158*/ 	.word	0xffffffff


	//   ....[49]....
        /*015c*/ 	.word	0xffffffff


	//   ....[50]....
        /*0160*/ 	.word	0xffffffff


	//   ....[51]....
        /*0164*/ 	.word	0xffffffff


	//   ....[52]....
        /*0168*/ 	.word	0xffffffff


	//   ....[53]....
        /*016c*/ 	.word	0xffffffff


	//   ....[54]....
        /*0170*/ 	.word	0xffffffff


	//   ....[55]....
        /*0174*/ 	.word	0xffffffff


	//   ....[56]....
        /*0178*/ 	.word	0xffffffff


	//   ....[57]....
        /*017c*/ 	.word	0xffffffff


	//   ....[58]....
        /*0180*/ 	.word	0xffffffff


	//   ....[59]....
        /*0184*/ 	.word	0xffffffff


	//   ....[60]....
        /*0188*/ 	.word	0xffffffff


	//   ....[61]....
        /*018c*/ 	.word	0xffffffff


	//   ....[62]....
        /*0190*/ 	.word	0xffffffff


	//   ....[63]....
        /*0194*/ 	.word	0xffffffff


	//   ....[64]....
        /*0198*/ 	.word	0x0500002a


	//   ....[65]....
        /*019c*/ 	.word	0x0500002a


	//   ....[66]....
        /*01a0*/ 	.word	0x0500002a


	//   ....[67]....
        /*01a4*/ 	.word	0x0500002a


	//   ....[68]....
        /*01a8*/ 	.word	0x0500002a


	//   ....[69]....
        /*01ac*/ 	.word	0x0500002a


	//   ....[70]....
        /*01b0*/ 	.word	0x0500002a


	//   ....[71]....
        /*01b4*/ 	.word	0x0500002a


	//   ....[72]....
        /*01b8*/ 	.word	0x0500002a


	//   ....[73]....
        /*01bc*/ 	.word	0x0500002a


	//   ....[74]....
        /*01c0*/ 	.word	0x0500002a


	//   ....[75]....
        /*01c4*/ 	.word	0x0500002a


	//   ....[76]....
        /*01c8*/ 	.word	0x0500002a


	//   ....[77]....
        /*01cc*/ 	.word	0x0500002a


	//   ....[78]....
        /*01d0*/ 	.word	0x0500002a


	//   ....[79]....
        /*01d4*/ 	.word	0x0500002a


	//   ....[80]....
        /*01d8*/ 	.word	0x0500002a


	//   ....[81]....
        /*01dc*/ 	.word	0x0500002a


	//   ....[82]....
        /*01e0*/ 	.word	0x0500002a


	//   ....[83]....
        /*01e4*/ 	.word	0x0500002a


	//   ....[84]....
        /*01e8*/ 	.word	0x0500002a


	//   ....[85]....
        /*01ec*/ 	.word	0x0500002a


	//   ....[86]....
        /*01f0*/ 	.word	0x0500002a


	//   ....[87]....
        /*01f4*/ 	.word	0x0500002a


	//   ....[88]....
        /*01f8*/ 	.word	0x0500002a


	//   ....[89]....
        /*01fc*/ 	.word	0x0500002a


	//   ....[90]....
        /*0200*/ 	.word	0x0500002a


	//   ....[91]....
        /*0204*/ 	.word	0x0500002a


	//   ....[92]....
        /*0208*/ 	.word	0x0500002a


	//   ....[93]....
        /*020c*/ 	.word	0x0500002a


	//   ....[94]....
        /*0210*/ 	.word	0x0500002a


	//   ....[95]....
        /*0214*/ 	.word	0x0500002a


	//   ....[96]....
        /*0218*/ 	.word	0x0500002a


	//   ....[97]....
        /*021c*/ 	.word	0x0500002a


	//   ....[98]....
        /*0220*/ 	.word	0x0500002a


	//   ....[99]....
        /*0224*/ 	.word	0x0500002a


	//----- nvinfo : EIATTR_COOP_GROUP_INSTR_OFFSETS
	.align		4
.L_104:
        /*0228*/ 	.byte	0x04, 0x28
        /*022a*/ 	.short	(.L_106 - .L_105)


	//   ....[0]....
.L_105:
        /*022c*/ 	.word	0x00000e40


	//   ....[1]....
        /*0230*/ 	.word	0x00000fc0


	//   ....[2]....
        /*0234*/ 	.word	0x00000ff0


	//   ....[3]....
        /*0238*/ 	.word	0x00001020


	//   ....[4]....
        /*023c*/ 	.word	0x00001050


	//   ....[5]....
        /*0240*/ 	.word	0x00001080


	//   ....[6]....
        /*0244*/ 	.word	0x00001100


	//   ....[7]....
        /*0248*/ 	.word	0x000014a0


	//   ....[8]....
        /*024c*/ 	.word	0x000014d0


	//   ....[9]....
        /*0250*/ 	.word	0x00001500


	//   ....[10]....
        /*0254*/ 	.word	0x00001530


	//   ....[11]....
        /*0258*/ 	.word	0x00001560


	//   ....[12]....
        /*025c*/ 	.word	0x000015e0


	//   ....[13]....
        /*0260*/ 	.word	0x000017f0


	//   ....[14]....
        /*0264*/ 	.word	0x000018b0


	//   ....[15]....
        /*0268*/ 	.word	0x00001920


	//   ....[16]....
        /*026c*/ 	.word	0x000019e0


	//   ....[17]....
        /*0270*/ 	.word	0x00001a30


	//   ....[18]....
        /*0274*/ 	.word	0x00001a60


	//   ....[19]....
        /*0278*/ 	.word	0x00001a90


	//   ....[20]....
        /*027c*/ 	.word	0x00001ac0


	//   ....[21]....
        /*0280*/ 	.word	0x00001ad0


	//   ....[22]....
        /*0284*/ 	.word	0x00001b60


	//   ....[23]....
        /*0288*/ 	.word	0x00001c30


	//   ....[24]....
        /*028c*/ 	.word	0x00001c90


	//   ....[25]....
        /*0290*/ 	.word	0x00001cf0


	//   ....[26]....
        /*0294*/ 	.word	0x00001d40


	//   ....[27]....
        /*0298*/ 	.word	0x00001d70


	//   ....[28]....
        /*029c*/ 	.word	0x00001da0


	//   ....[29]....
        /*02a0*/ 	.word	0x00001dd0


	//   ....[30]....
        /*02a4*/ 	.word	0x00001de0


	//   ....[31]....
        /*02a8*/ 	.word	0x000021c0


	//   ....[32]....
        /*02ac*/ 	.word	0x00003810


	//   ....[33]....
        /*02b0*/ 	.word	0x00003990


	//   ....[34]....
        /*02b4*/ 	.word	0x000039c0


	//   ....[35]....
        /*02b8*/ 	.word	0x000039f0


	//   ....[36]....
        /*02bc*/ 	.word	0x00003a20


	//   ....[37]....
        /*02c0*/ 	.word	0x00003a50


	//   ....[38]....
        /*02c4*/ 	.word	0x00003ad0


	//   ....[39]....
        /*02c8*/ 	.word	0x00003df0


	//   ....[40]....
        /*02cc*/ 	.word	0x00003e20


	//   ....[41]....
        /*02d0*/ 	.word	0x00003e50


	//   ....[42]....
        /*02d4*/ 	.word	0x00003e80


	//   ....[43]....
        /*02d8*/ 	.word	0x00003eb0


	//   ....[44]....
        /*02dc*/ 	.word	0x00003f30


	//   ....[45]....
        /*02e0*/ 	.word	0x00004150


	//   ....[46]....
        /*02e4*/ 	.word	0x00004210


	//   ....[47]....
        /*02e8*/ 	.word	0x000042c0


	//   ....[48]....
        /*02ec*/ 	.word	0x00004320


	//   ....[49]....
        /*02f0*/ 	.word	0x00004370


	//   ....[50]....
        /*02f4*/ 	.word	0x000043b0


	//   ....[51]....
        /*02f8*/ 	.word	0x000043f0


	//   ....[52]....
        /*02fc*/ 	.word	0x00004440


	//   ....[53]....
        /*0300*/ 	.word	0x00004470


	//   ....[54]....
        /*0304*/ 	.word	0x00004520


	//   ....[55]....
        /*0308*/ 	.word	0x000045e0


	//   ....[56]....
        /*030c*/ 	.word	0x00004640


	//   ....[57]....
        /*0310*/ 	.word	0x000046b0


	//   ....[58]....
        /*0314*/ 	.word	0x00004700


	//   ....[59]....
        /*0318*/ 	.word	0x00004740


	//   ....[60]....
        /*031c*/ 	.word	0x00004770


	//   ....[61]....
        /*0320*/ 	.word	0x000047b0


	//   ....[62]....
        /*0324*/ 	.word	0x000047d0


	//   ....[63]....
        /*0328*/ 	.word	0x00004bd0


	//   ....[64]....
        /*032c*/ 	.word	0x000052a0


	//   ....[65]....
        /*0330*/ 	.word	0x00005320


	//   ....[66]....
        /*0334*/ 	.word	0x000053b0


	//   ....[67]....
        /*0338*/ 	.word	0x000054a0


	//   ....[68]....
        /*033c*/ 	.word	0x00005530


	//   ....[69]....
        /*0340*/ 	.word	0x000055a0


	//   ....[70]....
        /*0344*/ 	.word	0x00005610


	//   ....[71]....
        /*0348*/ 	.word	0x00005680


	//   ....[72]....
        /*034c*/ 	.word	0x000056b0


	//   ....[73]....
        /*0350*/ 	.word	0x00005760


	//   ....[74]....
        /*0354*/ 	.word	0x000057e0


	//   ....[75]....
        /*0358*/ 	.word	0x00005860


	//   ....[76]....
        /*035c*/ 	.word	0x00005920


	//   ....[77]....
        /*0360*/ 	.word	0x000059b0


	//   ....[78]....
        /*0364*/ 	.word	0x00005a30


	//   ....[79]....
        /*0368*/ 	.word	0x00005ab0


	//   ....[80]....
        /*036c*/ 	.word	0x00005b30


	//   ....[81]....
        /*0370*/ 	.word	0x00005b90


	//   ....[82]....
        /*0374*/ 	.word	0x00005c00


	//   ....[83]....
        /*0378*/ 	.word	0x00005c80


	//   ....[84]....
        /*037c*/ 	.word	0x00005d20


	//   ....[85]....
        /*0380*/ 	.word	0x00005df0


	//   ....[86]....
        /*0384*/ 	.word	0x00005e70


	//   ....[87]....
        /*0388*/ 	.word	0x00005ef0


	//   ....[88]....
        /*038c*/ 	.word	0x00005f70


	//   ....[89]....
        /*0390*/ 	.word	0x00005fd0


	//   ....[90]....
        /*0394*/ 	.word	0x00006000


	//   ....[91]....
        /*0398*/ 	.word	0x000060c0


	//   ....[92]....
        /*039c*/ 	.word	0x00006140


	//   ....[93]....
        /*03a0*/ 	.word	0x000061c0


	//   ....[94]....
        /*03a4*/ 	.word	0x00006280


	//   ....[95]....
        /*03a8*/ 	.word	0x00006320


	//   ....[96]....
        /*03ac*/ 	.word	0x000063b0


	//   ....[97]....
        /*03b0*/ 	.word	0x00006450


	//   ....[98]....
        /*03b4*/ 	.word	0x000064c0


	//   ....[99]....
        /*03b8*/ 	.word	0x00006520


	//----- nvinfo : EIATTR_VRC_CTA_INIT_COUNT
	.align		4
.L_106:
        /*03bc*/ 	.byte	0x02, 0x4a
	.zero		1
	.zero		1


	//----- nvinfo : EIATTR_EXIT_INSTR_OFFSETS
	.align		4
        /*03c0*/ 	.byte	0x04, 0x1c
        /*03c2*/ 	.short	(.L_108 - .L_107)


	//   ....[0]....
.L_107:
        /*03c4*/ 	.word	0x00002500


	//   ....[1]....
        /*03c8*/ 	.word	0x00002530


	//   ....[2]....
        /*03cc*/ 	.word	0x00005230


	//   ....[3]....
        /*03d0*/ 	.word	0x00005250


	//----- nvinfo : EIATTR_MAX_THREADS
	.align		4
.L_108:
        /*03d4*/ 	.byte	0x04, 0x05
        /*03d6*/ 	.short	(.L_110 - .L_109)
.L_109:
        /*03d8*/ 	.word	0x00000080
        /*03dc*/ 	.word	0x00000001
        /*03e0*/ 	.word	0x00000001


	//----- nvinfo : EIATTR_CRS_STACK_SIZE
	.align		4
.L_110:
        /*03e4*/ 	.byte	0x04, 0x1e
        /*03e6*/ 	.short	(.L_112 - .L_111)
.L_111:
        /*03e8*/ 	.word	0x00000000


	//----- nvinfo : EIATTR_CBANK_PARAM_SIZE
	.align		4
.L_112:
        /*03ec*/ 	.byte	0x03, 0x19
        /*03ee*/ 	.short	0x0040


	//----- nvinfo : EIATTR_PARAM_CBANK
	.align		4
        /*03f0*/ 	.byte	0x04, 0x0a
        /*03f2*/ 	.short	(.L_114 - .L_113)
	.align		4
.L_113:
        /*03f4*/ 	.word	index@(.nv.constant0._ZN3cub18CUB_300001_SM_10006detail4scan16DeviceScanKernelINS2_10policy_hubIiiimN4cuda3__47maximumIiEEE10Policy1000EN6thrust24THRUST_300001_SM_1000_NS18transform_iteratorI11Pass1_functIiENSC_17counting_iteratorIiNSC_11use_defaultESH_SH_EEiiEENSC_6detail15normal_iteratorINSC_10device_ptrIiEEEENS0_13ScanTileStateIiLb1EEES8_NS0_8NullTypeEmiLb0ESR_EEvT0_T1_T2_iT3_T4_T5_)
        /*03f8*/ 	.short	0x0380
        /*03fa*/ 	.short	0x0040


	//----- nvinfo : EIATTR_SW_WAR
	.align		4
.L_114:
        /*03fc*/ 	.byte	0x04, 0x36
        /*03fe*/ 	.short	(.L_116 - .L_115)
.L_115:
        /*0400*/ 	.word	0x00000008
.L_116:


//--------------------- .nv.info._ZN3cub18CUB_300001_SM_10006detail4scan16DeviceScanKernelINS2_10policy_hubIiiijN4cuda3__47maximumIiEEE10Policy1000EN6thrust24THRUST_300001_SM_1000_NS18transform_iteratorI11Pass1_functIiENSC_17counting_iteratorIiNSC_11use_defaultESH_SH_EEiiEENSC_6detail15normal_iteratorINSC_10device_ptrIiEEEENS0_13ScanTileStateIiLb1EEES8_NS0_8NullTypeEjiLb0ESR_EEvT0_T1_T2_iT3_T4_T5_ --------------------------
	.section	.nv.info._ZN3cub18CUB_300001_SM_10006detail4scan16DeviceScanKernelINS2_10policy_hubIiiijN4cuda3__47maximumIiEEE10Policy1000EN6thrust24THRUST_300001_SM_1000_NS18transform_iteratorI11Pass1_functIiENSC_17counting_iteratorIiNSC_11use_defaultESH_SH_EEiiEENSC_6detail15normal_iteratorINSC_10device_ptrIiEEEENS0_13ScanTileStateIiLb1EEES8_NS0_8NullTypeEjiLb0ESR_EEvT0_T1_T2_iT3_T4_T5_,"",@"SHT_CUDA_INFO"
	.sectionflags	@""
	.align	4


	//----- nvinfo : EIATTR_CUDA_API_VERSION
	.align		4
        /*0000*/ 	.byte	0x04, 0x37
        /*0002*/ 	.short	(.L_118 - .L_117)
.L_117:
        /*0004*/ 	.word	0x00000082


	//----- nvinfo : EIATTR_KPARAM_INFO
	.align		4
.L_118:
        /*0008*/ 	.byte	0x04, 0x17
        /*000a*/ 	.short	(.L_120 - .L_119)
.L_119:
        /*000c*/ 	.word	0x00000000
        /*0010*/ 	.short	0x0006
        /*0012*/ 	.short	0x0038
        /*0014*/ 	.byte	0x00, 0xf0, 0x11, 0x00


	//----- nvinfo : EIATTR_KPARAM_INFO
	.align		4
.L_120:
        /*0018*/ 	.byte	0x04, 0x17
        /*001a*/ 	.short	(.L_122 - .L_121)
.L_121:
        /*001c*/ 	.word	0x00000000
        /*0020*/ 	.short	0x0005
        /*0022*/ 	.short	0x0035
        /*0024*/ 	.byte	0x00, 0xf0, 0x05, 0x00


	//----- nvinfo : EIATTR_KPARAM_INFO
	.align		4
.L_122:
        /*0028*/ 	.byte	0x04, 0x17
        /*002a*/ 	.short	(.L_124 - .L_123)
.L_123:
        /*002c*/ 	.word	0x00000000
        /*0030*/ 	.short	0x0004
        /*0032*/ 	.short	0x0034
        /*0034*/ 	.byte	0x00, 0xf0, 0x05, 0x00


	//----- nvinfo : EIATTR_KPARAM_INFO
	.align		4
.L_124:
        /*0038*/ 	.byte	0x04, 0x17
        /*003a*/ 	.short	(.L_126 - .L_125)
.L_125:
        /*003c*/ 	.word	0x00000000
        /*0040*/ 	.short	0x0003
        /*0042*/ 	.short	0x0030
        /*0044*/ 	.byte	0x00, 0xf0, 0x11, 0x00


	//----- nvinfo : EIATTR_KPARAM_INFO
	.align		4
.L_126:
        /*0048*/ 	.byte	0x04, 0x17
        /*004a*/ 	.short	(.L_128 - .L_127)
.L_127:
        /*004c*/ 	.word	0x00000000
        /*0050*/ 	.short	0x0002
        /*0052*/ 	.short	0x0028
        /*0054*/ 	.byte	0x00, 0xf0, 0x21, 0x00


	//----- nvinfo : EIATTR_KPARAM_INFO
	.align		4
.L_128:
        /*0058*/ 	.byte	0x04, 0x17
        /*005a*/ 	.short	(.L_130 - .L_129)
.L_129:
        /*005c*/ 	.word	0x00000000
        /*0060*/ 	.short	0x0001
        /*0062*/ 	.short	0x0020
        /*0064*/ 	.byte	0x00, 0xf0, 0x21, 0x00


	//----- nvinfo : EIATTR_KPARAM_INFO
	.align		4
.L_130:
        /*0068*/ 	.byte	0x04, 0x17
        /*006a*/ 	.short	(.L_132 - .L_131)
.L_131:
        /*006c*/ 	.word	0x00000000
        /*0070*/ 	.short	0x0000
        /*0072*/ 	.short	0x0000
        /*0074*/ 	.byte	0x00, 0xf0, 0x81, 0x00


	//----- nvinfo : EIATTR_SPARSE_MMA_MASK
	.align		4
.L_132:
        /*0078*/ 	.byte	0x03, 0x50
        /*007a*/ 	.short	0x0000


	//----- nvinfo : EIATTR_MAXREG_COUNT
	.align		4
        /*007c*/ 	.byte	0x03, 0x1b
        /*007e*/ 	.short	0x00ff


	//----- nvinfo : EIATTR_NUM_BARRIERS
	.align		4
        /*0080*/ 	.byte	0x02, 0x4c
        /*0082*/ 	.byte	0x01
	.zero		1


	//----- nvinfo : EIATTR_MERCURY_ISA_VERSION
	.align		4
        /*0084*/ 	.byte	0x03, 0x5f
        /*0086*/ 	.short	0x0101


	//----- nvinfo : EIATTR_UNUSED_LOAD_BYTE_OFFSET
	.align		4
        /*0088*/ 	.byte	0x04, 0x44
        /*008a*/ 	.short	(.L_134 - .L_133)


	//   ....[0]....
.L_133:
        /*008c*/ 	.word	0x00003ad0
        /*0090*/ 	.word	0x00000fff


	//----- nvinfo : EIATTR_COOP_GROUP_MASK_REGIDS
	.align		4
.L_134:
        /*0094*/ 	.byte	0x04, 0x29
        /*0096*/ 	.short	(.L_136 - .L_135)


	//   ....[0]....
.L_135:
        /*0098*/ 	.word	0xffffffff


	//   ....[1]....
        /*009c*/ 	.word	0xffffffff


	//   ....[2]....
        /*00a0*/ 	.word	0xffffffff


	//   ....[3]....
        /*00a4*/ 	.word	0xffffffff


	//   ....[4]....
        /*00a8*/ 	.word	0xffffffff


	//   ....[5]....
        /*00ac*/ 	.word	0xffffffff


	//   ....[6]....
        /*00b0*/ 	.word	0xffffffff


	//   ....[7]....
        /*00b4*/ 	.word	0xffffffff


	//   ....[8]....
        /*00b8*/ 	.word	0xffffffff


	//   ....[9]....
        /*00bc*/ 	.word	0xffffffff


	//   ....[10]....
        /*00c0*/ 	.word	0xffffffff


	//   ....[11]....
        /*00c4*/ 	.word	0xffffffff


	//   ....[12]....
        /*00c8*/ 	.word	0xffffffff


	//   ....[13]....
        /*00cc*/ 	.word	0xffffffff


	//   ....[14]....
        /*00d0*/ 	.word	0xffffffff


	//   ....[15]....
        /*00d4*/ 	.word	0xffffffff


	//   ....[16]....
        /*00d8*/ 	.word	0xffffffff


	//   ....[17]....
        /*00dc*/ 	.word	0xffffffff


	//   ....[18]....
        /*00e0*/ 	.word	0xffffffff


	//   ....[19]....
        /*00e4*/ 	.word	0xffffffff


	//   ....[20]....
        /*00e8*/ 	.word	0xffffffff


	//   ....[21]....
        /*00ec*/ 	.word	0xffffffff


	//   ....[22]....
        /*00f0*/ 	.word	0xffffffff


	//   ....[23]....
        /*00f4*/ 	.word	0xffffffff


	//   ....[24]....
        /*00f8*/ 	.word	0xffffffff


	//   ....[25]....
        /*00fc*/ 	.word	0xffffffff


	//   ....[26]....
        /*0100*/ 	.word	0xffffffff


	//   ....[27]....
        /*0104*/ 	.word	0xffffffff


	//   ....[28]....
        /*0108*/ 	.word	0xffffffff


	//   ....[29]....
        /*010c*/ 	.word	0xffffffff


	//   ....[30]....
        /*0110*/ 	.word	0xffffffff


	//   ....[31]....
        /*0114*/ 	.word	0xffffffff


	//   ....[32]....
        /*0118*/ 	.word	0xffffffff


	//   ....[33]....
        /*011c*/ 	.word	0xffffffff


	//   ....[34]....
        /*0120*/ 	.word	0xffffffff


	//   ....[35]....
        /*0124*/ 	.word	0xffffffff


	//   ....[36]....
        /*0128*/ 	.word	0xffffffff


	//   ....[37]....
        /*012c*/ 	.word	0xffffffff


	//   ....[38]....
        /*0130*/ 	.word	0xffffffff


	//   ....[39]....
        /*0134*/ 	.word	0xffffffff


	//   ....[40]....
        /*0138*/ 	.word	0xffffffff


	//   ....[41]....
        /*013c*/ 	.word	0xffffffff


	//   ....[42]....
        /*0140*/ 	.word	0xffffffff


	//   ....[43]....
        /*0144*/ 	.word	0xffffffff


	//   ....[44]....
        /*0148*/ 	.word	0xffffffff


	//   ....[45]....
        /*014c*/ 	.word	0xffffffff


	//   ....[46]....
        /*0150*/ 	.word	0xffffffff


	//   ....[47]....
        /*0154*/ 	.word	0xffffffff


	//   ....[48]....
        /*0158*/ 	.word	0xffffffff


	//   ....[49]....
        /*015c*/ 	.word	0xffffffff


	//   ....[50]....
        /*0160*/ 	.word	0xffffffff


	//   ....[51]....
        /*0164*/ 	.word	0xffffffff


	//   ....[52]....
        /*0168*/ 	.word	0xffffffff


	//   ....[53]....
        /*016c*/ 	.word	0xffffffff


	//   ....[54]....
        /*0170*/ 	.word	0xffffffff


	//   ....[55]....
        /*0174*/ 	.word	0xffffffff


	//   ....[56]....
        /*0178*/ 	.word	0xffffffff


	//   ....[57]....
        /*017c*/ 	.word	0xffffffff


	//   ....[58]....
        /*0180*/ 	.word	0xffffffff


	//   ....[59]....
        /*0184*/ 	.word	0xffffffff


	//   ....[60]....
        /*0188*/ 	.word	0xffffffff


	//   ....[61]....
        /*018c*/ 	.word	0xffffffff


	//   ....[62]....
        /*0190*/ 	.word	0xffffffff


	//   ....[63]....
        /*0194*/ 	.word	0xffffffff


	//   ....[64]....
        /*0198*/ 	.word	0x0500002a


	//   ....[65]....
        /*019c*/ 	.word	0x0500002a


	//   ....[66]....
        /*01a0*/ 	.word	0x0500002a


	//   ....[67]....
        /*01a4*/ 	.word	0x0500002a


	//   ....[68]....
        /*01a8*/ 	.word	0x0500002a


	//   ....[69]....
        /*01ac*/ 	.word	0x0500002a


	//   ....[70]....
        /*01b0*/ 	.word	0x0500002a


	//   ....[71]....
        /*01b4*/ 	.word	0x0500002a


	//   ....[72]....
        /*01b8*/ 	.word	0x0500002a


	//   ....[73]....
        /*01bc*/ 	.word	0x0500002a


	//   ....[74]....
        /*01c0*/ 	.word	0x0500002a


	//   ....[75]....
        /*01c4*/ 	.word	0x0500002a


	//   ....[76]....
        /*01c8*/ 	.word	0x0500002a


	//   ....[77]....
        /*01cc*/ 	.word	0x0500002a


	//   ....[78]....
        /*01d0*/ 	.word	0x0500002a


	//   ....[79]....
        /*01d4*/ 	.word	0x0500002a


	//   ....[80]....
        /*01d8*/ 	.word	0x0500002a


	//   ....[81]....
        /*01dc*/ 	.word	0x0500002a


	//   ....[82]....
        /*01e0*/ 	.word	0x0500002a


	//   ....[83]....
        /*01e4*/ 	.word	0x0500002a


	//   ....[84]....
        /*01e8*/ 	.word	0x0500002a


	//   ....[85]....
        /*01ec*/ 	.word	0x0500002a


	//   ....[86]....
        /*01f0*/ 	.word	0x0500002a


	//   ....[87]....
        /*01f4*/ 	.word	0x0500002a


	//   ....[88]....
        /*01f8*/ 	.word	0x0500002a


	//   ....[89]....
        /*01fc*/ 	.word	0x0500002a


	//   ....[90]....
        /*0200*/ 	.word	0x0500002a


	//   ....[91]....
        /*0204*/ 	.word	0x0500002a


	//   ....[92]....
        /*0208*/ 	.word	0x0500002a


	//   ....[93]....
        /*020c*/ 	.word	0x0500002a


	//   ....[94]....
        /*0210*/ 	.word	0x0500002a


	//   ....[95]....
        /*0214*/ 	.word	0x0500002a


	//   ....[96]....
        /*0218*/ 	.word	0x0500002a


	//   ....[97]....
        /*021c*/ 	.word	0x0500002a


	//   ....[98]....
        /*0220*/ 	.word	0x0500002a


	//   ....[99]....
        /*0224*/ 	.word	0x0500002a


	//----- nvinfo : EIATTR_COOP_GROUP_INSTR_OFFSETS
	.align		4
.L_136:
        /*0228*/ 	.byte	0x04, 0x28
        /*022a*/ 	.short	(.L_138 - .L_137)


	//   ....[0]....
.L_137:
        /*022c*/ 	.word	0x00000e20


	//   ....[1]....
        /*0230*/ 	.word	0x00000fa0


	//   ....[2]....
        /*0234*/ 	.word	0x00000fd0


	//   ....[3]....
        /*0238*/ 	.word	0x00001000


	//   ....[4]....
        /*023c*/ 	.word	0x00001030


	//   ....[5]....
        /*0240*/ 	.word	0x00001060


	//   ....[6]....
        /*0244*/ 	.word	0x000010e0


	//   ....[7]....
        /*0248*/ 	.word	0x00001480


	//   ....[8]....
        /*024c*/ 	.word	0x000014b0


	//   ....[9]....
        /*0250*/ 	.word	0x000014e0


	//   ....[10]....
        /*0254*/ 	.word	0x00001510


	//   ....[11]....
        /*0258*/ 	.word	0x00001540


	//   ....[12]....
        /*025c*/ 	.word	0x000015c0


	//   ....[13]....
        /*0260*/ 	.word	0x000017d0


	//   ....[14]....
        /*0264*/ 	.word	0x00001890


	//   ....[15]....
        /*0268*/ 	.word	0x00001900


	//   ....[16]....
        /*026c*/ 	.word	0x000019c0


	//   ....[17]....
        /*0270*/ 	.word	0x00001a10


	//   ....[18]....
        /*0274*/ 	.word	0x00001a40


	//   ....[19]....
        /*0278*/ 	.word	0x00001a70


	//   ....[20]....
        /*027c*/ 	.word	0x00001aa0


	//   ....[21]....
        /*0280*/ 	.word	0x00001ab0


	//   ....[22]....
        /*0284*/ 	.word	0x00001b40


	//   ....[23]....
        /*0288*/ 	.word	0x00001c10


	//   ....[24]....
        /*028c*/ 	.word	0x00001c70


	//   ....[25]....
        /*0290*/ 	.word	0x00001cd0


	//   ....[26]....
        /*0294*/ 	.word	0x00001d20


	//   ....[27]....
        /*0298*/ 	.word	0x00001d50


	//   ....[28]....
        /*029c*/ 	.word	0x00001d80


	//   ....[29]....
        /*02a0*/ 	.word	0x00001db0


	//   ....[30]....
        /*02a4*/ 	.word	0x00001dc0


	//   ....[31]....
        /*02a8*/ 	.word	0x000021a0


	//   ....[32]....
        /*02ac*/ 	.word	0x00003800


	//   ....[33]....
        /*02b0*/ 	.word	0x00003980


	//   ....[34]....
        /*02b4*/ 	.word	0x000039b0


	//   ....[35]....
        /*02b8*/ 	.word	0x000039e0


	//   ....[36]....
        /*02bc*/ 	.word	0x00003a10


	//   ....[37]....
        /*02c0*/ 	.word	0x00003a40


	//   ....[38]....
        /*02c4*/ 	.word	0x00003ac0


	//   ....[39]....
        /*02c8*/ 	.word	0x00003de0


	//   ....[40]....
        /*02cc*/ 	.word	0x00003e10


	//   ....[41]....
        /*02d0*/ 	.word	0x00003e40


	//   ....[42]....
        /*02d4*/ 	.word	0x00003e70


	//   ....[43]....
        /*02d8*/ 	.word	0x00003ea0


	//   ....[44]....
        /*02dc*/ 	.word	0x00003f20


	//   ....[45]....
        /*02e0*/ 	.word	0x00004140


	//   ....[46]....
        /*02e4*/ 	.word	0x00004200


	//   ....[47]....
        /*02e8*/ 	.word	0x000042b0


	//   ....[48]....
        /*02ec*/ 	.word	0x00004320


	//   ....[49]....
        /*02f0*/ 	.word	0x00004380


	//   ....[50]....
        /*02f4*/ 	.word	0x000043c0


	//   ....[51]....
        /*02f8*/ 	.word	0x00004400


	//   ....[52]....
        /*02fc*/ 	.word	0x00004450


	//   ....[53]....
        /*0300*/ 	.word	0x00004460


	//   ....[54]....
        /*0304*/ 	.word	0x00004500


	//   ....[55]....
        /*0308*/ 	.word	0x000045c0


	//   ....[56]....
        /*030c*/ 	.word	0x00004620


	//   ....[57]....
        /*0310*/ 	.word	0x00004690


	//   ....[58]....
        /*0314*/ 	.word	0x000046e0


	//   ....[59]....
        /*0318*/ 	.word	0x00004720


	//   ....[60]....
        /*031c*/ 	.word	0x00004760


	//   ....[61]....
        /*0320*/ 	.word	0x000047a0


	//   ....[62]....
        /*0324*/ 	.word	0x000047b0


	//   ....[63]....
        /*0328*/ 	.word	0x00004bb0


	//   ....[64]....
        /*032c*/ 	.word	0x00005270


	//   ....[65]....
        /*0330*/ 	.word	0x000052f0


	//   ....[66]....
        /*0334*/ 	.word	0x00005380


	//   ....[67]....
        /*0338*/ 	.word	0x00005470


	//   ....[68]....
        /*033c*/ 	.word	0x00005500


	//   ....[69]....
        /*0340*/ 	.word	0x00005570


	//   ....[70]....
        /*0344*/ 	.word	0x000055e0


	//   ....[71]....
        /*0348*/ 	.word	0x00005650


	//   ....[72]....
        /*034c*/ 	.word	0x00005680


	//   ....[73]....
        /*0350*/ 	.word	0x00005730


	//   ....[74]....
        /*0354*/ 	.word	0x000057b0


	//   ....[75]....
        /*0358*/ 	.word	0x00005830


	//   ....[76]....
        /*035c*/ 	.word	0x000058f0


	//   ....[77]....
        /*0360*/ 	.word	0x00005980


	//   ....[78]....
        /*0364*/ 	.word	0x00005a00


	//   ....[79]....
        /*0368*/ 	.word	0x00005a80


	//   ....[80]....
        /*036c*/ 	.word	0x00005b00


	//   ....[81]....
        /*0370*/ 	.word	0x00005b60


	//   ....[82]....
        /*0374*/ 	.word	0x00005bd0


	//   ....[83]....
        /*0378*/ 	.word	0x00005c50


	//   ....[84]....
        /*037c*/ 	.word	0x00005cf0


	//   ....[85]....
        /*0380*/ 	.word	0x00005db0


	//   ....[86]....
        /*0384*/ 	.word	0x00005e50


	//   ....[87]....
        /*0388*/ 	.word	0x00005ee0


	//   ....[88]....
        /*038c*/ 	.word	0x00005f70


	//   ....[89]....
        /*0390*/ 	.word	0x00005fd0


	//   ....[90]....
        /*0394*/ 	.word	0x00006000


	//   ....[91]....
        /*0398*/ 	.word	0x000060c0


	//   ....[92]....
        /*039c*/ 	.word	0x00006140


	//   ....[93]....
        /*03a0*/ 	.word	0x000061c0


	//   ....[94]....
        /*03a4*/ 	.word	0x00006290


	//   ....[95]....
        /*03a8*/ 	.word	0x00006320


	//   ....[96]....
        /*03ac*/ 	.word	0x000063a0


	//   ....[97]....
        /*03b0*/ 	.word	0x00006420


	//   ....[98]....
        /*03b4*/ 	.word	0x00006490


	//   ....[99]....
        /*03b8*/ 	.word	0x000064f0


	//----- nvinfo : EIATTR_VRC_CTA_INIT_COUNT
	.align		4
.L_138:
        /*03bc*/ 	.byte	0x02, 0x4a
	.zero		1
	.zero		1


	//----- nvinfo : EIATTR_EXIT_INSTR_OFFSETS
	.align		4
        /*03c0*/ 	.byte	0x04, 0x1c
        /*03c2*/ 	.short	(.L_140 - .L_139)


	//   ....[0]....
.L_139:
        /*03c4*/ 	.word	0x000024e0


	//   ....[1]....
        /*03c8*/ 	.word	0x00002500


	//   ....[2]....
        /*03cc*/ 	.word	0x00005200


	//   ....[3]....
        /*03d0*/ 	.word	0x00005220


	//----- nvinfo : EIATTR_MAX_THREADS
	.align		4
.L_140:
        /*03d4*/ 	.byte	0x04, 0x05
        /*03d6*/ 	.short	(.L_142 - .L_141)
.L_141:
        /*03d8*/ 	.word	0x00000080
        /*03dc*/ 	.word	0x00000001
        /*03e0*/ 	.word	0x00000001


	//----- nvinfo : EIATTR_CRS_STACK_SIZE
	.align		4
.L_142:
        /*03e4*/ 	.byte	0x04, 0x1e
        /*03e6*/ 	.short	(.L_144 - .L_143)
.L_143:
        /*03e8*/ 	.word	0x00000000


	//----- nvinfo : EIATTR_CBANK_PARAM_SIZE
	.align		4
.L_144:
        /*03ec*/ 	.byte	0x03, 0x19
        /*03ee*/ 	.short	0x003c


	//----- nvinfo : EIATTR_PARAM_CBANK
	.align		4
        /*03f0*/ 	.byte	0x04, 0x0a
        /*03f2*/ 	.short	(.L_146 - .L_145)
	.align		4
.L_145:
        /*03f4*/ 	.word	index@(.nv.constant0._ZN3cub18CUB_300001_SM_10006detail4scan16DeviceScanKernelINS2_10policy_hubIiiijN4cuda3__47maximumIiEEE10Policy1000EN6thrust24THRUST_300001_SM_1000_NS18transform_iteratorI11Pass1_functIiENSC_17counting_iteratorIiNSC_11use_defaultESH_SH_EEiiEENSC_6detail15normal_iteratorINSC_10device_ptrIiEEEENS0_13ScanTileStateIiLb1EEES8_NS0_8NullTypeEjiLb0ESR_EEvT0_T1_T2_iT3_T4_T5_)
        /*03f8*/ 	.short	0x0380
        /*03fa*/ 	.short	0x003c


	//----- nvinfo : EIATTR_SW_WAR
	.align		4
.L_146:
        /*03fc*/ 	.byte	0x04, 0x36
        /*03fe*/ 	.short	(.L_148 - .L_147)
.L_147:
        /*0400*/ 	.word	0x00000008
.L_148:


//--------------------- .nv.info._ZN3cub18CUB_300001_SM_10006detail4scan20DeviceScanInitKernelINS0_13ScanTileStateIiLb1EEEEEvT_i --------------------------
	.section	.nv.info._ZN3cub18CUB_300001_SM_10006detail4scan20DeviceScanInitKernelINS0_13ScanTileStateIiLb1EEEEEvT_i,"",@"SHT_CUDA_INFO"
	.sectionflags	@""
	.align	4


	//----- nvinfo : EIATTR_CUDA_API_VERSION
	.align		4
        /*0000*/ 	.byte	0x04, 0x37
        /*0002*/ 	.short	(.L_150 - .L_149)
.L_149:
        /*0004*/ 	.word	0x00000082


	//----- nvinfo : EIATTR_KPARAM_INFO
	.align		4
.L_150:
        /*0008*/ 	.byte	0x04, 0x17
        /*000a*/ 	.short	(.L_152 - .L_151)
.L_151:
        /*000c*/ 	.word	0x00000000
        /*0010*/ 	.short	0x0001
        /*0012*/ 	.short	0x0008
        /*0014*/ 	.byte	0x00, 0xf0, 0x11, 0x00


	//----- nvinfo : EIATTR_KPARAM_INFO
	.align		4
.L_152:
        /*0018*/ 	.byte	0x04, 0x17
        /*001a*/ 	.short	(.L_154 - .L_153)
.L_153:
        /*001c*/ 	.word	0x00000000
        /*0020*/ 	.short	0x0000
        /*0022*/ 	.short	0x0000
        /*0024*/ 	.byte	0x00, 0xf0, 0x21, 0x00


	//----- nvinfo : EIATTR_SPARSE_MMA_MASK
	.align		4
.L_154:
        /*0028*/ 	.byte	0x03, 0x50
        /*002a*/ 	.short	0x0000


	//----- nvinfo : EIATTR_MAXREG_COUNT
	.align		4
        /*002c*/ 	.byte	0x03, 0x1b
        /*002e*/ 	.short	0x00ff


	//----- nvinfo : EIATTR_MERCURY_ISA_VERSION
	.align		4
        /*0030*/ 	.byte	0x03, 0x5f
        /*0032*/ 	.short	0x0101


	//----- nvinfo : EIATTR_VRC_CTA_INIT_COUNT
	.align		4
        /*0034*/ 	.byte	0x02, 0x4a
	.zero		1
	.zero		1


	//----- nvinfo : EIATTR_EXIT_INSTR_OFFSETS
	.align		4
        /*0038*/ 	.byte	0x04, 0x1c
        /*003a*/ 	.short	(.L_156 - .L_155)


	//   ....[0]....
.L_155:
        /*003c*/ 	.word	0x000000f0


	//   ....[1]....
        /*0040*/ 	.word	0x00000130


	//----- nvinfo : EIATTR_CBANK_PARAM_SIZE
	.align		4
.L_156:
        /*0044*/ 	.byte	0x03, 0x19
        /*0046*/ 	.short	0x000c


	//----- nvinfo : EIATTR_PARAM_CBANK
	.align		4
        /*0048*/ 	.byte	0x04, 0x0a
        /*004a*/ 	.short	(.L_158 - .L_157)
	.align		4
.L_157:
        /*004c*/ 	.word	index@(.nv.constant0._ZN3cub18CUB_300001_SM_10006detail4scan20DeviceScanInitKernelINS0_13ScanTileStateIiLb1EEEEEvT_i)
        /*0050*/ 	.short	0x0380
        /*0052*/ 	.short	0x000c


	//----- nvinfo : EIATTR_SW_WAR
	.align		4
.L_158:
        /*0054*/ 	.byte	0x04, 0x36
        /*0056*/ 	.short	(.L_160 - .L_159)
.L_159:
        /*0058*/ 	.word	0x00000008
.L_160:


//--------------------- .nv.info._ZN3cub18CUB_300001_SM_10006detail8for_each13static_kernelINS2_12policy_hub_t12policy_500_tEmN6thrust24THRUST_300001_SM_1000_NS8cuda_cub20__uninitialized_fill7functorINS7_10device_ptrIcEEcEEEEvT0_T1_ --------------------------
	.section	.nv.info._ZN3cub18CUB_300001_SM_10006detail8for_each13static_kernelINS2_12policy_hub_t12policy_500_tEmN6thrust24THRUST_300001_SM_1000_NS8cuda_cub20__uninitialized_fill7functorINS7_10device_ptrIcEEcEEEEvT0_T1_,"",@"SHT_CUDA_INFO"
	.sectionflags	@""
	.align	4


	//----- nvinfo : EIATTR_CUDA_API_VERSION
	.align		4
        /*0000*/ 	.byte	0x04, 0x37
        /*0002*/ 	.short	(.L_162 - .L_161)
.L_161:
        /*0004*/ 	.word	0x00000082


	//----- nvinfo : EIATTR_KPARAM_INFO
	.align		4
.L_162:
        /*0008*/ 	.byte	0x04, 0x17
        /*000a*/ 	.short	(.L_164 - .L_163)
.L_163:
        /*000c*/ 	.word	0x00000000
        /*0010*/ 	.short	0x0001
        /*0012*/ 	.short	0x0008
        /*0014*/ 	.byte	0x00, 0xf0, 0x41, 0x00


	//----- nvinfo : EIATTR_KPARAM_INFO
	.align		4
.L_164:
        /*0018*/ 	.byte	0x04, 0x17
        /*001a*/ 	.short	(.L_166 - .L_165)
.L_165:
        /*001c*/ 	.word	0x00000000
        /*0020*/ 	.short	0x0000
        /*0022*/ 	.short	0x0000
        /*0024*/ 	.byte	0x00, 0xf0, 0x21, 0x00


	//----- nvinfo : EIATTR_SPARSE_MMA_MASK
	.align		4
.L_166:
        /*0028*/ 	.byte	0x03, 0x50
        /*002a*/ 	.short	0x0000


	//----- nvinfo : EIATTR_MAXREG_COUNT
	.align		4
        /*002c*/ 	.byte	0x03, 0x1b
        /*002e*/ 	.short	0x00ff


	//----- nvinfo : EIATTR_MERCURY_ISA_VERSION
	.align		4
        /*0030*/ 	.byte	0x03, 0x5f
        /*0032*/ 	.short	0x0101


	//----- nvinfo : EIATTR_VRC_CTA_INIT_COUNT
	.align		4
        /*0034*/ 	.byte	0x02, 0x4a
	.zero		1
	.zero		1


	//----- nvinfo : EIATTR_EXIT_INSTR_OFFSETS
	.align		4
        /*0038*/ 	.byte	0x04, 0x1c
        /*003a*/ 	.short	(.L_168 - .L_167)


	//   ....[0]....
.L_167:
        /*003c*/ 	.word	0x00000120


	//   ....[1]....
        /*0040*/ 	.word	0x000001f0


	//   ....[2]....
        /*0044*/ 	.word	0x00000210


	//----- nvinfo : EIATTR_MAX_THREADS
	.align		4
.L_168:
        /*0048*/ 	.byte	0x04, 0x05
        /*004a*/ 	.short	(.L_170 - .L_169)
.L_169:
        /*004c*/ 	.word	0x00000100
        /*0050*/ 	.word	0x00000001
        /*0054*/ 	.word	0x00000001


	//----- nvinfo : EIATTR_CBANK_PARAM_SIZE
	.align		4
.L_170:
        /*0058*/ 	.byte	0x03, 0x19
        /*005a*/ 	.short	0x0018


	//----- nvinfo : EIATTR_PARAM_CBANK
	.align		4
        /*005c*/ 	.byte	0x04, 0x0a
        /*005e*/ 	.short	(.L_172 - .L_171)
	.align		4
.L_171:
        /*0060*/ 	.word	index@(.nv.constant0._ZN3cub18CUB_300001_SM_10006detail8for_each13static_kernelINS2_12policy_hub_t12policy_500_tEmN6thrust24THRUST_300001_SM_1000_NS8cuda_cub20__uninitialized_fill7functorINS7_10device_ptrIcEEcEEEEvT0_T1_)
        /*0064*/ 	.short	0x0380
        /*0066*/ 	.short	0x0018


	//----- nvinfo : EIATTR_SW_WAR
	.align		4
.L_172:
        /*0068*/ 	.byte	0x04, 0x36
        /*006a*/ 	.short	(.L_174 - .L_173)
.L_173:
        /*006c*/ 	.word	0x00000008
.L_174:


//--------------------- .nv.info._ZN3cub18CUB_300001_SM_10006detail8for_each13static_kernelINS2_12policy_hub_t12policy_500_tElN6thrust24THRUST_300001_SM_1000_NS8cuda_cub6__fill7functorINS7_6detail15normal_iteratorINS7_10device_ptrIiEEEEiEEEEvT0_T1_ --------------------------
	.section	.nv.info._ZN3cub18CUB_300001_SM_10006detail8for_each13static_kernelINS2_12policy_hub_t12policy_500_tElN6thrust24THRUST_300001_SM_1000_NS8cuda_cub6__fill7functorINS7_6detail15normal_iteratorINS7_10device_ptrIiEEEEiEEEEvT0_T1_,"",@"SHT_CUDA_INFO"
	.sectionflags	@""
	.align	4


	//----- nvinfo : EIATTR_CUDA_API_VERSION
	.align		4
        /*0000*/ 	.byte	0x04, 0x37
        /*0002*/ 	.short	(.L_176 - .L_175)
.L_175:
        /*0004*/ 	.word	0x00000082


	//----- nvinfo : EIATTR_KPARAM_INFO
	.align		4
.L_176:
        /*0008*/ 	.byte	0x04, 0x17
        /*000a*/ 	.short	(.L_178 - .L_177)
.L_177:
        /*000c*/ 	.word	0x00000000
        /*0010*/ 	.short	0x0001
        /*0012*/ 	.short	0x0008
        /*0014*/ 	.byte	0x00, 0xf0, 0x41, 0x00


	//----- nvinfo : EIATTR_KPARAM_INFO
	.align		4
.L_178:
        /*0018*/ 	.byte	0x04, 0x17
        /*001a*/ 	.short	(.L_180 - .L_179)
.L_179:
        /*001c*/ 	.word	0x00000000
        /*0020*/ 	.short	0x0000
        /*0022*/ 	.short	0x0000
        /*0024*/ 	.byte	0x00, 0xf0, 0x21, 0x00


	//----- nvinfo : EIATTR_SPARSE_MMA_MASK
	.align		4
.L_180:
        /*0028*/ 	.byte	0x03, 0x50
        /*002a*/ 	.short	0x0000


	//----- nvinfo : EIATTR_MAXREG_COUNT
	.align		4
        /*002c*/ 	.byte	0x03, 0x1b
        /*002e*/ 	.short	0x00ff


	//----- nvinfo : EIATTR_MERCURY_ISA_VERSION
	.align		4
        /*0030*/ 	.byte	0x03, 0x5f
        /*0032*/ 	.short	0x0101


	//----- nvinfo : EIATTR_VRC_CTA_INIT_COUNT
	.align		4
        /*0034*/ 	.byte	0x02, 0x4a
	.zero		1
	.zero		1


	//----- nvinfo : EIATTR_EXIT_INSTR_OFFSETS
	.align		4
        /*0038*/ 	.byte	0x04, 0x1c
        /*003a*/ 	.short	(.L_182 - .L_181)


	//   ....[0]....
.L_181:
        /*003c*/ 	.word	0x00000130


	//   ....[1]....
        /*0040*/ 	.word	0x00000240


	//   ....[2]....
        /*0044*/ 	.word	0x00000270


	//----- nvinfo : EIATTR_MAX_THREADS
	.align		4
.L_182:
        /*0048*/ 	.byte	0x04, 0x05
        /*004a*/ 	.short	(.L_184 - .L_183)
.L_183:
        /*004c*/ 	.word	0x00000100
        /*0050*/ 	.word	0x00000001
        /*0054*/ 	.word	0x00000001


	//----- nvinfo : EIATTR_CBANK_PARAM_SIZE
	.align		4
.L_184:
        /*0058*/ 	.byte	0x03, 0x19
        /*005a*/ 	.short	0x0018


	//----- nvinfo : EIATTR_PARAM_CBANK
	.align		4
        /*005c*/ 	.byte	0x04, 0x0a
        /*005e*/ 	.short	(.L_186 - .L_185)
	.align		4
.L_185:
        /*0060*/ 	.word	index@(.nv.constant0._ZN3cub18CUB_300001_SM_10006detail8for_each13static_kernelINS2_12policy_hub_t12policy_500_tElN6thrust24THRUST_300001_SM_1000_NS8cuda_cub6__fill7functorINS7_6detail15normal_iteratorINS7_10device_ptrIiEEEEiEEEEvT0_T1_)
        /*0064*/ 	.short	0x0380
        /*0066*/ 	.short	0x0018


	//----- nvinfo : EIATTR_SW_WAR
	.align		4
.L_186:
        /*0068*/ 	.byte	0x04, 0x36
        /*006a*/ 	.short	(.L_188 - .L_187)
.L_187:
        /*006c*/ 	.word	0x00000008
.L_188:


//--------------------- .nv.info._ZN3cub18CUB_300001_SM_10006detail8for_each13static_kernelINS2_12policy_hub_t12policy_500_tEmN6thrust24THRUST_300001_SM_1000_NS8cuda_cub20__uninitialized_fill7functorINS7_10device_ptrIiEEiEEEEvT0_T1_ --------------------------
	.section	.nv.info._ZN3cub18CUB_300001_SM_10006detail8for_each13static_kernelINS2_12policy_hub_t12policy_500_tEmN6thrust24THRUST_300001_SM_1000_NS8cuda_cub20__uninitialized_fill7functorINS7_10device_ptrIiEEiEEEEvT0_T1_,"",@"SHT_CUDA_INFO"
	.sectionflags	@""
	.align	4


	//----- nvinfo : EIATTR_CUDA_API_VERSION
	.align		4
        /*0000*/ 	.byte	0x04, 0x37
        /*0002*/ 	.short	(.L_190 - .L_189)
.L_189:
        /*0004*/ 	.word	0x00000082


	//----- nvinfo : EIATTR_KPARAM_INFO
	.align		4
.L_190:
        /*0008*/ 	.byte	0x04, 0x17
        /*000a*/ 	.short	(.L_192 - .L_191)
.L_191:
        /*000c*/ 	.word	0x00000000
        /*0010*/ 	.short	0x0001
        /*0012*/ 	.short	0x0008
        /*0014*/ 	.byte	0x00, 0xf0, 0x41, 0x00


	//----- nvinfo : EIATTR_KPARAM_INFO
	.align		4
.L_192:
        /*0018*/ 	.byte	0x04, 0x17
        /*001a*/ 	.short	(.L_194 - .L_193)
.L_193:
        /*001c*/ 	.word	0x00000000
        /*0020*/ 	.short	0x0000
        /*0022*/ 	.short	0x0000
        /*0024*/ 	.byte	0x00, 0xf0, 0x21, 0x00


	//----- nvinfo : EIATTR_SPARSE_MMA_MASK
	.align		4
.L_194:
        /*0028*/ 	.byte	0x03, 0x50
        /*002a*/ 	.short	0x0000


	//----- nvinfo : EIATTR_MAXREG_COUNT
	.align		4
        /*002c*/ 	.byte	0x03, 0x1b
        /*002e*/ 	.short	0x00ff


	//----- nvinfo : EIATTR_MERCURY_ISA_VERSION
	.align		4
        /*0030*/ 	.byte	0x03, 0x5f
        /*0032*/ 	.short	0x0101


	//----- nvinfo : EIATTR_VRC_CTA_INIT_COUNT
	.align		4
        /*0034*/ 	.byte	0x02, 0x4a
	.zero		1
	.zero		1


	//----- nvinfo : EIATTR_EXIT_INSTR_OFFSETS
	.align		4
        /*0038*/ 	.byte	0x04, 0x1c
        /*003a*/ 	.short	(.L_196 - .L_195)


	//   ....[0]....
.L_195:
        /*003c*/ 	.word	0x00000130


	//   ....[1]....
        /*0040*/ 	.word	0x00000230


	//   ....[2]....
        /*0044*/ 	.word	0x00000260


	//----- nvinfo : EIATTR_MAX_THREADS
	.align		4
.L_196:
        /*0048*/ 	.byte	0x04, 0x05
        /*004a*/ 	.short	(.L_198 - .L_197)
.L_197:
        /*004c*/ 	.word	0x00000100
        /*0050*/ 	.word	0x00000001
        /*0054*/ 	.word	0x00000001


	//----- nvinfo : EIATTR_CBANK_PARAM_SIZE
	.align		4
.L_198:
        /*0058*/ 	.byte	0x03, 0x19
        /*005a*/ 	.short	0x0018


	//----- nvinfo : EIATTR_PARAM_CBANK
	.align		4
        /*005c*/ 	.byte	0x04, 0x0a
        /*005e*/ 	.short	(.L_200 - .L_199)
	.align		4
.L_199:
        /*0060*/ 	.word	index@(.nv.constant0._ZN3cub18CUB_300001_SM_10006detail8for_each13static_kernelINS2_12policy_hub_t12policy_500_tEmN6thrust24THRUST_300001_SM_1000_NS8cuda_cub20__uninitialized_fill7functorINS7_10device_ptrIiEEiEEEEvT0_T1_)
        /*0064*/ 	.short	0x0380
        /*0066*/ 	.short	0x0018


	//----- nvinfo : EIATTR_SW_WAR
	.align		4
.L_200:
        /*0068*/ 	.byte	0x04, 0x36
        /*006a*/ 	.short	(.L_202 - .L_201)
.L_201:
        /*006c*/ 	.word	0x00000008
.L_202:


//--------------------- .nv.info._ZN3cub18CUB_300001_SM_10006detail11EmptyKernelIvEEvv --------------------------
	.section	.nv.info._ZN3cub18CUB_300001_SM_10006detail11EmptyKernelIvEEvv,"",@"SHT_CUDA_INFO"
	.sectionflags	@""
	.align	4


	//----- nvinfo : EIATTR_CUDA_API_VERSION
	.align		4
        /*0000*/ 	.byte	0x04, 0x37
        /*0002*/ 	.short	(.L_204 - .L_203)
.L_203:
        /*0004*/ 	.word	0x00000082


	//----- nvinfo : EIATTR_SPARSE_MMA_MASK
	.align		4
.L_204:
        /*0008*/ 	.byte	0x03, 0x50
        /*000a*/ 	.short	0x0000


	//----- nvinfo : EIATTR_MAXREG_COUNT
	.align		4
        /*000c*/ 	.byte	0x03, 0x1b
        /*000e*/ 	.short	0x00ff


	//----- nvinfo : EIATTR_MERCURY_ISA_VERSION
	.align		4
        /*0010*/ 	.byte	0x03, 0x5f
        /*0012*/ 	.short	0x0101


	//----- nvinfo : EIATTR_VRC_CTA_INIT_COUNT
	.align		4
        /*0014*/ 	.byte	0x02, 0x4a
	.zero		1
	.zero		1


	//----- nvinfo : EIATTR_EXIT_INSTR_OFFSETS
	.align		4
        /*0018*/ 	.byte	0x04, 0x1c
        /*001a*/ 	.short	(.L_206 - .L_205)


	//   ....[0]....
.L_205:
        /*001c*/ 	.word	0x00000010


	//----- nvinfo : EIATTR_SW_WAR
	.align		4
.L_206:
        /*0020*/ 	.byte	0x04, 0x36
        /*0022*/ 	.short	(.L_208 - .L_207)
.L_207:
        /*0024*/ 	.word	0x00000008
.L_208:


//--------------------- .nv.callgraph             --------------------------
	.section	.nv.callgraph,"",@"SHT_CUDA_CALLGRAPH"
	.align	4
	.sectionentsize	8
	.align		4
        /*0000*/ 	.word	0x00000000
	.align		4
        /*0004*/ 	.word	0xffffffff
	.align		4
        /*0008*/ 	.word	0x00000000
	.align		4
        /*000c*/ 	.word	0xfffffffe
	.align		4
        /*0010*/ 	.word	0x00000000
	.align		4
        /*0014*/ 	.word	0xfffffffd
	.align		4
        /*0018*/ 	.word	0x00000000
	.align		4
        /*001c*/ 	.word	0xfffffffc


//--------------------- .nv.constant4             --------------------------
	.section	.nv.constant4,"a",@progbits
	.align	8
	.align		8
.nv.constant4:
        /*0000*/ 	.dword	_ZN30_INTERNAL_1ebb2499_4_k_cu_main4cuda3std3__45__cpo5beginE
	.align		8
        /*0008*/ 	.dword	_ZN30_INTERNAL_1ebb2499_4_k_cu_main4cuda3std3__45__cpo3endE
	.align		8
        /*0010*/ 	.dword	_ZN30_INTERNAL_1ebb2499_4_k_cu_main4cuda3std3__45__cpo6cbeginE
	.align		8
        /*0018*/ 	.dword	_ZN30_INTERNAL_1ebb2499_4_k_cu_main4cuda3std3__45__cpo4cendE
	.align		8
        /*0020*/ 	.dword	_ZN30_INTERNAL_1ebb2499_4_k_cu_main4cuda3std3__45__cpo6rbeginE
	.align		8
        /*0028*/ 	.dword	_ZN30_INTERNAL_1ebb2499_4_k_cu_main4cuda3std3__45__cpo4rendE
	.align		8
        /*0030*/ 	.dword	_ZN30_INTERNAL_1ebb2499_4_k_cu_main4cuda3std3__45__cpo7crbeginE
	.align		8
        /*0038*/ 	.dword	_ZN30_INTERNAL_1ebb2499_4_k_cu_main4cuda3std3__45__cpo5crendE
	.align		8
        /*0040*/ 	.dword	_ZN30_INTERNAL_1ebb2499_4_k_cu_main4cuda3std3__432_GLOBAL__N__1ebb2499_4_k_cu_main6ignoreE
	.align		8
        /*0048*/ 	.dword	_ZN30_INTERNAL_1ebb2499_4_k_cu_main4cuda3std3__419piecewise_constructE
	.align		8
        /*0050*/ 	.dword	_ZN30_INTERNAL_1ebb2499_4_k_cu_main4cuda3std3__48in_placeE
	.align		8
        /*0058*/ 	.dword	_ZN30_INTERNAL_1ebb2499_4_k_cu_main4cuda3std3__420unreachable_sentinelE
	.align		8
        /*0060*/ 	.dword	_ZN30_INTERNAL_1ebb2499_4_k_cu_main4cuda3std3__47nulloptE
	.align		8
        /*0068*/ 	.dword	_ZN30_INTERNAL_1ebb2499_4_k_cu_main4cuda3std3__48unexpectE
	.align		8
        /*0070*/ 	.dword	_ZN30_INTERNAL_1ebb2499_4_k_cu_main4cuda3std6ranges3__45__cpo4swapE
	.align		8
        /*0078*/ 	.dword	_ZN30_INTERNAL_1ebb2499_4_k_cu_main4cuda3std6ranges3__45__cpo9iter_moveE
	.align		8
        /*0080*/ 	.dword	_ZN30_INTERNAL_1ebb2499_4_k_cu_main4cuda3std6ranges3__45__cpo5beginE
	.align		8
        /*0088*/ 	.dword	_ZN30_INTERNAL_1ebb2499_4_k_cu_main4cuda3std6ranges3__45__cpo3endE
	.align		8
        /*0090*/ 	.dword	_ZN30_INTERNAL_1ebb2499_4_k_cu_main4cuda3std6ranges3__45__cpo6cbeginE
	.align		8
        /*0098*/ 	.dword	_ZN30_INTERNAL_1ebb2499_4_k_cu_main4cuda3std6ranges3__45__cpo4cendE
	.align		8
        /*00a0*/ 	.dword	_ZN30_INTERNAL_1ebb2499_4_k_cu_main4cuda3std6ranges3__45__cpo7advanceE
	.align		8
        /*00a8*/ 	.dword	_ZN30_INTERNAL_1ebb2499_4_k_cu_main4cuda3std6ranges3__45__cpo9iter_swapE
	.align		8
        /*00b0*/ 	.dword	_ZN30_INTERNAL_1ebb2499_4_k_cu_main4cuda3std6ranges3__45__cpo4nextE
	.align		8
        /*00b8*/ 	.dword	_ZN30_INTERNAL_1ebb2499_4_k_cu_main4cuda3std6ranges3__45__cpo4prevE
	.align		8
        /*00c0*/ 	.dword	_ZN30_INTERNAL_1ebb2499_4_k_cu_main4cuda3std6ranges3__45__cpo4dataE
	.align		8
        /*00c8*/ 	.dword	_ZN30_INTERNAL_1ebb2499_4_k_cu_main4cuda3std6ranges3__45__cpo5cdataE
	.align		8
        /*00d0*/ 	.dword	_ZN30_INTERNAL_1ebb2499_4_k_cu_main4cuda3std6ranges3__45__cpo4sizeE
	.align		8
        /*00d8*/ 	.dword	_ZN30_INTERNAL_1ebb2499_4_k_cu_main4cuda3std6ranges3__45__cpo5ssizeE
	.align		8
        /*00e0*/ 	.dword	_ZN30_INTERNAL_1ebb2499_4_k_cu_main4cuda3std6ranges3__45__cpo8distanceE
	.align		8
        /*00e8*/ 	.dword	_ZN30_INTERNAL_1ebb2499_4_k_cu_main6thrust24THRUST_300001_SM_1000_NS8cuda_cub3parE
	.align		8
        /*00f0*/ 	.dword	_ZN30_INTERNAL_1ebb2499_4_k_cu_main6thrust24THRUST_300001_SM_1000_NS8cuda_cub10par_nosyncE
	.align		8
        /*00f8*/ 	.dword	_ZN30_INTERNAL_1ebb2499_4_k_cu_main6thrust24THRUST_300001_SM_1000_NS6system6detail10sequential3seqE
	.align		8
        /*0100*/ 	.dword	_ZN30_INTERNAL_1ebb2499_4_k_cu_main6thrust24THRUST_300001_SM_1000_NS12placeholders2_1E
	.align		8
        /*0108*/ 	.dword	_ZN30_INTERNAL_1ebb2499_4_k_cu_main6thrust24THRUST_300001_SM_1000_NS12placeholders2_2E
	.align		8
        /*0110*/ 	.dword	_ZN30_INTERNAL_1ebb2499_4_k_cu_main6thrust24THRUST_300001_SM_1000_NS12placeholders2_3E
	.align		8
        /*0118*/ 	.dword	_ZN30_INTERNAL_1ebb2499_4_k_cu_main6thrust24THRUST_300001_SM_1000_NS12placeholders2_4E
	.align		8
        /*0120*/ 	.dword	_ZN30_INTERNAL_1ebb2499_4_k_cu_main6thrust24THRUST_300001_SM_1000_NS12placeholders2_5E
	.align		8
        /*0128*/ 	.dword	_ZN30_INTERNAL_1ebb2499_4_k_cu_main6thrust24THRUST_300001_SM_1000_NS12placeholders2_6E
	.align		8
        /*0130*/ 	.dword	_ZN30_INTERNAL_1ebb2499_4_k_cu_main6thrust24THRUST_300001_SM_1000_NS12placeholders2_7E
	.align		8
        /*0138*/ 	.dword	_ZN30_INTERNAL_1ebb2499_4_k_cu_main6thrust24THRUST_300001_SM_1000_NS12placeholders2_8E
	.align		8
        /*0140*/ 	.dword	_ZN30_INTERNAL_1ebb2499_4_k_cu_main6thrust24THRUST_300001_SM_1000_NS12placeholders2_9E
	.align		8
        /*0148*/ 	.dword	_ZN30_INTERNAL_1ebb2499_4_k_cu_main6thrust24THRUST_300001_SM_1000_NS12placeholders3_10E
	.align		8
        /*0150*/ 	.dword	_ZN30_INTERNAL_1ebb2499_4_k_cu_main6thrust24THRUST_300001_SM_1000_NS3seqE


//--------------------- .text._ZN3cub18CUB_300001_SM_10006detail4scan16DeviceScanKernelINS2_10policy_hubIiiimN4cuda3__47maximumIiEEE10Policy1000EN6thrust24THRUST_300001_SM_1000_NS18transform_iteratorI11Pass1_functIiENSC_17counting_iteratorIiNSC_11use_defaultESH_SH_EEiiEENSC_6detail15normal_iteratorINSC_10device_ptrIiEEEENS0_13ScanTileStateIiLb1EEES8_NS0_8NullTypeEmiLb0ESR_EEvT0_T1_T2_iT3_T4_T5_ --------------------------
	.section	.text._ZN3cub18CUB_300001_SM_10006detail4scan16DeviceScanKernelINS2_10policy_hubIiiimN4cuda3__47maximumIiEEE10Policy1000EN6thrust24THRUST_300001_SM_1000_NS18transform_iteratorI11Pass1_functIiENSC_17counting_iteratorIiNSC_11use_defaultESH_SH_EEiiEENSC_6detail15normal_iteratorINSC_10device_ptrIiEEEENS0_13ScanTileStateIiLb1EEES8_NS0_8NullTypeEmiLb0ESR_EEvT0_T1_T2_iT3_T4_T5_,"ax",@progbits
	.align	128
        .global         _ZN3cub18CUB_300001_SM_10006detail4scan16DeviceScanKernelINS2_10policy_hubIiiimN4cuda3__47maximumIiEEE10Policy1000EN6thrust24THRUST_300001_SM_1000_NS18transform_iteratorI11Pass1_functIiENSC_17counting_iteratorIiNSC_11use_defaultESH_SH_EEiiEENSC_6detail15normal_iteratorINSC_10device_ptrIiEEEENS0_13ScanTileStateIiLb1EEES8_NS0_8NullTypeEmiLb0ESR_EEvT0_T1_T2_iT3_T4_T5_
        .type           _ZN3cub18CUB_300001_SM_10006detail4scan16DeviceScanKernelINS2_10policy_hubIiiimN4cuda3__47maximumIiEEE10Policy1000EN6thrust24THRUST_300001_SM_1000_NS18transform_iteratorI11Pass1_functIiENSC_17counting_iteratorIiNSC_11use_defaultESH_SH_EEiiEENSC_6detail15normal_iteratorINSC_10device_ptrIiEEEENS0_13ScanTileStateIiLb1EEES8_NS0_8NullTypeEmiLb0ESR_EEvT0_T1_T2_iT3_T4_T5_,@function
        .size           _ZN3cub18CUB_300001_SM_10006detail4scan16DeviceScanKernelINS2_10policy_hubIiiimN4cuda3__47maximumIiEEE10Policy1000EN6thrust24THRUST_300001_SM_1000_NS18transform_iteratorI11Pass1_functIiENSC_17counting_iteratorIiNSC_11use_defaultESH_SH_EEiiEENSC_6detail15normal_iteratorINSC_10device_ptrIiEEEENS0_13ScanTileStateIiLb1EEES8_NS0_8NullTypeEmiLb0ESR_EEvT0_T1_T2_iT3_T4_T5_,(.L_x_218 - _ZN3cub18CUB_300001_SM_10006detail4scan16DeviceScanKernelINS2_10policy_hubIiiimN4cuda3__47maximumIiEEE10Policy1000EN6thrust24THRUST_300001_SM_1000_NS18transform_iteratorI11Pass1_functIiENSC_17counting_iteratorIiNSC_11use_defaultESH_SH_EEiiEENSC_6detail15normal_iteratorINSC_10device_ptrIiEEEENS0_13ScanTileStateIiLb1EEES8_NS0_8NullTypeEmiLb0ESR_EEvT0_T1_T2_iT3_T4_T5_)
        .other          _ZN3cub18CUB_300001_SM_10006detail4scan16DeviceScanKernelINS2_10policy_hubIiiimN4cuda3__47maximumIiEEE10Policy1000EN6thrust24THRUST_300001_SM_1000_NS18transform_iteratorI11Pass1_functIiENSC_17counting_iteratorIiNSC_11use_defaultESH_SH_EEiiEENSC_6detail15normal_iteratorINSC_10device_ptrIiEEEENS0_13ScanTileStateIiLb1EEES8_NS0_8NullTypeEmiLb0ESR_EEvT0_T1_T2_iT3_T4_T5_,@"STO_CUDA_ENTRY STV_DEFAULT"
_ZN3cub18CUB_300001_SM_10006detail4scan16DeviceScanKernelINS2_10policy_hubIiiimN4cuda3__47maximumIiEEE10Policy1000EN6thrust24THRUST_300001_SM_1000_NS18transform_iteratorI11Pass1_functIiENSC_17counting_iteratorIiNSC_11use_defaultESH_SH_EEiiEENSC_6detail15normal_iteratorINSC_10device_ptrIiEEEENS0_13ScanTileStateIiLb1EEES8_NS0_8NullTypeEmiLb0ESR_EEvT0_T1_T2_iT3_T4_T5_:
.text._ZN3cub18CUB_300001_SM_10006detail4scan16DeviceScanKernelINS2_10policy_hubIiiimN4cuda3__47maximumIiEEE10Policy1000EN6thrust24THRUST_300001_SM_1000_NS18transform_iteratorI11Pass1_functIiENSC_17counting_iteratorIiNSC_11use_defaultESH_SH_EEiiEENSC_6detail15normal_iteratorINSC_10device_ptrIiEEEENS0_13ScanTileStateIiLb1EEES8_NS0_8NullTypeEmiLb0ESR_EEvT0_T1_T2_iT3_T4_T5_:
[----:B------:R-:W-:Y:S08]  /*0000*/  LDC R1, c[0x0][0x37c] ;  /* 0x0000df00ff017b82 */ /* 0x000ff00000000800 */
[----:B------:R-:W0:Y:S01]  /*0010*/  S2UR UR6, SR_CTAID.X ;  /* 0x00000000000679c3 */ /* 0x000e220000002500 */
[----:B------:R-:W0:Y:S01]  /*0020*/  LDCU UR18, c[0x0][0x3b0] ;  /* 0x00007600ff1277ac */ /* 0x000e220008000800 */
[----:B------:R-:W1:Y:S01]  /*0030*/  LDCU.64 UR4, c[0x0][0x3b8] ;  /* 0x00007700ff0477ac */ /* 0x000e620008000a00 */
[----:B------:R-:W2:Y:S01]  /*0040*/  LDCU.64 UR16, c[0x0][0x358] ;  /* 0x00006b00ff1077ac */ /* 0x000ea20008000a00 */
[----:B------:R-:W3:Y:S01]  /*0050*/  LDCU.U8 UR10, c[0x0][0x390] ;  /* 0x00007200ff0a77ac */ /* 0x000ee20008000000 */
[----:B0-----:R-:W-:-:S04]  /*0060*/  UIADD3 UR11, UPT, UPT, UR6, UR18, URZ ;  /* 0x00000012060b7290 */ /* 0x001fc8000fffe0ff */
[----:B------:R-:W-:-:S04]  /*0070*/  UIMAD.WIDE UR14, UR11, 0xc00, URZ ;  /* 0x00000c000b0e78a5 */ /* 0x000fc8000f8e02ff */
[----:B-1----:R-:W-:-:S04]  /*0080*/  UIADD3 UR9, UP0, UPT, -UR14, UR4, URZ ;  /* 0x000000040e097290 */ /* 0x002fc8000ff1e1ff */
[----:B------:R-:W-:Y:S02]  /*0090*/  UIADD3.X UR4, UPT, UPT, ~UR15, UR5, URZ, UP0, !UPT ;  /* 0x000000050f047290 */ /* 0x000fe400087fe5ff */
[----:B------:R-:W-:-:S04]  /*00a0*/  UISETP.GE.U32.AND UP0, UPT, UR9, 0xc01, UPT ;  /* 0x00000c010900788c */ /* 0x000fc8000bf06070 */
[----:B------:R-:W-:-:S09]  /*00b0*/  UISETP.GE.U32.AND.EX UP0, UPT, UR4, URZ, UPT, UP0 ;  /* 0x000000ff0400728c */ /* 0x000fd2000bf06100 */
[----:B--23--:R-:W-:Y:S05]  /*00c0*/  BRA.U !UP0, `(.L_x_0) ;  /* 0x0000002508107547 */ /* 0x00cfea000b800000 */
[----:B------:R-:W0:Y:S01]  /*00d0*/  S2R R31, SR_TID.X ;  /* 0x00000000001f7919 */ /* 0x000e220000002100 */
[----:B------:R-:W1:Y:S01]  /*00e0*/  LDCU UR4, c[0x0][0x380] ;  /* 0x00007000ff0477ac */ /* 0x000e620008000800 */
[----:B------:R-:W2:Y:S01]  /*00f0*/  LDC.64 R2, c[0x0][0x398] ;  /* 0x0000e600ff027b82 */ /* 0x000ea20000000a00 */
[----:B------:R-:W3:Y:S01]  /*0100*/  LDCU.64 UR6, c[0x0][0x388] ;  /* 0x00007100ff0677ac */ /* 0x000ee20008000a00 */
[----:B-1----:R-:W-:Y:S01]  /*0110*/  IMAD.U32 R7, RZ, RZ, UR4 ;  /* 0x00000004ff077e24 */ /* 0x002fe2000f8e00ff */
[C---:B0-----:R-:W-:Y:S02]  /*0120*/  LOP3.LUT R30, R31.reuse, 0x1f, RZ, 0xc0, !PT ;  /* 0x0000001f1f1e7812 */ /* 0x041fe400078ec0ff */
[----:B------:R-:W-:-:S05]  /*0130*/  LOP3.LUT R5, R31, 0x3e0, RZ, 0xc0, !PT ;  /* 0x000003e01f057812 */ /* 0x000fca00078ec0ff */
[----:B------:R-:W-:-:S05]  /*0140*/  IMAD R30, R5, 0x18, R30 ;  /* 0x00000018051e7824 */ /* 0x000fca00078e021e */
[----:B------:R-:W-:-:S04]  /*0150*/  IADD3 R7, PT, PT, R7, UR14, R30 ;  /* 0x0000000e07077c10 */ /* 0x000fc8000fffe01e */
[----:B---3--:R-:W-:-:S04]  /*0160*/  IADD3 R4, P0, PT, R7, UR6, RZ ;  /* 0x0000000607047c10 */ /* 0x008fc8000ff1e0ff */
[----:B------:R-:W-:-:S05]  /*0170*/  LEA.HI.X.SX32 R5, R7, UR7, 0x1, P0 ;  /* 0x0000000707057c11 */ /* 0x000fca00080f0eff */
[----:B------:R-:W3:Y:S01]  /*0180*/  LDG.E.U8 R9, desc[UR16][R4.64+-0x1] ;  /* 0xffffff1004097981 */ /* 0x000ee2000c1e1100 */
[----:B--2---:R-:W-:-:S03]  /*0190*/  IMAD.WIDE R2, R7, 0x4, R2 ;  /* 0x0000000407027825 */ /* 0x004fc600078e0202 */
[----:B------:R-:W2:Y:S04]  /*01a0*/  LDG.E.U8 R0, desc[UR16][R4.64+0x1f] ;  /* 0x00001f1004007981 */ /* 0x000ea8000c1e1100 */
[----:B------:R-:W4:Y:S04]  /*01b0*/  LDG.E R8, desc[UR16][R2.64+-0x4] ;  /* 0xfffffc1002087981 */ /* 0x000f28000c1e1900 */
[----:B------:R-:W5:Y:S04]  /*01c0*/  LDG.E.U8 R12, desc[UR16][R4.64+0x3f] ;  /* 0x00003f10040c7981 */ /* 0x000f68000c1e1100 */
[----:B------:R-:W5:Y:S04]  /*01d0*/  LDG.E R11, desc[UR16][R2.64+0x7c] ;  /* 0x00007c10020b7981 */ /* 0x000f68000c1e1900 */
[----:B------:R-:W5:Y:S04]  /*01e0*/  LDG.E.U8 R14, desc[UR16][R4.64+0x5f] ;  /* 0x00005f10040e7981 */ /* 0x000f68000c1e1100 */
[----:B------:R-:W5:Y:S04]  /*01f0*/  LDG.E R45, desc[UR16][R2.64+0xfc] ;  /* 0x0000fc10022d7981 */ /* 0x000f68000c1e1900 */
[----:B------:R-:W5:Y:S04]  /*0200*/  LDG.E.U8 R22, desc[UR16][R4.64+0x7f] ;  /* 0x00007f1004167981 */ /* 0x000f68000c1e1100 */
[----:B------:R-:W5:Y:S04]  /*0210*/  LDG.E R33, desc[UR16][R2.64+0x17c] ;  /* 0x00017c1002217981 */ /* 0x000f68000c1e1900 */
[----:B------:R-:W5:Y:S04]  /*0220*/  LDG.E R6, desc[UR16][R2.64] ;  /* 0x0000001002067981 */ /* 0x000f68000c1e1900 */
[----:B------:R-:W5:Y:S04]  /*0230*/  LDG.E.U8 R44, desc[UR16][R4.64+0x9f] ;  /* 0x00009f10042c7981 */ /* 0x000f68000c1e1100 */
[----:B------:R-:W5:Y:S04]  /*0240*/  LDG.E R26, desc[UR16][R2.64+0x1fc] ;  /* 0x0001fc10021a7981 */ /* 0x000f68000c1e1900 */
[----:B------:R-:W5:Y:S04]  /*0250*/  LDG.E R10, desc[UR16][R2.64+0x80] ;  /* 0x00008010020a7981 */ /* 0x000f68000c1e1900 */
[----:B------:R-:W5:Y:S04]  /*0260*/  LDG.E.U8 R32, desc[UR16][R4.64+0xbf] ;  /* 0x0000bf1004207981 */ /* 0x000f68000c1e1100 */
[----:B------:R-:W5:Y:S04]  /*0270*/  LDG.E R25, desc[UR16][R2.64+0x27c] ;  /* 0x00027c1002197981 */ /* 0x000f68000c1e1900 */
[----:B------:R-:W5:Y:S04]  /*0280*/  LDG.E R34, desc[UR16][R2.64+0x280] ;  /* 0x0002801002227981 */ /* 0x000f68000c1e1900 */
[----:B------:R-:W5:Y:S04]  /*0290*/  LDG.E R21, desc[UR16][R2.64+0x100] ;  /* 0x0001001002157981 */ /* 0x000f68000c1e1900 */
[----:B------:R-:W5:Y:S04]  /*02a0*/  LDG.E R39, desc[UR16][R2.64+0x2fc] ;  /* 0x0002fc1002277981 */ /* 0x000f68000c1e1900 */
[----:B------:R-:W5:Y:S04]  /*02b0*/  LDG.E.U8 R42, desc[UR16][R4.64+0xff] ;  /* 0x0000ff10042a7981 */ /* 0x000f68000c1e1100 */
[----:B------:R-:W5:Y:S04]  /*02c0*/  LDG.E.U8 R40, desc[UR16][R4.64+0xdf] ;  /* 0x0000df1004287981 */ /* 0x000f68000c1e1100 */
[----:B------:R-:W5:Y:S04]  /*02d0*/  LDG.E R41, desc[UR16][R2.64+0x300] ;  /* 0x0003001002297981 */ /* 0x000f68000c1e1900 */
[----:B------:R-:W5:Y:S04]  /*02e0*/  LDG.E.U8 R37, desc[UR16][R4.64+0x11f] ;  /* 0x00011f1004257981 */ /* 0x000f68000c1e1100 */
[----:B------:R-:W5:Y:S04]  /*02f0*/  LDG.E.U8 R38, desc[UR16][R4.64+0x13f] ;  /* 0x00013f1004267981 */ /* 0x000f68000c1e1100 */
[----:B------:R-:W5:Y:S04]  /*0300*/  LDG.E R27, desc[UR16][R2.64+0x180] ;  /* 0x00018010021b7981 */ /* 0x000f68000c1e1900 */
[----:B------:R-:W5:Y:S04]  /*0310*/  LDG.E R35, desc[UR16][R2.64+0x3fc] ;  /* 0x0003fc1002237981 */ /* 0x000f68000c1e1900 */
[----:B------:R-:W5:Y:S04]  /*0320*/  LDG.E R36, desc[UR16][R2.64+0x37c] ;  /* 0x00037c1002247981 */ /* 0x000f68000c1e1900 */
[----:B------:R-:W5:Y:S04]  /*0330*/  LDG.E R19, desc[UR16][R2.64+0x47c] ;  /* 0x00047c1002137981 */ /* 0x000f68000c1e1900 */
[----:B------:R-:W5:Y:S04]  /*0340*/  LDG.E R18, desc[UR16][R2.64+0x4fc] ;  /* 0x0004fc1002127981 */ /* 0x000f68000c1e1900 */
[----:B------:R-:W5:Y:S04]  /*0350*/  LDG.E R24, desc[UR16][R2.64+0x200] ;  /* 0x0002001002187981 */ /* 0x000f68000c1e1900 */
[----:B------:R-:W5:Y:S04]  /*0360*/  LDG.E R20, desc[UR16][R2.64+0x380] ;  /* 0x0003801002147981 */ /* 0x000f68000c1e1900 */
[----:B------:R-:W5:Y:S04]  /*0370*/  LDG.E.U8 R17, desc[UR16][R4.64+0x15f] ;  /* 0x00015f1004117981 */ /* 0x000f68000c1e1100 */
[----:B------:R-:W5:Y:S01]  /*0380*/  LDG.E R7, desc[UR16][R2.64+0x400] ;  /* 0x0004001002077981 */ /* 0x000f62000c1e1900 */
[----:B------:R-:W-:Y:S01]  /*0390*/  UPRMT UR5, UR10, 0x9910, URZ ;  /* 0x000099100a057896 */ /* 0x000fe200080000ff */
[----:B------:R-:W0:Y:S01]  /*03a0*/  S2R R29, SR_LANEID ;  /* 0x00000000001d7919 */ /* 0x000e220000000000 */
[----:B------:R-:W1:Y:S01]  /*03b0*/  S2UR UR6, SR_CgaCtaId ;  /* 0x00000000000679c3 */ /* 0x000e620000008800 */
[----:B------:R-:W-:Y:S01]  /*03c0*/  UMOV UR4, 0x400 ;  /* 0x0000040000047882 */ /* 0x000fe20000000000 */
[----:B------:R-:W5:Y:S04]  /*03d0*/  LDG.E.U8 R43, desc[UR16][R4.64+0x17f] ;  /* 0x00017f10042b7981 */ /* 0x000f68000c1e1100 */
[----:B------:R-:W5:Y:S04]  /*03e0*/  LDG.E.U8 R16, desc[UR16][R4.64+0x19f] ;  /* 0x00019f1004107981 */ /* 0x000f68000c1e1100 */
[----:B------:R-:W5:Y:S04]  /*03f0*/  LDG.E.U8 R15, desc[UR16][R4.64+0x23f] ;  /* 0x00023f10040f7981 */ /* 0x000f68000c1e1100 */
[----:B------:R-:W5:Y:S04]  /*0400*/  LDG.E.U8 R23, desc[UR16][R4.64+0x2df] ;  /* 0x0002df1004177981 */ /* 0x000f68000c1e1100 */
[----:B------:R-:W5:Y:S01]  /*0410*/  LDG.E R50, desc[UR16][R2.64+0xb80] ;  /* 0x000b801002327981 */ /* 0x000f62000c1e1900 */
[----:B-1----:R-:W-:Y:S01]  /*0420*/  ULEA UR4, UR6, UR4, 0x18 ;  /* 0x0000000406047291 */ /* 0x002fe2000f8ec0ff */
[----:B---3--:R-:W-:-:S02]  /*0430*/  ISETP.NE.AND P0, PT, R9, UR5, PT ;  /* 0x0000000509007c0c */ /* 0x008fc4000bf05270 */
[----:B--2---:R-:W-:Y:S01]  /*0440*/  ISETP.NE.AND P1, PT, R0, UR5, PT ;  /* 0x0000000500007c0c */ /* 0x004fe2000bf25270 */
[----:B----4-:R-:W-:-:S10]  /*0450*/  VIADD R9, R8, 0x1 ;  /* 0x0000000108097836 */ /* 0x010fd40000000000 */
[----:B------:R-:W-:Y:S01]  /*0460*/  @P0 IMAD.MOV R9, RZ, RZ, R8 ;  /* 0x000000ffff090224 */ /* 0x000fe200078e0208 */
[----:B-----5:R-:W-:Y:S01]  /*0470*/  ISETP.NE.AND P0, PT, R12, UR5, PT ;  /* 0x000000050c007c0c */ /* 0x020fe2000bf05270 */
[----:B------:R-:W2:Y:S01]  /*0480*/  LDG.E.U8 R8, desc[UR16][R4.64+0x29f] ;  /* 0x00029f1004087981 */ /* 0x000ea2000c1e1100 */
[----:B------:R-:W-:Y:S02]  /*0490*/  VIADD R13, R11, 0x1 ;  /* 0x000000010b0d7836 */ /* 0x000fe40000000000 */
[----:B------:R-:W-:Y:S01]  /*04a0*/  @P1 IMAD.MOV R13, RZ, RZ, R11 ;  /* 0x000000ffff0d1224 */ /* 0x000fe200078e020b */
[----:B------:R-:W-:Y:S01]  /*04b0*/  SHF.R.U32.HI R0, RZ, 0x5, R31 ;  /* 0x00000005ff007819 */ /* 0x000fe2000001161f */
[----:B------:R-:W3:Y:S01]  /*04c0*/  LDG.E.U8 R12, desc[UR16][R4.64+0x21f] ;  /* 0x00021f10040c7981 */ /* 0x000ee2000c1e1100 */
[----:B------:R-:W-:Y:S01]  /*04d0*/  ISETP.NE.AND P1, PT, R14, UR5, PT ;  /* 0x000000050e007c0c */ /* 0x000fe2000bf25270 */
[----:B------:R-:W-:Y:S02]  /*04e0*/  VIADD R46, R45, 0x1 ;  /* 0x000000012d2e7836 */ /* 0x000fe40000000000 */
[----:B------:R-:W4:Y:S03]  /*04f0*/  LDG.E.U8 R14, desc[UR16][R4.64+0x1df] ;  /* 0x0001df10040e7981 */ /* 0x000f26000c1e1100 */
[----:B------:R-:W-:Y:S01]  /*0500*/  @P0 IMAD.MOV R46, RZ, RZ, R45 ;  /* 0x000000ffff2e0224 */ /* 0x000fe200078e022d */
[----:B------:R-:W-:Y:S01]  /*0510*/  ISETP.NE.AND P0, PT, R22, UR5, PT ;  /* 0x0000000516007c0c */ /* 0x000fe2000bf05270 */
[----:B0-----:R-:W-:Y:S01]  /*0520*/  IMAD R28, R0, 0x300, R29 ;  /* 0x00000300001c7824 */ /* 0x001fe200078e021d */
[----:B------:R-:W5:Y:S01]  /*0530*/  LDG.E.U8 R11, desc[UR16][R4.64+0x2bf] ;  /* 0x0002bf10040b7981 */ /* 0x000f62000c1e1100 */
[----:B------:R-:W-:-:S03]  /*0540*/  VIADD R48, R33, 0x1 ;  /* 0x0000000121307836 */ /* 0x000fc60000000000 */
[----:B------:R-:W-:Y:S01]  /*0550*/  @P1 IMAD.MOV R48, RZ, RZ, R33 ;  /* 0x000000ffff301224 */ /* 0x000fe200078e0221 */
[----:B------:R-:W-:Y:S01]  /*0560*/  VIMNMX R47, PT, PT, R6, R9, !PT ;  /* 0x00000009062f7248 */ /* 0x000fe20007fe0100 */
[----:B------:R-:W2:Y:S01]  /*0570*/  LDG.E R33, desc[UR16][R2.64+0x57c] ;  /* 0x00057c1002217981 */ /* 0x000ea2000c1e1900 */
[----:B------:R-:W-:-:S03]  /*0580*/  ISETP.NE.AND P1, PT, R44, UR5, PT ;  /* 0x000000052c007c0c */ /* 0x000fc6000bf25270 */
[----:B------:R-:W3:Y:S01]  /*0590*/  LDG.E.U8 R6, desc[UR16][R4.64+0x1bf] ;  /* 0x0001bf1004067981 */ /* 0x000ee2000c1e1100 */
[----:B------:R-:W-:Y:S01]  /*05a0*/  LEA R28, R28, UR4, 0x2 ;  /* 0x000000041c1c7c11 */ /* 0x000fe2000f8e10ff */
[----:B------:R-:W-:Y:S02]  /*05b0*/  VIADD R51, R26, 0x1 ;  /* 0x000000011a337836 */ /* 0x000fe40000000000 */
[----:B------:R-:W5:Y:S01]  /*05c0*/  LDG.E.U8 R9, desc[UR16][R4.64+0x27f] ;  /* 0x00027f1004097981 */ /* 0x000f62000c1e1100 */
[----:B------:R-:W-:Y:S01]  /*05d0*/  @P0 IMAD.MOV R51, RZ, RZ, R26 ;  /* 0x000000ffff330224 */ /* 0x000fe200078e021a */
[----:B------:R-:W-:Y:S02]  /*05e0*/  VIMNMX R49, PT, PT, R10, R13, !PT ;  /* 0x0000000d0a317248 */ /* 0x000fe40007fe0100 */
[----:B------:R-:W-:Y:S01]  /*05f0*/  STS [R28], R47 ;  /* 0x0000002f1c007388 */ /* 0x000fe20000000800 */
[----:B------:R-:W-:-:S03]  /*0600*/  ISETP.NE.AND P0, PT, R32, UR5, PT ;  /* 0x0000000520007c0c */ /* 0x000fc6000bf05270 */
[----:B------:R-:W5:Y:S04]  /*0610*/  LDG.E.U8 R13, desc[UR16][R4.64+0x1ff] ;  /* 0x0001ff10040d7981 */ /* 0x000f68000c1e1100 */
[----:B------:R-:W5:Y:S04]  /*0620*/  LDG.E.U8 R10, desc[UR16][R4.64+0x25f] ;  /* 0x00025f10040a7981 */ /* 0x000f68000c1e1100 */
[----:B------:R0:W-:Y:S04]  /*0630*/  STS [R28+0x80], R49 ;  /* 0x000080311c007388 */ /* 0x0001e80000000800 */
[----:B------:R-:W5:Y:S04]  /*0640*/  LDG.E R32, desc[UR16][R2.64+0x6fc] ;  /* 0x0006fc1002207981 */ /* 0x000f68000c1e1900 */
[----:B------:R-:W5:Y:S01]  /*0650*/  LDG.E R4, desc[UR16][R2.64+0x5fc] ;  /* 0x0005fc1002047981 */ /* 0x000f62000c1e1900 */
[----:B0-----:R-:W-:-:S03]  /*0660*/  VIADD R49, R25, 0x1 ;  /* 0x0000000119317836 */ /* 0x001fc60000000000 */
[----:B------:R-:W5:Y:S01]  /*0670*/  LDG.E R5, desc[UR16][R2.64+0x67c] ;  /* 0x00067c1002057981 */ /* 0x000f62000c1e1900 */
[----:B------:R-:W-:Y:S01]  /*0680*/  @P1 IMAD.MOV R49, RZ, RZ, R25 ;  /* 0x000000ffff311224 */ /* 0x000fe200078e0219 */
[----:B------:R-:W-:Y:S01]  /*0690*/  VIMNMX R45, PT, PT, R21, R46, !PT ;  /* 0x0000002e152d7248 */ /* 0x000fe20007fe0100 */
[----:B------:R-:W-:Y:S01]  /*06a0*/  VIADD R44, R39, 0x1 ;  /* 0x00000001272c7836 */ /* 0x000fe20000000000 */
[----:B------:R-:W-:Y:S01]  /*06b0*/  ISETP.NE.AND P1, PT, R42, UR5, PT ;  /* 0x000000052a007c0c */ /* 0x000fe2000bf25270 */
[----:B------:R-:W5:Y:S01]  /*06c0*/  LDG.E R25, desc[UR16][R2.64+0x680] ;  /* 0x0006801002197981 */ /* 0x000f62000c1e1900 */
[----:B------:R-:W-:Y:S01]  /*06d0*/  VIMNMX R49, PT, PT, R34, R49, !PT ;  /* 0x0000003122317248 */ /* 0x000fe20007fe0100 */
[----:B------:R-:W-:Y:S02]  /*06e0*/  @P0 IMAD.MOV R44, RZ, RZ, R39 ;  /* 0x000000ffff2c0224 */ /* 0x000fe400078e0227 */
[----:B------:R-:W5:Y:S01]  /*06f0*/  LDG.E R34, desc[UR16][R2.64+0x77c] ;  /* 0x00077c1002227981 */ /* 0x000f62000c1e1900 */
[----:B------:R-:W-:-:S03]  /*0700*/  ISETP.NE.AND P0, PT, R40, UR5, PT ;  /* 0x0000000528007c0c */ /* 0x000fc6000bf05270 */
[----:B------:R0:W-:Y:S01]  /*0710*/  STS [R28+0x100], R45 ;  /* 0x0001002d1c007388 */ /* 0x0001e20000000800 */
[----:B------:R-:W-:Y:S02]  /*0720*/  ISETP.NE.AND P2, PT, R37, UR5, PT ;  /* 0x0000000525007c0c */ /* 0x000fe4000bf45270 */
[----:B------:R-:W-:Y:S01]  /*0730*/  ISETP.NE.AND P3, PT, R38, UR5, PT ;  /* 0x0000000526007c0c */ /* 0x000fe2000bf65270 */
[----:B------:R-:W5:Y:S01]  /*0740*/  LDG.E R39, desc[UR16][R2.64+0x7fc] ;  /* 0x0007fc1002277981 */ /* 0x000f62000c1e1900 */
[----:B------:R-:W-:-:S03]  /*0750*/  VIMNMX R47, PT, PT, R27, R48, !PT ;  /* 0x000000301b2f7248 */ /* 0x000fc60007fe0100 */
[----:B------:R-:W5:Y:S01]  /*0760*/  LDG.E R40, desc[UR16][R2.64+0x87c] ;  /* 0x00087c1002287981 */ /* 0x000f62000c1e1900 */
[----:B0-----:R-:W-:-:S03]  /*0770*/  VIMNMX R45, PT, PT, R41, R44, !PT ;  /* 0x0000002c292d7248 */ /* 0x001fc60007fe0100 */
[----:B------:R-:W5:Y:S04]  /*0780*/  LDG.E R41, desc[UR16][R2.64+0x8fc] ;  /* 0x0008fc1002297981 */ /* 0x000f68000c1e1900 */
[----:B------:R-:W5:Y:S01]  /*0790*/  LDG.E R26, desc[UR16][R2.64+0x600] ;  /* 0x00060010021a7981 */ /* 0x000f62000c1e1900 */
[----:B------:R-:W-:Y:S02]  /*07a0*/  VIADD R46, R35, 0x1 ;  /* 0x00000001232e7836 */ /* 0x000fe40000000000 */
[----:B------:R-:W-:Y:S01]  /*07b0*/  @P1 IMAD.MOV R46, RZ, RZ, R35 ;  /* 0x000000ffff2e1224 */ /* 0x000fe200078e0223 */
[----:B------:R0:W-:Y:S04]  /*07c0*/  STS [R28+0x180], R47 ;  /* 0x0001802f1c007388 */ /* 0x0001e80000000800 */
[----:B------:R-:W5:Y:S04]  /*07d0*/  LDG.E R42, desc[UR16][R2.64+0x780] ;  /* 0x00078010022a7981 */ /* 0x000f68000c1e1900 */
[----:B------:R-:W5:Y:S01]  /*07e0*/  LDG.E R35, desc[UR16][R2.64+0x97c] ;  /* 0x00097c1002237981 */ /* 0x000f62000c1e1900 */
[----:B0-----:R-:W-:-:S02]  /*07f0*/  VIADD R47, R36, 0x1 ;  /* 0x00000001242f7836 */ /* 0x001fc40000000000 */
[----:B------:R-:W-:Y:S01]  /*0800*/  @P0 IMAD.MOV R47, RZ, RZ, R36 ;  /* 0x000000ffff2f0224 */ /* 0x000fe200078e0224 */
[----:B------:R0:W-:Y:S01]  /*0810*/  STS [R28+0x300], R45 ;  /* 0x0003002d1c007388 */ /* 0x0001e20000000800 */
[----:B------:R-:W-:Y:S01]  /*0820*/  VIADD R44, R19, 0x1 ;  /* 0x00000001132c7836 */ /* 0x000fe20000000000 */
[----:B------:R-:W-:Y:S01]  /*0830*/  VIMNMX R51, PT, PT, R24, R51, !PT ;  /* 0x0000003318337248 */ /* 0x000fe20007fe0100 */
[----:B------:R-:W-:Y:S01]  /*0840*/  @P2 IMAD.MOV R44, RZ, RZ, R19 ;  /* 0x000000ffff2c2224 */ /* 0x000fe200078e0213 */
[----:B------:R-:W5:Y:S01]  /*0850*/  LDG.E R37, desc[UR16][R2.64+0x880] ;  /* 0x0008801002257981 */ /* 0x000f62000c1e1900 */
[----:B------:R-:W-:Y:S02]  /*0860*/  VIMNMX R47, PT, PT, R20, R47, !PT ;  /* 0x0000002f142f7248 */ /* 0x000fe40007fe0100 */
[----:B------:R-:W-:Y:S01]  /*0870*/  ISETP.NE.AND P0, PT, R17, UR5, PT ;  /* 0x0000000511007c0c */ /* 0x000fe2000bf05270 */
[----:B------:R-:W5:Y:S01]  /*0880*/  LDG.E R48, desc[UR16][R2.64+0x980] ;  /* 0x0009801002307981 */ /* 0x000f62000c1e1900 */
[----:B0-----:R-:W-:-:S02]  /*0890*/  VIADD R45, R18, 0x1 ;  /* 0x00000001122d7836 */ /* 0x001fc40000000000 */
[----:B------:R-:W-:Y:S01]  /*08a0*/  @P3 IMAD.MOV R45, RZ, RZ, R18 ;  /* 0x000000ffff2d3224 */ /* 0x000fe200078e0212 */
[----:B------:R-:W5:Y:S04]  /*08b0*/  LDG.E R24, desc[UR16][R2.64+0x700] ;  /* 0x0007001002187981 */ /* 0x000f68000c1e1900 */
[----:B------:R-:W5:Y:S04]  /*08c0*/  LDG.E R18, desc[UR16][R2.64+0x9fc] ;  /* 0x0009fc1002127981 */ /* 0x000f68000c1e1900 */
[----:B------:R-:W5:Y:S04]  /*08d0*/  LDG.E R19, desc[UR16][R2.64+0xa7c] ;  /* 0x000a7c1002137981 */ /* 0x000f68000c1e1900 */
[----:B------:R-:W5:Y:S04]  /*08e0*/  LDG.E R20, desc[UR16][R2.64+0xafc] ;  /* 0x000afc1002147981 */ /* 0x000f68000c1e1900 */
[----:B------:R-:W5:Y:S04]  /*08f0*/  LDG.E R17, desc[UR16][R2.64+0xb7c] ;  /* 0x000b7c1002117981 */ /* 0x000f68000c1e1900 */
[----:B------:R0:W-:Y:S04]  /*0900*/  STS [R28+0x200], R51 ;  /* 0x000200331c007388 */ /* 0x0001e80000000800 */
[----:B------:R1:W-:Y:S04]  /*0910*/  STS [R28+0x280], R49 ;  /* 0x000280311c007388 */ /* 0x0003e80000000800 */
[----:B------:R-:W5:Y:S01]  /*0920*/  LDG.E R21, desc[UR16][R2.64+0x480] ;  /* 0x0004801002157981 */ /* 0x000f62000c1e1900 */
[----:B0-----:R-:W-:-:S03]  /*0930*/  VIMNMX R51, PT, PT, R7, R46, !PT ;  /* 0x0000002e07337248 */ /* 0x001fc60007fe0100 */
[----:B------:R-:W5:Y:S04]  /*0940*/  LDG.E R22, desc[UR16][R2.64+0x500] ;  /* 0x0005001002167981 */ /* 0x000f68000c1e1900 */
[----:B------:R-:W5:Y:S04]  /*0950*/  LDG.E R27, desc[UR16][R2.64+0x580] ;  /* 0x00058010021b7981 */ /* 0x000f68000c1e1900 */
[----:B------:R-:W5:Y:S04]  /*0960*/  LDG.E R38, desc[UR16][R2.64+0x800] ;  /* 0x0008001002267981 */ /* 0x000f68000c1e1900 */
[----:B------:R-:W5:Y:S04]  /*0970*/  LDG.E R36, desc[UR16][R2.64+0x900] ;  /* 0x0009001002247981 */ /* 0x000f68000c1e1900 */
[----:B-1----:R-:W5:Y:S04]  /*0980*/  LDG.E R49, desc[UR16][R2.64+0xa00] ;  /* 0x000a001002317981 */ /* 0x002f68000c1e1900 */
[----:B------:R-:W5:Y:S04]  /*0990*/  LDG.E R46, desc[UR16][R2.64+0xa80] ;  /* 0x000a8010022e7981 */ /* 0x000f68000c1e1900 */
[----:B------:R0:W5:Y:S01]  /*09a0*/  LDG.E R7, desc[UR16][R2.64+0xb00] ;  /* 0x000b001002077981 */ /* 0x000162000c1e1900 */
[----:B------:R-:W-:-:S02]  /*09b0*/  ISETP.NE.AND P1, PT, R43, UR5, PT ;  /* 0x000000052b007c0c */ /* 0x000fc4000bf25270 */
[----:B------:R-:W-:Y:S02]  /*09c0*/  ISETP.NE.AND P2, PT, R16, UR5, PT ;  /* 0x0000000510007c0c */ /* 0x000fe4000bf45270 */
[----:B------:R-:W-:Y:S01]  /*09d0*/  ISETP.NE.AND P4, PT, R23, UR5, PT ;  /* 0x0000000517007c0c */ /* 0x000fe2000bf85270 */
[----:B------:R-:W-:Y:S04]  /*09e0*/  STS [R28+0x380], R47 ;  /* 0x0003802f1c007388 */ /* 0x000fe80000000800 */
[----:B------:R-:W-:Y:S01]  /*09f0*/  STS [R28+0x400], R51 ;  /* 0x000400331c007388 */ /* 0x000fe20000000800 */
[----:B------:R-:W-:Y:S01]  /*0a00*/  UISETP.NE.AND UP0, UPT, UR11, URZ, UPT ;  /* 0x000000ff0b00728c */ /* 0x000fe2000bf05270 */
[----:B------:R-:W-:Y:S01]  /*0a10*/  BSSY.RECONVERGENT B0, `(.L_x_1) ;  /* 0x0000171000007945 */ /* 0x000fe20003800200 */
[----:B---3--:R-:W-:Y:S01]  /*0a20*/  ISETP.NE.AND P3, PT, R6, UR5, PT ;  /* 0x0000000506007c0c */ /* 0x008fe2000bf65270 */
[----:B--2---:R-:W-:-:S02]  /*0a30*/  VIADD R6, R33, 0x1 ;  /* 0x0000000121067836 */ /* 0x004fc40000000000 */
[----:B------:R-:W-:Y:S01]  /*0a40*/  @P0 IMAD.MOV R6, RZ, RZ, R33 ;  /* 0x000000ffff060224 */ /* 0x000fe200078e0221 */
[----:B----4-:R-:W-:Y:S01]  /*0a50*/  ISETP.NE.AND P0, PT, R14, UR5, PT ;  /* 0x000000050e007c0c */ /* 0x010fe2000bf05270 */
[----:B-----5:R-:W-:-:S08]  /*0a60*/  VIADD R33, R32, 0x1 ;  /* 0x0000000120217836 */ /* 0x020fd00000000000 */
[----:B------:R-:W-:Y:S02]  /*0a70*/  @P3 IMAD.MOV R33, RZ, RZ, R32 ;  /* 0x000000ffff213224 */ /* 0x000fe400078e0220 */
[----:B0-----:R-:W-:Y:S01]  /*0a80*/  VIADD R3, R4, 0x1 ;  /* 0x0000000104037836 */ /* 0x001fe20000000000 */
[----:B------:R-:W-:Y:S01]  /*0a90*/  ISETP.NE.AND P3, PT, R15, UR5, PT ;  /* 0x000000050f007c0c */ /* 0x000fe2000bf65270 */
[----:B------:R-:W-:Y:S02]  /*0aa0*/  @P1 IMAD.MOV R3, RZ, RZ, R4 ;  /* 0x000000ffff031224 */ /* 0x000fe400078e0204 */
[----:B------:R-:W-:Y:S01]  /*0ab0*/  VIADD R2, R5, 0x1 ;  /* 0x0000000105027836 */ /* 0x000fe20000000000 */
[----:B------:R-:W-:Y:S01]  /*0ac0*/  ISETP.NE.AND P1, PT, R13, UR5, PT ;  /* 0x000000050d007c0c */ /* 0x000fe2000bf25270 */
[----:B------:R-:W-:Y:S01]  /*0ad0*/  @P2 IMAD.MOV R2, RZ, RZ, R5 ;  /* 0x000000ffff022224 */ /* 0x000fe200078e0205 */
[----:B------:R-:W-:Y:S01]  /*0ae0*/  ISETP.NE.AND P2, PT, R12, UR5, PT ;  /* 0x000000050c007c0c */ /* 0x000fe2000bf45270 */
[----:B------:R-:W-:-:S02]  /*0af0*/  VIADD R5, R34, 0x1 ;  /* 0x0000000122057836 */ /* 0x000fc40000000000 */
[----:B------:R-:W-:Y:S01]  /*0b00*/  @P0 IMAD.MOV R5, RZ, RZ, R34 ;  /* 0x000000ffff050224 */ /* 0x000fe200078e0222 */
[----:B------:R-:W-:Y:S02]  /*0b10*/  ISETP.NE.AND P0, PT, R10, UR5, PT ;  /* 0x000000050a007c0c */ /* 0x000fe4000bf05270 */
[----:B------:R-:W-:Y:S01]  /*0b20*/  VIMNMX R25, PT, PT, R25, R2, !PT ;  /* 0x0000000219197248 */ /* 0x000fe20007fe0100 */
[----:B------:R-:W-:-:S04]  /*0b30*/  VIADD R13, R39, 0x1 ;  /* 0x00000001270d7836 */ /* 0x000fc80000000000 */
[----:B------:R-:W-:Y:S02]  /*0b40*/  @P1 IMAD.MOV R13, RZ, RZ, R39 ;  /* 0x000000ffff0d1224 */ /* 0x000fe400078e0227 */
[----:B------:R-:W-:Y:S01]  /*0b50*/  VIADD R2, R40, 0x1 ;  /* 0x0000000128027836 */ /* 0x000fe20000000000 */
[----:B------:R-:W-:Y:S01]  /*0b60*/  ISETP.NE.AND P1, PT, R9, UR5, PT ;  /* 0x0000000509007c0c */ /* 0x000fe2000bf25270 */
[----:B------:R-:W-:Y:S02]  /*0b70*/  @P2 IMAD.MOV R2, RZ, RZ, R40 ;  /* 0x000000ffff022224 */ /* 0x000fe400078e0228 */
[----:B------:R-:W-:Y:S01]  /*0b80*/  VIADD R15, R41, 0x1 ;  /* 0x00000001290f7836 */ /* 0x000fe20000000000 */
[----:B------:R-:W-:Y:S01]  /*0b90*/  ISETP.NE.AND P2, PT, R8, UR5, PT ;  /* 0x0000000508007c0c */ /* 0x000fe2000bf45270 */
[----:B------:R-:W-:Y:S01]  /*0ba0*/  @P3 IMAD.MOV R15, RZ, RZ, R41 ;  /* 0x000000ffff0f3224 */ /* 0x000fe200078e0229 */
[----:B------:R-:W-:Y:S02]  /*0bb0*/  ISETP.NE.AND P3, PT, R11, UR5, PT ;  /* 0x000000050b007c0c */ /* 0x000fe4000bf65270 */
[----:B------:R-:W-:-:S05]  /*0bc0*/  VIMNMX R3, PT, PT, R26, R3, !PT ;  /* 0x000000031a037248 */ /* 0x000fca0007fe0100 */
[----:B------:R0:W-:Y:S01]  /*0bd0*/  STS [R28+0x600], R3 ;  /* 0x000600031c007388 */ /* 0x0001e20000000800 */
[----:B------:R-:W-:Y:S01]  /*0be0*/  VIMNMX R5, PT, PT, R42, R5, !PT ;  /* 0x000000052a057248 */ /* 0x000fe20007fe0100 */
[----:B0-----:R-:W-:Y:S02]  /*0bf0*/  VIADD R3, R35, 0x1 ;  /* 0x0000000123037836 */ /* 0x001fe40000000000 */
[----:B------:R-:W-:Y:S02]  /*0c00*/  @P0 IMAD.MOV R3, RZ, RZ, R35 ;  /* 0x000000ffff030224 */ /* 0x000fe400078e0223 */
[----:B------:R0:W-:Y:S01]  /*0c10*/  STS [R28+0x780], R5 ;  /* 0x000780051c007388 */ /* 0x0001e20000000800 */
[----:B------:R-:W-:Y:S02]  /*0c20*/  VIMNMX R37, PT, PT, R37, R2, !PT ;  /* 0x0000000225257248 */ /* 0x000fe40007fe0100 */
[----:B0-----:R-:W-:Y:S02]  /*0c30*/  VIMNMX R5, PT, PT, R48, R3, !PT ;  /* 0x0000000330057248 */ /* 0x001fe40007fe0100 */
[----:B------:R-:W-:Y:S01]  /*0c40*/  VIMNMX R33, PT, PT, R24, R33, !PT ;  /* 0x0000002118217248 */ /* 0x000fe20007fe0100 */
[----:B------:R-:W-:-:S02]  /*0c50*/  VIADD R2, R18, 0x1 ;  /* 0x0000000112027836 */ /* 0x000fc40000000000 */
[----:B------:R-:W-:Y:S02]  /*0c60*/  @P1 IMAD.MOV R2, RZ, RZ, R18 ;  /* 0x000000ffff021224 */ /* 0x000fe400078e0212 */
[----:B------:R-:W-:Y:S02]  /*0c70*/  VIADD R3, R19, 0x1 ;  /* 0x0000000113037836 */ /* 0x000fe40000000000 */
[----:B------:R-:W-:Y:S02]  /*0c80*/  @P2 IMAD.MOV R3, RZ, RZ, R19 ;  /* 0x000000ffff032224 */ /* 0x000fe400078e0213 */
[----:B------:R-:W-:Y:S02]  /*0c90*/  VIADD R4, R20, 0x1 ;  /* 0x0000000114047836 */ /* 0x000fe40000000000 */
[----:B------:R-:W-:Y:S02]  /*0ca0*/  @P3 IMAD.MOV R4, RZ, RZ, R20 ;  /* 0x000000ffff043224 */ /* 0x000fe400078e0214 */
[----:B------:R-:W-:-:S02]  /*0cb0*/  VIADD R9, R17, 0x1 ;  /* 0x0000000111097836 */ /* 0x000fc40000000000 */
[----:B------:R-:W-:Y:S01]  /*0cc0*/  @P4 IMAD.MOV R9, RZ, RZ, R17 ;  /* 0x000000ffff094224 */ /* 0x000fe200078e0211 */
[----:B------:R-:W-:Y:S04]  /*0cd0*/  STS [R28+0x700], R33 ;  /* 0x000700211c007388 */ /* 0x000fe80000000800 */
[----:B------:R0:W-:Y:S01]  /*0ce0*/  STS [R28+0x880], R37 ;  /* 0x000880251c007388 */ /* 0x0001e20000000800 */
[----:B------:R-:W-:Y:S02]  /*0cf0*/  VIMNMX R21, PT, PT, R21, R44, !PT ;  /* 0x0000002c15157248 */ /* 0x000fe40007fe0100 */
[----:B------:R-:W-:Y:S02]  /*0d00*/  VIMNMX R45, PT, PT, R22, R45, !PT ;  /* 0x0000002d162d7248 */ /* 0x000fe40007fe0100 */
[----:B0-----:R-:W-:-:S02]  /*0d10*/  VIMNMX R37, PT, PT, R50, R9, !PT ;  /* 0x0000000932257248 */ /* 0x001fc40007fe0100 */
[----:B------:R-:W-:Y:S02]  /*0d20*/  VIMNMX R27, PT, PT, R27, R6, !PT ;  /* 0x000000061b1b7248 */ /* 0x000fe40007fe0100 */
[----:B------:R-:W-:Y:S02]  /*0d30*/  VIMNMX R13, PT, PT, R38, R13, !PT ;  /* 0x0000000d260d7248 */ /* 0x000fe40007fe0100 */
[----:B------:R-:W-:Y:S02]  /*0d40*/  VIMNMX R15, PT, PT, R36, R15, !PT ;  /* 0x0000000f240f7248 */ /* 0x000fe40007fe0100 */
[----:B------:R-:W-:Y:S02]  /*0d50*/  VIMNMX R49, PT, PT, R49, R2, !PT ;  /* 0x0000000231317248 */ /* 0x000fe40007fe0100 */
[----:B------:R-:W-:Y:S01]  /*0d60*/  VIMNMX R33, PT, PT, R46, R3, !PT ;  /* 0x000000032e217248 */ /* 0x000fe20007fe0100 */
[----:B------:R-:W-:Y:S01]  /*0d70*/  IMAD R3, R29, 0x5c, R28 ;  /* 0x0000005c1d037824 */ /* 0x000fe200078e021c */
[----:B------:R-:W-:Y:S01]  /*0d80*/  VIMNMX R35, PT, PT, R7, R4, !PT ;  /* 0x0000000407237248 */ /* 0x000fe20007fe0100 */
[----:B------:R0:W-:Y:S04]  /*0d90*/  STS [R28+0x480], R21 ;  /* 0x000480151c007388 */ /* 0x0001e80000000800 */
        /* <DEDUP_REMOVED lines=9> */
[----:B------:R0:W-:Y:S01]  /*0e30*/  STS [R28+0xb80], R37 ;  /* 0x000b80251c007388 */ /* 0x0001e20000000800 */
[----:B------:R-:W-:-:S03]  /*0e40*/  NOP ;  /* 0x0000000000007918 */ /* 0x000fc60000000000 */
[----:B------:R0:W1:Y:S04]  /*0e50*/  LDS.128 R24, [R3] ;  /* 0x0000000003187984 */ /* 0x0000680000000c00 */
[----:B------:R0:W2:Y:S04]  /*0e60*/  LDS.128 R20, [R3+0x10] ;  /* 0x0000100003147984 */ /* 0x0000a80000000c00 */
[----:B------:R0:W3:Y:S04]  /*0e70*/  LDS.128 R16, [R3+0x20] ;  /* 0x0000200003107984 */ /* 0x0000e80000000c00 */
[----:B------:R0:W4:Y:S04]  /*0e80*/  LDS.128 R12, [R3+0x30] ;  /* 0x00003000030c7984 */ /* 0x0001280000000c00 */
[----:B------:R0:W0:Y:S04]  /*0e90*/  LDS.128 R8, [R3+0x40] ;  /* 0x0000400003087984 */ /* 0x0000280000000c00 */
[----:B------:R0:W0:Y:S01]  /*0ea0*/  LDS.128 R4, [R3+0x50] ;  /* 0x0000500003047984 */ /* 0x0000220000000c00 */
[----:B------:R-:W-:Y:S06]  /*0eb0*/  BAR.SYNC.DEFER_BLOCKING 0x0 ;  /* 0x0000000000007b1d */ /* 0x000fec0000010000 */
[----:B------:R-:W-:Y:S05]  /*0ec0*/  BRA.U UP0, `(.L_x_2) ;  /* 0x0000000500387547 */ /* 0x000fea000b800000 */
[----:B-1----:R-:W-:Y:S02]  /*0ed0*/  VIMNMX3 R2, R24, R25, R26, !PT ;  /* 0x000000191802720f */ /* 0x002fe4000780011a */
[----:B0-2---:R-:W-:Y:S02]  /*0ee0*/  VIMNMX3 R33, R27, R20, R21, !PT ;  /* 0x000000141b21720f */ /* 0x005fe40007800115 */
[----:B---3--:R-:W-:Y:S02]  /*0ef0*/  VIMNMX3 R32, R22, R23, R16, !PT ;  /* 0x000000171620720f */ /* 0x008fe40007800110 */
[----:B------:R-:W-:Y:S02]  /*0f00*/  VIMNMX3 R34, R17, R18, R19, !PT ;  /* 0x000000121122720f */ /* 0x000fe40007800113 */
[----:B----4-:R-:W-:Y:S02]  /*0f10*/  VIMNMX3 R35, R12, R13, R14, !PT ;  /* 0x0000000d0c23720f */ /* 0x010fe4000780010e */
[----:B------:R-:W-:-:S02]  /*0f20*/  VIMNMX3 R36, R15, R8, R9, !PT ;  /* 0x000000080f24720f */ /* 0x000fc40007800109 */
[----:B------:R-:W-:Y:S02]  /*0f30*/  VIMNMX3 R37, R10, R11, R4, !PT ;  /* 0x0000000b0a25720f */ /* 0x000fe40007800104 */
[----:B------:R-:W-:Y:S02]  /*0f40*/  VIMNMX3 R38, R5, R6, R7, !PT ;  /* 0x000000060526720f */ /* 0x000fe40007800107 */
[----:B------:R-:W-:Y:S02]  /*0f50*/  VIMNMX3 R2, R2, R33, R32, !PT ;  /* 0x000000210202720f */ /* 0x000fe40007800120 */
[----:B------:R-:W-:Y:S02]  /*0f60*/  VIMNMX3 R35, R34, R35, R36, !PT ;  /* 0x000000232223720f */ /* 0x000fe40007800124 */
[----:B------:R-:W-:Y:S02]  /*0f70*/  VIMNMX R37, PT, PT, R37, R38, !PT ;  /* 0x0000002625257248 */ /* 0x000fe40007fe0100 */
[----:B------:R-:W-:-:S02]  /*0f80*/  ISETP.GE.AND P0, PT, R29, 0x1, PT ;  /* 0x000000011d00780c */ /* 0x000fc40003f06270 */
[----:B------:R-:W-:Y:S02]  /*0f90*/  VIMNMX3 R2, R2, R35, R37, !PT ;  /* 0x000000230202720f */ /* 0x000fe40007800125 */
[----:B------:R-:W-:Y:S02]  /*0fa0*/  ISETP.NE.AND P2, PT, R29, RZ, PT ;  /* 0x000000ff1d00720c */ /* 0x000fe40003f45270 */
[----:B------:R-:W-:Y:S01]  /*0fb0*/  ISETP.NE.AND P1, PT, R0, 0x3, PT ;  /* 0x000000030000780c */ /* 0x000fe20003f25270 */
[----:B------:R-:W0:Y:S06]  /*0fc0*/  SHFL.UP PT, R33, R2, 0x1, RZ ;  /* 0x0420000002217989 */ /* 0x000e2c00000e00ff */
[----:B0-----:R-:W-:-:S02]  /*0fd0*/  @P0 VIMNMX R2, PT, PT, R2, R33, !PT ;  /* 0x0000002102020248 */ /* 0x001fc40007fe0100 */
[----:B------:R-:W-:-:S03]  /*0fe0*/  ISETP.GE.AND P0, PT, R29, 0x2, PT ;  /* 0x000000021d00780c */ /* 0x000fc60003f06270 */
[----:B------:R-:W0:Y:S10]  /*0ff0*/  SHFL.UP PT, R33, R2, 0x2, RZ ;  /* 0x0440000002217989 */ /* 0x000e3400000e00ff */
[----:B0-----:R-:W-:-:S02]  /*1000*/  @P0 VIMNMX R2, PT, PT, R2, R33, !PT ;  /* 0x0000002102020248 */ /* 0x001fc40007fe0100 */
[----:B------:R-:W-:-:S03]  /*1010*/  ISETP.GE.AND P0, PT, R29, 0x4, PT ;  /* 0x000000041d00780c */ /* 0x000fc60003f06270 */
[----:B------:R-:W0:Y:S10]  /*1020*/  SHFL.UP PT, R33, R2, 0x4, RZ ;  /* 0x0480000002217989 */ /* 0x000e3400000e00ff */
[----:B0-----:R-:W-:-:S02]  /*1030*/  @P0 VIMNMX R2, PT, PT, R2, R33, !PT ;  /* 0x0000002102020248 */ /* 0x001fc40007fe0100 */
[----:B------:R-:W-:-:S03]  /*1040*/  ISETP.GE.AND P0, PT, R29, 0x8, PT ;  /* 0x000000081d00780c */ /* 0x000fc60003f06270 */
[----:B------:R-:W0:Y:S10]  /*1050*/  SHFL.UP PT, R33, R2, 0x8, RZ ;  /* 0x0500000002217989 */ /* 0x000e3400000e00ff */
[----:B0-----:R-:W-:-:S02]  /*1060*/  @P0 VIMNMX R2, PT, PT, R2, R33, !PT ;  /* 0x0000002102020248 */ /* 0x001fc40007fe0100 */
[----:B------:R-:W-:-:S03]  /*1070*/  ISETP.NE.AND P0, PT, R29, 0x1f, PT ;  /* 0x0000001f1d00780c */ /* 0x000fc60003f05270 */
[----:B------:R-:W0:Y:S10]  /*1080*/  SHFL.UP PT, R33, R2, 0x10, RZ ;  /* 0x0600000002217989 */ /* 0x000e3400000e00ff */
[----:B------:R-:W-:-:S02]  /*1090*/  @!P0 LEA R38, R0, UR4, 0x2 ;  /* 0x0000000400268c11 */ /* 0x000fc4000f8e10ff */
[----:B0-----:R-:W-:-:S05]  /*10a0*/  VIMNMX R37, PT, PT, R2, R33, !PT ;  /* 0x0000002102257248 */ /* 0x001fca0007fe0100 */
[----:B------:R-:W-:Y:S01]  /*10b0*/  @!P0 STS [R38+0x10], R37 ;  /* 0x0000102526008388 */ /* 0x000fe20000000800 */
[----:B------:R-:W-:Y:S01]  /*10c0*/  BAR.SYNC.DEFER_BLOCKING 0x0 ;  /* 0x0000000000007b1d */ /* 0x000fe20000010000 */
[----:B------:R-:W-:-:S04]  /*10d0*/  ISETP.GE.AND P0, PT, R29, 0x10, PT ;  /* 0x000000101d00780c */ /* 0x000fc80003f06270 */
[----:B------:R-:W-:Y:S02]  /*10e0*/  SEL R36, R2, R37, !P0 ;  /* 0x0000002502247207 */ /* 0x000fe40004000000 */
[----:B------:R-:W-:-:S04]  /*10f0*/  ISETP.NE.AND P0, PT, R0, 0x2, PT ;  /* 0x000000020000780c */ /* 0x000fc80003f05270 */
[----:B------:R-:W-:Y:S04]  /*1100*/  SHFL.UP PT, R36, R36, 0x1, RZ ;  /* 0x0420000024247989 */ /* 0x000fe800000e00ff */
[----:B------:R-:W0:Y:S02]  /*1110*/  LDS.128 R32, [UR4+0x10] ;  /* 0x00001004ff207984 */ /* 0x000e240008000c00 */
[----:B0-----:R-:W-:-:S04]  /*1120*/  VIMNMX R33, PT, PT, R32, R33, !PT ;  /* 0x0000002120217248 */ /* 0x001fc80007fe0100 */
[----:B------:R-:W-:Y:S02]  /*1130*/  SEL R29, R33, R32, !P0 ;  /* 0x00000020211d7207 */ /* 0x000fe40004000000 */
[----:B------:R-:W-:Y:S02]  /*1140*/  VIMNMX R34, PT, PT, R34, R33, !PT ;  /* 0x0000002122227248 */ /* 0x000fe40007fe0100 */
[----:B------:R-:W-:Y:S02]  /*1150*/  ISETP.GE.U32.AND P0, PT, R31, 0x20, PT ;  /* 0x000000201f00780c */ /* 0x000fe40003f06070 */
[----:B------:R-:W-:Y:S02]  /*1160*/  SEL R29, R34, R29, !P1 ;  /* 0x0000001d221d7207 */ /* 0x000fe40004800000 */
[----:B------:R-:W-:Y:S02]  /*1170*/  VIMNMX R35, PT, PT, R35, R34, !PT ;  /* 0x0000002223237248 */ /* 0x000fe40007fe0100 */
[----:B------:R-:W-:-:S04]  /*1180*/  @P2 VIMNMX R29, PT, PT, R36, R29, !PT ;  /* 0x0000001d241d2248 */ /* 0x000fc80007fe0100 */
[----:B------:R-:W-:Y:S02]  /*1190*/  SEL R29, R36, R29, !P0 ;  /* 0x0000001d241d7207 */ /* 0x000fe40004000000 */
[----:B------:R-:W-:Y:S02]  /*11a0*/  ISETP.NE.AND P0, PT, R31, RZ, PT ;  /* 0x000000ff1f00720c */ /* 0x000fe40003f05270 */
[----:B------:R-:W-:-:S04]  /*11b0*/  VIMNMX R36, PT, PT, R24, R29, !PT ;  /* 0x0000001d18247248 */ /* 0x000fc80007fe0100 */
[----:B------:R-:W-:Y:S02]  /*11c0*/  SEL R0, R24, R36, !P0 ;  /* 0x0000002418007207 */ /* 0x000fe40004000000 */
[----:B------:R-:W-:Y:S02]  /*11d0*/  ISETP.NE.AND P0, PT, R31, RZ, PT ;  /* 0x000000ff1f00720c */ /* 0x000fe40003f05270 */
[----:B------:R-:W-:-:S04]  /*11e0*/  VIMNMX R37, PT, PT, R25, R0, !PT ;  /* 0x0000000019257248 */ /* 0x000fc80007fe0100 */
        /* <DEDUP_REMOVED lines=21> */
[----:B------:R-:W-:Y:S01]  /*1340*/  VIMNMX R7, PT, PT, R7, R6, !PT ;  /* 0x0000000607077248 */ /* 0x000fe20007fe0100 */
[----:B------:R-:W-:Y:S06]  /*1350*/  @P0 BRA `(.L_x_3) ;  /* 0x0000000c00700947 */ /* 0x000fec0003800000 */
[----:B------:R-:W0:Y:S01]  /*1360*/  LDC.64 R26, c[0x0][0x3a8] ;  /* 0x0000ea00ff1a7b82 */ /* 0x000e220000000a00 */
[----:B------:R-:W-:Y:S02]  /*1370*/  IMAD.MOV.U32 R34, RZ, RZ, 0x65 ;  /* 0x00000065ff227424 */ /* 0x000fe400078e00ff */
[----:B------:R-:W-:-:S03]  /*1380*/  IMAD.MOV.U32 R36, RZ, RZ, R24 ;  /* 0x000000ffff247224 */ /* 0x000fc600078e0018 */
[----:B0-----:R0:W-:Y:S01]  /*1390*/  ST.E.64.STRONG.GPU desc[UR16][R26.64+0x100], R34 ;  /* 0x000100221a007985 */ /* 0x0011e2000c10fb10 */
[----:B------:R-:W-:Y:S05]  /*13a0*/  BRA `(.L_x_3) ;  /* 0x0000000c005c7947 */ /* 0x000fea0003800000 */
.L_x_2:
        /* <DEDUP_REMOVED lines=39> */
[----:B------:R-:W-:Y:S02]  /*1620*/  ISETP.GT.U32.AND P0, PT, R31, 0x1f, PT ;  /* 0x0000001f1f00780c */ /* 0x000fe40003f04070 */
[----:B------:R-:W-:-:S04]  /*1630*/  VIMNMX R33, PT, PT, R34, R33, !PT ;  /* 0x0000002122217248 */ /* 0x000fc80007fe0100 */
[----:B------:R-:W-:Y:S02]  /*1640*/  SEL R37, R33, R32, !P1 ;  /* 0x0000002021257207 */ /* 0x000fe40004800000 */
[----:B------:R-:W-:Y:S02]  /*1650*/  ISETP.GE.U32.AND P1, PT, R31, 0x20, PT ;  /* 0x000000201f00780c */ /* 0x000fe40003f26070 */
[C---:B------:R-:W-:Y:S02]  /*1660*/  @P2 VIMNMX R37, PT, PT, R36.reuse, R37, !PT ;  /* 0x0000002524252248 */ /* 0x040fe40007fe0100 */
[----:B------:R-:W-:Y:S02]  /*1670*/  VIMNMX R33, PT, PT, R35, R33, !PT ;  /* 0x0000002123217248 */ /* 0x000fe40007fe0100 */
[----:B------:R-:W-:Y:S01]  /*1680*/  SEL R2, R36, R37, !P1 ;  /* 0x0000002524027207 */ /* 0x000fe20004800000 */
[----:B------:R-:W-:Y:S06]  /*1690*/  @P0 BRA `(.L_x_4) ;  /* 0x0000000800200947 */ /* 0x000fec0003800000 */
[----:B------:R-:W0:Y:S01]  /*16a0*/  LDC.64 R34, c[0x0][0x3a8] ;  /* 0x0000ea00ff227b82 */ /* 0x000e220000000a00 */
[----:B------:R-:W-:Y:S01]  /*16b0*/  ISETP.NE.AND P0, PT, R31, RZ, PT ;  /* 0x000000ff1f00720c */ /* 0x000fe20003f05270 */
[----:B------:R-:W-:Y:S01]  /*16c0*/  IMAD.U32 R49, RZ, RZ, UR11 ;  /* 0x0000000bff317e24 */ /* 0x000fe2000f8e00ff */
[----:B------:R-:W-:-:S05]  /*16d0*/  LOP3.LUT R36, RZ, R31, RZ, 0x33, !PT ;  /* 0x0000001fff247212 */ /* 0x000fca00078e33ff */
[----:B------:R-:W1:Y:S01]  /*16e0*/  LDC R0, c[0x0][0x370] ;  /* 0x0000dc00ff007b82 */ /* 0x000e620000000800 */
[----:B------:R-:W-:-:S05]  /*16f0*/  VIADD R36, R36, UR11 ;  /* 0x0000000b24247c36 */ /* 0x000fca0008000000 */
[----:B------:R-:W-:Y:S01]  /*1700*/  @!P0 IMAD.MOV.U32 R32, RZ, RZ, 0x64 ;  /* 0x00000064ff208424 */ /* 0x000fe200078e00ff */
[----:B------:R2:W-:Y:S01]  /*1710*/  @!P0 STS [UR4+0xc], R33 ;  /* 0x00000c21ff008988 */ /* 0x0005e20008000804 */
[----:B0-----:R-:W-:-:S05]  /*1720*/  IMAD.WIDE R48, R49, 0x8, R34 ;  /* 0x0000000831307825 */ /* 0x001fca00078e0222 */
[----:B------:R2:W-:Y:S01]  /*1730*/  @!P0 ST.E.64.STRONG.GPU desc[UR16][R48.64+0x100], R32 ;  /* 0x0001002030008985 */ /* 0x0005e2000c10fb10 */
[----:B-1----:R-:W-:-:S13]  /*1740*/  ISETP.GT.U32.AND P1, PT, R0, 0x1f3, PT ;  /* 0x000001f30000780c */ /* 0x002fda0003f24070 */
[----:B--2---:R-:W-:Y:S05]  /*1750*/  @P1 BRA `(.L_x_5) ;  /* 0x0000000000081947 */ /* 0x004fea0003800000 */
[----:B------:R0:W-:Y:S06]  /*1760*/  MEMBAR.SC.CTA ;  /* 0x0000000000007992 */ /* 0x0001ec0000000000 */
[----:B0-----:R-:W-:Y:S05]  /*1770*/  BRA `(.L_x_6) ;  /* 0x0000000000087947 */ /* 0x001fea0003800000 */
.L_x_5:
[----:B------:R-:W-:Y:S05]  /*1780*/  NANOSLEEP 0x4dd ;  /* 0x000004dd0000795d */ /* 0x000fea0003800000 */
[----:B------:R-:W-:Y:S01]  /*1790*/  NOP ;  /* 0x0000000000007918 */ /* 0x000fe20000000000 */
.L_x_6:
[----:B------:R-:W-:-:S05]  /*17a0*/  IMAD.WIDE R38, R36, 0x8, R34 ;  /* 0x0000000824267825 */ /* 0x000fca00078e0222 */
[----:B------:R-:W2:Y:S01]  /*17b0*/  LD.E.64.STRONG.GPU R34, desc[UR16][R38.64+0x100] ;  /* 0x0001001026227980 */ /* 0x000ea2000c10fb00 */
[----:B------:R-:W-:Y:S01]  /*17c0*/  UMOV UR5, 0xffffffff ;  /* 0xffffffff00057882 */ /* 0x000fe20000000000 */
[----:B--2---:R-:W-:Y:S02]  /*17d0*/  ISETP.NE.AND P0, PT, R34, 0x63, PT ;  /* 0x000000632200780c */ /* 0x004fe40003f05270 */
[----:B------:R-:W-:Y:S11]  /*17e0*/  BRA.DIV UR5, `(.L_x_7) ;  /* 0x0000003a059c7947 */ /* 0x000ff6000b800000 */
[----:B------:R-:W-:-:S13]  /*17f0*/  VOTE.ANY P0, !P0 ;  /* 0x0000000000ff7806 */ /* 0x000fda0004000100 */
.L_x_46:
[----:B------:R-:W-:Y:S05]  /*1800*/  @!P0 BRA `(.L_x_8) ;  /* 0x0000000000308947 */ /* 0x000fea0003800000 */
.L_x_12:
[----:B------:R-:W-:Y:S05]  /*1810*/  YIELD ;  /* 0x0000000000007946 */ /* 0x000fea0003800000 */
[----:B------:R-:W-:Y:S05]  /*1820*/  @P1 BRA `(.L_x_9) ;  /* 0x0000000000081947 */ /* 0x000fea0003800000 */
[----:B------:R0:W-:Y:S06]  /*1830*/  MEMBAR.SC.CTA ;  /* 0x0000000000007992 */ /* 0x0001ec0000000000 */
[----:B0-----:R-:W-:Y:S05]  /*1840*/  BRA `(.L_x_10) ;  /* 0x0000000000087947 */ /* 0x001fea0003800000 */
.L_x_9:
[----:B------:R-:W-:Y:S05]  /*1850*/  NANOSLEEP 0x288 ;  /* 0x000002880000795d */ /* 0x000fea0003800000 */
[----:B------:R-:W-:Y:S01]  /*1860*/  NOP ;  /* 0x0000000000007918 */ /* 0x000fe20000000000 */
.L_x_10:
[----:B------:R-:W2:Y:S01]  /*1870*/  LD.E.64.STRONG.GPU R34, desc[UR16][R38.64+0x100] ;  /* 0x0001001026227980 */ /* 0x000ea2000c10fb00 */
[----:B------:R-:W-:Y:S01]  /*1880*/  UMOV UR5, 0xffffffff ;  /* 0xffffffff00057882 */ /* 0x000fe20000000000 */
[----:B--2---:R-:W-:Y:S02]  /*1890*/  ISETP.NE.AND P0, PT, R34, 0x63, PT ;  /* 0x000000632200780c */ /* 0x004fe40003f05270 */
[----:B------:R-:W-:Y:S11]  /*18a0*/  BRA.DIV UR5, `(.L_x_11) ;  /* 0x0000003a058c7947 */ /* 0x000ff6000b800000 */
[----:B------:R-:W-:-:S13]  /*18b0*/  VOTE.ANY P0, !P0 ;  /* 0x0000000000ff7806 */ /* 0x000fda0004000100 */
.L_x_49:
[----:B------:R-:W-:Y:S05]  /*18c0*/  @P0 BRA `(.L_x_12) ;  /* 0xfffffffc00d00947 */ /* 0x000fea000383ffff */
.L_x_8:
[----:B------:R-:W-:Y:S01]  /*18d0*/  UMOV UR5, 0xffffffff ;  /* 0xffffffff00057882 */ /* 0x000fe20000000000 */
[----:B------:R-:W-:Y:S01]  /*18e0*/  ISETP.NE.AND P0, PT, R34, 0x65, PT ;  /* 0x000000652200780c */ /* 0x000fe20003f05270 */
[----:B------:R-:W-:Y:S01]  /*18f0*/  IMAD.MOV.U32 R50, RZ, RZ, R35 ;  /* 0x000000ffff327224 */ /* 0x000fe200078e0023 */
[----:B------:R-:W-:Y:S11]  /*1900*/  BRA.DIV UR5, `(.L_x_13) ;  /* 0x0000003a05947947 */ /* 0x000ff6000b800000 */
[----:B------:R-:W0:Y:S01]  /*1910*/  S2R R32, SR_GEMASK ;  /* 0x0000000000207919 */ /* 0x000e220000003c00 */
[----:B------:R-:W-:Y:S01]  /*1920*/  VOTE.ANY R42, PT, !P0 ;  /* 0x00000000002a7806 */ /* 0x000fe200040e0100 */
[C---:B------:R-:W-:Y:S01]  /*1930*/  VIADD R37, R29.reuse, 0x2 ;  /* 0x000000021d257836 */ /* 0x040fe20000000000 */
[----:B------:R-:W1:Y:S01]  /*1940*/  LDC.64 R40, c[0x0][0x3a8] ;  /* 0x0000ea00ff287b82 */ /* 0x000e620000000a00 */
[C---:B------:R-:W-:Y:S02]  /*1950*/  VIADD R38, R29.reuse, 0x4 ;  /* 0x000000041d267836 */ /* 0x040fe40000000000 */
[C---:B------:R-:W-:Y:S02]  /*1960*/  VIADD R39, R29.reuse, 0x8 ;  /* 0x000000081d277836 */ /* 0x040fe40000000000 */
[----:B------:R-:W-:Y:S01]  /*1970*/  VIADD R46, R29, 0x10 ;  /* 0x000000101d2e7836 */ /* 0x000fe20000000000 */
[----:B-1----:R-:W-:Y:S02]  /*1980*/  IADD3 R40, P2, PT, R40, 0x100, RZ ;  /* 0x0000010028287810 */ /* 0x002fe40007f5e0ff */
[----:B0-----:R-:W-:-:S03]  /*1990*/  LOP3.LUT R42, R42, 0x80000000, R32, 0xec, !PT ;  /* 0x800000002a2a7812 */ /* 0x001fc600078eec20 */
[----:B------:R-:W-:Y:S02]  /*19a0*/  IMAD.X R41, RZ, RZ, R41, P2 ;  /* 0x000000ffff297224 */ /* 0x000fe400010e0629 */
[----:B------:R-:W-:-:S05]  /*19b0*/  VIADD R35, R42, 0xffffffff ;  /* 0xffffffff2a237836 */ /* 0x000fca0000000000 */
[----:B------:R-:W-:-:S04]  /*19c0*/  LOP3.LUT R35, R42, R35, RZ, 0xc, !PT ;  /* 0x000000232a237212 */ /* 0x000fc800078e0cff */
[----:B------:R-:W0:Y:S02]  /*19d0*/  POPC R45, R35 ;  /* 0x00000023002d7309 */ /* 0x000e240000000000 */
[----:B0-----:R-:W0:Y:S01]  /*19e0*/  SHFL.DOWN PT, R35, R50, 0x1, R45 ;  /* 0x0820000032237989 */ /* 0x001e2200000e002d */
[-C--:B------:R-:W-:Y:S02]  /*19f0*/  ISETP.GE.AND P0, PT, R29, R45.reuse, PT ;  /* 0x0000002d1d00720c */ /* 0x080fe40003f06270 */
[----:B------:R-:W-:-:S11]  /*1a00*/  ISETP.GT.AND P1, PT, R46, R45, PT ;  /* 0x0000002d2e00720c */ /* 0x000fd60003f24270 */
[----:B0-----:R-:W-:Y:S02]  /*1a10*/  @!P0 VIMNMX R50, PT, PT, R35, R50, !PT ;  /* 0x0000003223328248 */ /* 0x001fe40007fe0100 */
[----:B------:R-:W-:-:S03]  /*1a20*/  ISETP.GT.AND P0, PT, R37, R45, PT ;  /* 0x0000002d2500720c */ /* 0x000fc60003f04270 */
[----:B------:R-:W0:Y:S10]  /*1a30*/  SHFL.DOWN PT, R35, R50, 0x2, R45 ;  /* 0x0840000032237989 */ /* 0x000e3400000e002d */
[----:B0-----:R-:W-:-:S02]  /*1a40*/  @!P0 VIMNMX R50, PT, PT, R50, R35, !PT ;  /* 0x0000002332328248 */ /* 0x001fc40007fe0100 */
[----:B------:R-:W-:-:S03]  /*1a50*/  ISETP.GT.AND P0, PT, R38, R45, PT ;  /* 0x0000002d2600720c */ /* 0x000fc60003f04270 */
[----:B------:R-:W0:Y:S10]  /*1a60*/  SHFL.DOWN PT, R35, R50, 0x4, R45 ;  /* 0x0880000032237989 */ /* 0x000e3400000e002d */
[----:B0-----:R-:W-:-:S02]  /*1a70*/  @!P0 VIMNMX R50, PT, PT, R50, R35, !PT ;  /* 0x0000002332328248 */ /* 0x001fc40007fe0100 */
[----:B------:R-:W-:-:S03]  /*1a80*/  ISETP.GT.AND P0, PT, R39, R45, PT ;  /* 0x0000002d2700720c */ /* 0x000fc60003f04270 */
[----:B------:R-:W0:Y:S10]  /*1a90*/  SHFL.DOWN PT, R35, R50, 0x8, R45 ;  /* 0x0900000032237989 */ /* 0x000e3400000e002d */
[----:B0-----:R-:W-:-:S02]  /*1aa0*/  @!P0 VIMNMX R50, PT, PT, R50, R35, !PT ;  /* 0x0000002332328248 */ /* 0x001fc40007fe0100 */
[----:B------:R-:W-:-:S03]  /*1ab0*/  ISETP.NE.AND P0, PT, R34, 0x65, PT ;  /* 0x000000652200780c */ /* 0x000fc60003f05270 */
[----:B------:R-:W0:Y:S10]  /*1ac0*/  SHFL.DOWN PT, R35, R50, 0x10, R45 ;  /* 0x0a00000032237989 */ /* 0x000e3400000e002d */
[----:B------:R-:W-:-:S02]  /*1ad0*/  VOTE.ALL P0, P0 ;  /* 0x0000000000ff7806 */ /* 0x000fc40000000000 */
[----:B0-----:R-:W-:-:S11]  /*1ae0*/  @!P1 VIMNMX R50, PT, PT, R50, R35, !PT ;  /* 0x0000002332329248 */ /* 0x001fd60007fe0100 */
.L_x_58:
[----:B------:R-:W-:Y:S05]  /*1af0*/  @!P0 BRA `(.L_x_14) ;  /* 0x0000000000c88947 */ /* 0x000fea0003800000 */
.L_x_22:
[----:B------:R-:W-:-:S05]  /*1b00*/  IMAD.WIDE R44, R36, 0x8, R40 ;  /* 0x00000008242c7825 */ /* 0x000fca00078e0228 */
[----:B------:R-:W2:Y:S01]  /*1b10*/  LD.E.64.STRONG.GPU R34, desc[UR16][R44.64+-0x100] ;  /* 0xffff00102c227980 */ /* 0x000ea2000c10fb00 */
[----:B------:R-:W-:Y:S05]  /*1b20*/  YIELD ;  /* 0x0000000000007946 */ /* 0x000fea0003800000 */
[----:B------:R-:W-:Y:S01]  /*1b30*/  UMOV UR5, 0xffffffff ;  /* 0xffffffff00057882 */ /* 0x000fe20000000000 */
[----:B--2---:R-:W-:Y:S02]  /*1b40*/  ISETP.NE.AND P0, PT, R34, 0x63, PT ;  /* 0x000000632200780c */ /* 0x004fe40003f05270 */
[----:B------:R-:W-:Y:S11]  /*1b50*/  BRA.DIV UR5, `(.L_x_15) ;  /* 0x0000003a05f07947 */ /* 0x000ff6000b800000 */
[----:B------:R-:W-:-:S13]  /*1b60*/  VOTE.ANY P0, !P0 ;  /* 0x0000000000ff7806 */ /* 0x000fda0004000100 */
.L_x_61:
[----:B------:R-:W-:Y:S05]  /*1b70*/  @!P0 BRA `(.L_x_16) ;  /* 0x0000000000348947 */ /* 0x000fea0003800000 */
[----:B------:R-:W-:-:S13]  /*1b80*/  ISETP.GT.U32.AND P1, PT, R0, 0x1f3, PT ;  /* 0x000001f30000780c */ /* 0x000fda0003f24070 */
.L_x_20:
[----:B------:R-:W-:Y:S05]  /*1b90*/  YIELD ;  /* 0x0000000000007946 */ /* 0x000fea0003800000 */
[----:B------:R-:W-:Y:S05]  /*1ba0*/  @P1 BRA `(.L_x_17) ;  /* 0x0000000000081947 */ /* 0x000fea0003800000 */
[----:B------:R0:W-:Y:S06]  /*1bb0*/  MEMBAR.SC.CTA ;  /* 0x0000000000007992 */ /* 0x0001ec0000000000 */
[----:B0-----:R-:W-:Y:S05]  /*1bc0*/  BRA `(.L_x_18) ;  /* 0x0000000000087947 */ /* 0x001fea0003800000 */
.L_x_17:
[----:B------:R-:W-:Y:S05]  /*1bd0*/  NANOSLEEP 0x288 ;  /* 0x000002880000795d */ /* 0x000fea0003800000 */
[----:B------:R-:W-:Y:S01]  /*1be0*/  NOP ;  /* 0x0000000000007918 */ /* 0x000fe20000000000 */
.L_x_18:
[----:B------:R-:W2:Y:S01]  /*1bf0*/  LD.E.64.STRONG.GPU R34, desc[UR16][R44.64+-0x100] ;  /* 0xffff00102c227980 */ /* 0x000ea2000c10fb00 */
[----:B------:R-:W-:Y:S01]  /*1c00*/  UMOV UR5, 0xffffffff ;  /* 0xffffffff00057882 */ /* 0x000fe20000000000 */
[----:B--2---:R-:W-:Y:S02]  /*1c10*/  ISETP.NE.AND P0, PT, R34, 0x63, PT ;  /* 0x000000632200780c */ /* 0x004fe40003f05270 */
[----:B------:R-:W-:Y:S11]  /*1c20*/  BRA.DIV UR5, `(.L_x_19) ;  /* 0x0000003a05dc7947 */ /* 0x000ff6000b800000 */
[----:B------:R-:W-:-:S13]  /*1c30*/  VOTE.ANY P0, !P0 ;  /* 0x0000000000ff7806 */ /* 0x000fda0004000100 */
.L_x_64:
[----:B------:R-:W-:Y:S05]  /*1c40*/  @P0 BRA `(.L_x_20) ;  /* 0xfffffffc00d00947 */ /* 0x000fea000383ffff */
.L_x_16:
[----:B------:R-:W-:Y:S01]  /*1c50*/  UMOV UR5, 0xffffffff ;  /* 0xffffffff00057882 */ /* 0x000fe20000000000 */
[----:B------:R-:W-:Y:S01]  /*1c60*/  ISETP.NE.AND P0, PT, R34, 0x65, PT ;  /* 0x000000652200780c */ /* 0x000fe20003f05270 */
[----:B------:R-:W-:Y:S01]  /*1c70*/  IMAD.MOV.U32 R47, RZ, RZ, R35 ;  /* 0x000000ffff2f7224 */ /* 0x000fe200078e0023 */
[----:B------:R-:W-:Y:S11]  /*1c80*/  BRA.DIV UR5, `(.L_x_21) ;  /* 0x0000003a05e47947 */ /* 0x000ff6000b800000 */
[----:B------:R-:W-:Y:S01]  /*1c90*/  VOTE.ANY R42, PT, !P0 ;  /* 0x00000000002a7806 */ /* 0x000fe200040e0100 */
[----:B------:R-:W-:-:S03]  /*1ca0*/  VIADD R36, R36, 0xffffffe0 ;  /* 0xffffffe024247836 */ /* 0x000fc60000000000 */
[----:B------:R-:W-:-:S05]  /*1cb0*/  LOP3.LUT R42, R42, 0x80000000, R32, 0xec, !PT ;  /* 0x800000002a2a7812 */ /* 0x000fca00078eec20 */
        /* <DEDUP_REMOVED lines=19> */
[----:B0-----:R-:W-:-:S04]  /*1df0*/  @!P1 VIMNMX R47, PT, PT, R47, R35, !PT ;  /* 0x000000232f2f9248 */ /* 0x001fc80007fe0100 */
[----:B------:R-:W-:-:S07]  /*1e00*/  VIMNMX R50, PT, PT, R47, R50, !PT ;  /* 0x000000322f327248 */ /* 0x000fce0007fe0100 */
.L_x_73:
[----:B------:R-:W-:Y:S05]  /*1e10*/  @P0 BRA `(.L_x_22) ;  /* 0xfffffffc00380947 */ /* 0x000fea000383ffff */
.L_x_14:
[----:B------:R-:W-:Y:S01]  /*1e20*/  ISETP.NE.AND P1, PT, R31, RZ, PT ;  /* 0x000000ff1f00720c */ /* 0x000fe20003f25270 */
[----:B------:R-:W-:Y:S01]  /*1e30*/  IMAD.MOV.U32 R37, RZ, RZ, R2 ;  /* 0x000000ffff257224 */ /* 0x000fe200078e0002 */
[----:B------:R-:W-:-:S11]  /*1e40*/  ISETP.NE.AND P0, PT, R29, RZ, PT ;  /* 0x000000ff1d00720c */ /* 0x000fd60003f05270 */
[----:B------:R-:W0:Y:S01]  /*1e50*/  @!P1 S2R R29, SR_CgaCtaId ;  /* 0x00000000001d9919 */ /* 0x000e220000008800 */
[----:B------:R-:W-:Y:S01]  /*1e60*/  @!P1 MOV R0, 0x400 ;  /* 0x0000040000009802 */ /* 0x000fe20000000f00 */
[----:B------:R-:W-:Y:S01]  /*1e70*/  @!P1 IMAD.MOV.U32 R32, RZ, RZ, 0x65 ;  /* 0x00000065ff209424 */ /* 0x000fe200078e00ff */
[----:B------:R-:W-:Y:S01]  /*1e80*/  @!P0 MOV R34, 0x400 ;  /* 0x0000040000228802 */ /* 0x000fe20000000f00 */
[----:B------:R-:W1:Y:S01]  /*1e90*/  @!P0 S2R R35, SR_CgaCtaId ;  /* 0x0000000000238919 */ /* 0x000e620000008800 */
[----:B------:R-:W-:Y:S01]  /*1ea0*/  @!P1 VIMNMX R33, PT, PT, R33, R50, !PT ;  /* 0x0000003221219248 */ /* 0x000fe20007fe0100 */
[----:B------:R-:W-:-:S04]  /*1eb0*/  @!P0 IMAD.MOV.U32 R37, RZ, RZ, R50 ;  /* 0x000000ffff258224 */ /* 0x000fc800078e0032 */
[----:B------:R2:W-:Y:S01]  /*1ec0*/  @!P1 ST.E.64.STRONG.GPU desc[UR16][R48.64+0x100], R32 ;  /* 0x0001002030009985 */ /* 0x0005e2000c10fb10 */
[----:B0-----:R-:W-:Y:S02]  /*1ed0*/  @!P1 LEA R0, R29, R0, 0x18 ;  /* 0x000000001d009211 */ /* 0x001fe400078ec0ff */
[----:B-1----:R-:W-:-:S03]  /*1ee0*/  @!P0 LEA R35, R35, R34, 0x18 ;  /* 0x0000002223238211 */ /* 0x002fc600078ec0ff */
[----:B------:R2:W-:Y:S04]  /*1ef0*/  @!P1 STS [R0+0x8], R33 ;  /* 0x0000082100009388 */ /* 0x0005e80000000800 */
[----:B------:R2:W-:Y:S04]  /*1f00*/  @!P1 STS [R0+0x4], R50 ;  /* 0x0000043200009388 */ /* 0x0005e80000000800 */
[----:B------:R2:W-:Y:S02]  /*1f10*/  @!P0 STS [R35+0x24], R50 ;  /* 0x0000243223008388 */ /* 0x0005e40000000800 */
.L_x_4:
[----:B------:R-:W-:Y:S05]  /*1f20*/  WARPSYNC.ALL ;  /* 0x0000000000007948 */ /* 0x000fea0003800000 */
[----:B------:R-:W0:Y:S08]  /*1f30*/  S2UR UR6, SR_CgaCtaId ;  /* 0x00000000000679c3 */ /* 0x000e300000008800 */
[----:B------:R-:W-:Y:S01]  /*1f40*/  BAR.SYNC.DEFER_BLOCKING 0x0 ;  /* 0x0000000000007b1d */ /* 0x000fe20000010000 */
[----:B------:R-:W-:-:S05]  /*1f50*/  ISETP.NE.AND P0, PT, R31, RZ, PT ;  /* 0x000000ff1f00720c */ /* 0x000fca0003f05270 */
[----:B------:R-:W-:Y:S02]  /*1f60*/  UMOV UR5, 0x400 ;  /* 0x0000040000057882 */ /* 0x000fe40000000000 */
[----:B0-----:R-:W-:-:S09]  /*1f70*/  ULEA UR5, UR6, UR5, 0x18 ;  /* 0x0000000506057291 */ /* 0x001fd2000f8ec0ff */
[----:B--2---:R-:W0:Y:S02]  /*1f80*/  LDS R0, [UR5+0x24] ;  /* 0x00002405ff007984 */ /* 0x004e240008000800 */
[----:B0-----:R-:W-:-:S04]  /*1f90*/  @P0 VIMNMX R37, PT, PT, R0, R37, !PT ;  /* 0x0000002500250248 */ /* 0x001fc80007fe0100 */
        /* <DEDUP_REMOVED lines=23> */
[----:B------:R-:W-:-:S07]  /*2110*/  VIMNMX R7, PT, PT, R7, R6, !PT ;  /* 0x0000000607077248 */ /* 0x000fce0007fe0100 */
.L_x_3:
[----:B------:R-:W-:Y:S05]  /*2120*/  BSYNC.RECONVERGENT B0 ;  /* 0x0000000000007941 */ /* 0x000fea0003800200 */
.L_x_1:
[----:B------:R-:W-:Y:S01]  /*2130*/  BAR.SYNC.DEFER_BLOCKING 0x0 ;  /* 0x0000000000007b1d */ /* 0x000fe20000010000 */
[----:B------:R-:W-:-:S05]  /*2140*/  IADD3 R30, P0, PT, R30, UR14, RZ ;  /* 0x0000000e1e1e7c10 */ /* 0x000fca000ff1e0ff */
[----:B------:R-:W1:Y:S01]  /*2150*/  LDCU.64 UR6, c[0x0][0x3a0] ;  /* 0x00007400ff0677ac */ /* 0x000e620008000a00 */
[----:B------:R-:W-:Y:S04]  /*2160*/  STS.128 [R3], R36 ;  /* 0x0000002403007388 */ /* 0x000fe80000000c00 */
[----:B------:R-:W-:Y:S04]  /*2170*/  STS.128 [R3+0x10], R20 ;  /* 0x0000101403007388 */ /* 0x000fe80000000c00 */
[----:B------:R-:W-:Y:S04]  /*2180*/  STS.128 [R3+0x20], R16 ;  /* 0x0000201003007388 */ /* 0x000fe80000000c00 */
[----:B------:R-:W-:Y:S04]  /*2190*/  STS.128 [R3+0x30], R12 ;  /* 0x0000300c03007388 */ /* 0x000fe80000000c00 */
[----:B------:R-:W-:Y:S04]  /*21a0*/  STS.128 [R3+0x40], R8 ;  /* 0x0000400803007388 */ /* 0x000fe80000000c00 */
[----:B------:R2:W-:Y:S01]  /*21b0*/  STS.128 [R3+0x50], R4 ;  /* 0x0000500403007388 */ /* 0x0005e20000000c00 */
[----:B------:R-:W-:-:S03]  /*21c0*/  NOP ;  /* 0x0000000000007918 */ /* 0x000fc60000000000 */
[----:B------:R-:W3:Y:S04]  /*21d0*/  LDS R25, [R28] ;  /* 0x000000001c197984 */ /* 0x000ee80000000800 */
[----:B0-----:R-:W0:Y:S04]  /*21e0*/  LDS R27, [R28+0x80] ;  /* 0x000080001c1b7984 */ /* 0x001e280000000800 */
[----:B------:R-:W4:Y:S01]  /*21f0*/  LDS R29, [R28+0x100] ;  /* 0x000100001c1d7984 */ /* 0x000f220000000800 */
[----:B--2---:R-:W-:Y:S01]  /*2200*/  IMAD.X R3, RZ, RZ, UR15, P0 ;  /* 0x0000000fff037e24 */ /* 0x004fe200080e06ff */
[----:B-1----:R-:W-:-:S02]  /*2210*/  LEA R2, P0, R30, UR6, 0x2 ;  /* 0x000000061e027c11 */ /* 0x002fc4000f8010ff */
[----:B------:R-:W1:Y:S02]  /*2220*/  LDS R31, [R28+0x180] ;  /* 0x000180001c1f7984 */ /* 0x000e640000000800 */
[----:B------:R-:W-:Y:S02]  /*2230*/  LEA.HI.X R3, R30, UR7, R3, 0x2, P0 ;  /* 0x000000071e037c11 */ /* 0x000fe400080f1403 */
[----:B------:R-:W2:Y:S04]  /*2240*/  LDS R21, [R28+0x200] ;  /* 0x000200001c157984 */ /* 0x000ea80000000800 */
[----:B------:R-:W5:Y:S04]  /*2250*/  LDS R17, [R28+0x280] ;  /* 0x000280001c117984 */ /* 0x000f680000000800 */
        /* <DEDUP_REMOVED lines=18> */
[----:B---3--:R-:W-:Y:S04]  /*2380*/  STG.E desc[UR16][R2.64], R25 ;  /* 0x0000001902007986 */ /* 0x008fe8000c101910 */
[----:B0-----:R-:W-:Y:S04]  /*2390*/  STG.E desc[UR16][R2.64+0x80], R27 ;  /* 0x0000801b02007986 */ /* 0x001fe8000c101910 */
[----:B----4-:R-:W-:Y:S04]  /*23a0*/  STG.E desc[UR16][R2.64+0x100], R29 ;  /* 0x0001001d02007986 */ /* 0x010fe8000c101910 */
[----:B-1----:R-:W-:Y:S04]  /*23b0*/  STG.E desc[UR16][R2.64+0x180], R31 ;  /* 0x0001801f02007986 */ /* 0x002fe8000c101910 */
[----:B--2---:R-:W-:Y:S04]  /*23c0*/  STG.E desc[UR16][R2.64+0x200], R21 ;  /* 0x0002001502007986 */ /* 0x004fe8000c101910 */
[----:B-----5:R-:W-:Y:S04]  /*23d0*/  STG.E desc[UR16][R2.64+0x280], R17 ;  /* 0x0002801102007986 */ /* 0x020fe8000c101910 */
[----:B------:R-:W-:Y:S04]  /*23e0*/  STG.E desc[UR16][R2.64+0x300], R13 ;  /* 0x0003000d02007986 */ /* 0x000fe8000c101910 */
        /* <DEDUP_REMOVED lines=16> */
[----:B------:R-:W-:Y:S01]  /*24f0*/  STG.E desc[UR16][R2.64+0xb80], R51 ;  /* 0x000b803302007986 */ /* 0x000fe2000c101910 */
[----:B------:R-:W-:Y:S05]  /*2500*/  EXIT ;  /* 0x000000000000794d */ /* 0x000fea0003800000 */
.L_x_0:
[----:B------:R-:W-:-:S04]  /*2510*/  ISETP.NE.U32.AND P0, PT, RZ, UR9, PT ;  /* 0x00000009ff007c0c */ /* 0x000fc8000bf05070 */
[----:B------:R-:W-:-:S13]  /*2520*/  ISETP.NE.AND.EX P0, PT, RZ, UR4, PT, P0 ;  /* 0x00000004ff007c0c */ /* 0x000fda000bf05300 */
[----:B------:R-:W-:Y:S05]  /*2530*/  @!P0 EXIT ;  /* 0x000000000000894d */ /* 0x000fea0003800000 */
[----:B------:R-:W0:Y:S01]  /*2540*/  S2R R6, SR_TID.X ;  /* 0x0000000000067919 */ /* 0x000e220000002100 */
[----:B------:R-:W1:Y:S01]  /*2550*/  LDCU UR6, c[0x0][0x380] ;  /* 0x00007000ff0677ac */ /* 0x000e620008000800 */
[----:B------:R-:W2:Y:S01]  /*2560*/  LDCU.64 UR12, c[0x0][0x388] ;  /* 0x00007100ff0c77ac */ /* 0x000ea20008000a00 */
[----:B------:R-:W3:Y:S01]  /*2570*/  LDCU.64 UR4, c[0x0][0x398] ;  /* 0x00007300ff0477ac */ /* 0x000ee20008000a00 */
[----:B-1----:R-:W-:-:S04]  /*2580*/  UIADD3 UR6, UPT, UPT, UR14, UR6, URZ ;  /* 0x000000060e067290 */ /* 0x002fc8000fffe0ff */
[----:B--2---:R-:W-:-:S04]  /*2590*/  UIADD3 UR7, UP0, UPT, UR6, UR12, URZ ;  /* 0x0000000c06077290 */ /* 0x004fc8000ff1e0ff */
[----:B------:R-:W-:Y:S02]  /*25a0*/  ULEA.HI.X.SX32 UR8, UR6, UR13, 0x1, UP0 ;  /* 0x0000000d06087291 */ /* 0x000fe400080f0eff */
[----:B------:R-:W-:Y:S01]  /*25b0*/  IMAD.U32 R2, RZ, RZ, UR7 ;  /* 0x00000007ff027e24 */ /* 0x000fe2000f8e00ff */
[----:B---3--:R-:W-:Y:S01]  /*25c0*/  UIMAD.WIDE UR4, UR6, 0x4, UR4 ;  /* 0x00000004060478a5 */ /* 0x008fe2000f8e0204 */
[C---:B0-----:R-:W-:Y:S02]  /*25d0*/  LOP3.LUT R5, R6.reuse, 0x1f, RZ, 0xc0, !PT ;  /* 0x0000001f06057812 */ /* 0x041fe400078ec0ff */
[----:B------:R-:W-:Y:S01]  /*25e0*/  IMAD.U32 R3, RZ, RZ, UR8 ;  /* 0x00000008ff037e24 */ /* 0x000fe2000f8e00ff */
[----:B------:R-:W-:-:S04]  /*25f0*/  LOP3.LUT R0, R6, 0x3e0, RZ, 0xc0, !PT ;  /* 0x000003e006007812 */ /* 0x000fc800078ec0ff */
[----:B------:R-:W2:Y:S01]  /*2600*/  LDG.E.U8 R15, desc[UR16][R2.64+-0x1] ;  /* 0xffffff10020f7981 */ /* 0x000ea2000c1e1100 */
[----:B------:R-:W-:-:S05]  /*2610*/  IMAD R5, R0, 0x18, R5 ;  /* 0x0000001800057824 */ /* 0x000fca00078e0205 */
[C---:B------:R-:W-:Y:S02]  /*2620*/  ISETP.GE.U32.AND P1, PT, R5.reuse, UR9, PT ;  /* 0x0000000905007c0c */ /* 0x040fe4000bf26070 */
[C---:B------:R-:W-:Y:S01]  /*2630*/  IADD3 R10, P0, PT, R5.reuse, UR7, RZ ;  /* 0x00000007050a7c10 */ /* 0x040fe2000ff1e0ff */
[----:B------:R-:W-:Y:S02]  /*2640*/  IMAD.U32 R12, RZ, RZ, UR4 ;  /* 0x00000004ff0c7e24 */ /* 0x000fe4000f8e00ff */
[----:B------:R-:W-:Y:S02]  /*2650*/  IMAD.U32 R13, RZ, RZ, UR5 ;  /* 0x00000005ff0d7e24 */ /* 0x000fe4000f8e00ff */
[----:B------:R-:W-:Y:S02]  /*2660*/  IMAD.X R11, RZ, RZ, UR8, P0 ;  /* 0x00000008ff0b7e24 */ /* 0x000fe400080e06ff */
[C---:B------:R-:W-:Y:S01]  /*2670*/  VIADD R0, R5.reuse, 0x20 ;  /* 0x0000002005007836 */ /* 0x040fe20000000000 */
[----:B------:R-:W3:Y:S01]  /*2680*/  LDG.E R14, desc[UR16][R12.64+-0x4] ;  /* 0xfffffc100c0e7981 */ /* 0x000ee2000c1e1900 */
[----:B------:R-:W-:-:S03]  /*2690*/  LEA R8, P0, R5, UR4, 0x2 ;  /* 0x0000000405087c11 */ /* 0x000fc6000f8010ff */
[----:B------:R-:W4:Y:S01]  /*26a0*/  @!P1 LDG.E.U8 R18, desc[UR16][R10.64+-0x1] ;  /* 0xffffff100a129981 */ /* 0x000f22000c1e1100 */
[----:B------:R-:W-:Y:S01]  /*26b0*/  ISETP.GE.U32.AND P5, PT, R0, UR9, PT ;  /* 0x0000000900007c0c */ /* 0x000fe2000bfa6070 */
[----:B------:R-:W-:Y:S02]  /*26c0*/  IMAD.X R9, RZ, RZ, UR5, P0 ;  /* 0x00000005ff097e24 */ /* 0x000fe400080e06ff */
[----:B------:R-:W-:Y:S01]  /*26d0*/  VIADD R0, R5, 0x40 ;  /* 0x0000004005007836 */ /* 0x000fe20000000000 */
[----:B------:R3:W5:Y:S04]  /*26e0*/  LDG.E R7, desc[UR16][R12.64] ;  /* 0x000000100c077981 */ /* 0x000768000c1e1900 */
[----:B------:R-:W5:Y:S01]  /*26f0*/  @!P1 LDG.E R17, desc[UR16][R8.64+-0x4] ;  /* 0xfffffc1008119981 */ /* 0x000f62000c1e1900 */
[----:B------:R-:W-:-:S04]  /*2700*/  ISETP.GE.U32.AND P2, PT, R0, UR9, PT ;  /* 0x0000000900007c0c */ /* 0x000fc8000bf46070 */
[----:B------:R-:W5:Y:S01]  /*2710*/  @!P5 LDG.E.U8 R21, desc[UR16][R10.64+0x1f] ;  /* 0x00001f100a15d981 */ /* 0x000f62000c1e1100 */
[----:B------:R-:W-:-:S03]  /*2720*/  VIADD R0, R5, 0x60 ;  /* 0x0000006005007836 */ /* 0x000fc60000000000 */
[----:B------:R-:W5:Y:S04]  /*2730*/  @!P1 LDG.E R16, desc[UR16][R8.64] ;  /* 0x0000001008109981 */ /* 0x000f68000c1e1900 */
[----:B------:R-:W5:Y:S01]  /*2740*/  @!P5 LDG.E R19, desc[UR16][R8.64+0x7c] ;  /* 0x00007c100813d981 */ /* 0x000f62000c1e1900 */
[----:B------:R-:W-:-:S03]  /*2750*/  ISETP.GE.U32.AND P4, PT, R0, UR9, PT ;  /* 0x0000000900007c0c */ /* 0x000fc6000bf86070 */
[----:B------:R-:W5:Y:S04]  /*2760*/  @!P2 LDG.E.U8 R24, desc[UR16][R10.64+0x3f] ;  /* 0x00003f100a18a981 */ /* 0x000f68000c1e1100 */
[----:B------:R-:W5:Y:S04]  /*2770*/  @!P5 LDG.E R20, desc[UR16][R8.64+0x80] ;  /* 0x000080100814d981 */ /* 0x000f68000c1e1900 */
[----:B------:R-:W5:Y:S04]  /*2780*/  @!P2 LDG.E R23, desc[UR16][R8.64+0xfc] ;  /* 0x0000fc100817a981 */ /* 0x000f68000c1e1900 */
[----:B------:R-:W5:Y:S01]  /*2790*/  @!P4 LDG.E.U8 R27, desc[UR16][R10.64+0x5f] ;  /* 0x00005f100a1bc981 */ /* 0x000f62000c1e1100 */
[----:B------:R-:W-:-:S03]  /*27a0*/  VIADD R0, R5, 0x80 ;  /* 0x0000008005007836 */ /* 0x000fc60000000000 */
[----:B------:R-:W5:Y:S02]  /*27b0*/  @!P4 LDG.E R26, desc[UR16][R8.64+0x17c] ;  /* 0x00017c10081ac981 */ /* 0x000f64000c1e1900 */
[----:B------:R-:W-:Y:S02]  /*27c0*/  ISETP.GE.U32.AND P0, PT, R0, UR9, PT ;  /* 0x0000000900007c0c */ /* 0x000fe4000bf06070 */
[----:B------:R-:W5:Y:S01]  /*27d0*/  @!P2 LDG.E R22, desc[UR16][R8.64+0x100] ;  /* 0x000100100816a981 */ /* 0x000f62000c1e1900 */
[----:B------:R-:W-:-:S03]  /*27e0*/  VIADD R0, R5, 0xa0 ;  /* 0x000000a005007836 */ /* 0x000fc60000000000 */
[----:B------:R-:W5:Y:S07]  /*27f0*/  @!P4 LDG.E R25, desc[UR16][R8.64+0x180] ;  /* 0x000180100819c981 */ /* 0x000f6e000c1e1900 */
[----:B------:R-:W5:Y:S01]  /*2800*/  @!P0 LDG.E.U8 R28, desc[UR16][R10.64+0x7f] ;  /* 0x00007f100a1c8981 */ /* 0x000f62000c1e1100 */
[----:B------:R-:W-:-:S03]  /*2810*/  ISETP.GE.U32.AND P6, PT, R0, UR9, PT ;  /* 0x0000000900007c0c */ /* 0x000fc6000bfc6070 */
[----:B------:R-:W5:Y:S04]  /*2820*/  @!P0 LDG.E R4, desc[UR16][R8.64+0x1fc] ;  /* 0x0001fc1008048981 */ /* 0x000f68000c1e1900 */
[----:B------:R-:W5:Y:S06]  /*2830*/  @!P0 LDG.E R3, desc[UR16][R8.64+0x200] ;  /* 0x0002001008038981 */ /* 0x000f6c000c1e1900 */
[----:B------:R-:W5:Y:S04]  /*2840*/  @!P6 LDG.E.U8 R2, desc[UR16][R10.64+0x9f] ;  /* 0x00009f100a02e981 */ /* 0x000f68000c1e1100 */
[----:B------:R-:W5:Y:S01]  /*2850*/  @!P6 LDG.E R0, desc[UR16][R8.64+0x27c] ;  /* 0x00027c100800e981 */ /* 0x000f62000c1e1900 */
[----:B------:R-:W-:-:S06]  /*2860*/  UPRMT UR4, UR10, 0x9910, URZ ;  /* 0x000099100a047896 */ /* 0x000fcc00080000ff */
[----:B--2---:R-:W-:Y:S01]  /*2870*/  ISETP.NE.AND P3, PT, R15, UR4, PT ;  /* 0x000000040f007c0c */ /* 0x004fe2000bf65270 */
[----:B---3--:R-:W-:-:S12]  /*2880*/  VIADD R12, R14, 0x1 ;  /* 0x000000010e0c7836 */ /* 0x008fd80000000000 */
[----:B------:R-:W-:Y:S01]  /*2890*/  @P3 IMAD.MOV R12, RZ, RZ, R14 ;  /* 0x000000ffff0c3224 */ /* 0x000fe200078e020e */
[----:B----4-:R-:W-:Y:S02]  /*28a0*/  ISETP.NE.AND P3, PT, R18, UR4, !P1 ;  /* 0x0000000412007c0c */ /* 0x010fe4000cf65270 */
[----:B------:R-:W2:Y:S01]  /*28b0*/  @!P6 LDG.E R18, desc[UR16][R8.64+0x280] ;  /* 0x000280100812e981 */ /* 0x000ea2000c1e1900 */
[----:B-----5:R-:W-:-:S10]  /*28c0*/  @!P1 VIADD R14, R17, 0x1 ;  /* 0x00000001110e9836 */ /* 0x020fd40000000000 */
[----:B------:R-:W-:Y:S01]  /*28d0*/  @P3 IMAD.MOV R14, RZ, RZ, R17 ;  /* 0x000000ffff0e3224 */ /* 0x000fe200078e0211 */
[----:B------:R-:W-:Y:S02]  /*28e0*/  ISETP.NE.AND P3, PT, R21, UR4, !P5 ;  /* 0x0000000415007c0c */ /* 0x000fe4000ef65270 */
[----:B------:R-:W-:Y:S01]  /*28f0*/  VIMNMX R13, PT, PT, R7, R12, !PT ;  /* 0x0000000c070d7248 */ /* 0x000fe20007fe0100 */
[----:B------:R-:W-:-:S04]  /*2900*/  VIADD R12, R5, 0xc0 ;  /* 0x000000c0050c7836 */ /* 0x000fc80000000000 */
[----:B------:R-:W-:Y:S01]  /*2910*/  IMAD.MOV.U32 R33, RZ, RZ, R13 ;  /* 0x000000ffff217224 */ /* 0x000fe200078e000d */
[----:B------:R-:W-:Y:S01]  /*2920*/  @!P1 VIMNMX R13, PT, PT, R16, R14, !PT ;  /* 0x0000000e100d9248 */ /* 0x000fe20007fe0100 */
[----:B------:R-:W-:Y:S01]  /*2930*/  @!P5 VIADD R7, R19, 0x1 ;  /* 0x000000011307d836 */ /* 0x000fe20000000000 */
[----:B------:R-:W-:-:S03]  /*2940*/  ISETP.GE.U32.AND P1, PT, R12, UR9, PT ;  /* 0x000000090c007c0c */ /* 0x000fc6000bf26070 */
[----:B------:R-:W-:Y:S01]  /*2950*/  @P3 IMAD.MOV R7, RZ, RZ, R19 ;  /* 0x000000ffff073224 */ /* 0x000fe200078e0213 */
[----:B------:R-:W-:Y:S01]  /*2960*/  ISETP.NE.AND P3, PT, R24, UR4, !P2 ;  /* 0x0000000418007c0c */ /* 0x000fe2000d765270 */
[----:B------:R-:W-:Y:S02]  /*2970*/  VIADD R12, R5, 0xe0 ;  /* 0x000000e0050c7836 */ /* 0x000fe40000000000 */
[----:B------:R-:W-:Y:S01]  /*2980*/  IMAD.MOV.U32 R19, RZ, RZ, R33 ;  /* 0x000000ffff137224 */ /* 0x000fe200078e0021 */
[----:B------:R-:W-:Y:S01]  /*2990*/  @!P5 VIMNMX R19, PT, PT, R20, R7, !PT ;  /* 0x000000071413d248 */ /* 0x000fe20007fe0100 */
[----:B------:R-:W-:-:S04]  /*29a0*/  @!P2 VIADD R7, R23, 0x1 ;  /* 0x000000011707a836 */ /* 0x000fc80000000000 */
[----:B------:R-:W3:Y:S01]  /*29b0*/  @!P1 LDG.E.U8 R24, desc[UR16][R10.64+0xbf] ;  /* 0x0000bf100a189981 */ /* 0x000ee2000c1e1100 */
[----:B------:R-:W-:-:S03]  /*29c0*/  ISETP.GE.U32.AND P5, PT, R12, UR9, PT ;  /* 0x000000090c007c0c */ /* 0x000fc6000bfa6070 */
[----:B------:R-:W-:Y:S01]  /*29d0*/  @P3 IMAD.MOV R7, RZ, RZ, R23 ;  /* 0x000000ffff073224 */ /* 0x000fe200078e0217 */
[----:B------:R-:W-:Y:S01]  /*29e0*/  ISETP.NE.AND P3, PT, R27, UR4, !P4 ;  /* 0x000000041b007c0c */ /* 0x000fe2000e765270 */
[----:B------:R-:W4:Y:S01]  /*29f0*/  @!P1 LDG.E R20, desc[UR16][R8.64+0x2fc] ;  /* 0x0002fc1008149981 */ /* 0x000f22000c1e1900 */
[----:B------:R-:W-:Y:S02]  /*2a00*/  VIADD R14, R5, 0x100 ;  /* 0x00000100050e7836 */ /* 0x000fe40000000000 */
[----:B------:R-:W-:-:S05]  /*2a10*/  @!P4 VIADD R12, R26, 0x1 ;  /* 0x000000011a0cc836 */ /* 0x000fca0000000000 */
[----:B------:R-:W5:Y:S04]  /*2a20*/  @!P5 LDG.E.U8 R27, desc[UR16][R10.64+0xdf] ;  /* 0x0000df100a1bd981 */ /* 0x000f68000c1e1100 */
[----:B------:R-:W-:Y:S01]  /*2a30*/  @P3 IMAD.MOV R12, RZ, RZ, R26 ;  /* 0x000000ffff0c3224 */ /* 0x000fe200078e021a */
[----:B------:R-:W-:Y:S01]  /*2a40*/  ISETP.GE.U32.AND P3, PT, R14, UR9, PT ;  /* 0x000000090e007c0c */ /* 0x000fe2000bf66070 */
[----:B------:R-:W-:Y:S01]  /*2a50*/  IMAD.MOV.U32 R15, RZ, RZ, R33 ;  /* 0x000000ffff0f7224 */ /* 0x000fe200078e0021 */
[----:B------:R-:W5:Y:S01]  /*2a60*/  @!P5 LDG.E R23, desc[UR16][R8.64+0x37c] ;  /* 0x00037c100817d981 */ /* 0x000f62000c1e1900 */
[----:B------:R-:W-:-:S03]  /*2a70*/  @!P4 IMAD.MOV.U32 R14, RZ, RZ, R12 ;  /* 0x000000ffff0ec224 */ /* 0x000fc600078e000c */
[----:B------:R-:W5:Y:S01]  /*2a80*/  @!P1 LDG.E R12, desc[UR16][R8.64+0x300] ;  /* 0x00030010080c9981 */ /* 0x000f62000c1e1900 */
[----:B------:R-:W-:Y:S01]  /*2a90*/  IMAD.MOV.U32 R21, RZ, RZ, R33 ;  /* 0x000000ffff157224 */ /* 0x000fe200078e0021 */
[----:B------:R-:W-:Y:S01]  /*2aa0*/  @!P2 VIMNMX R15, PT, PT, R22, R7, !PT ;  /* 0x00000007160fa248 */ /* 0x000fe20007fe0100 */
[----:B------:R-:W-:Y:S01]  /*2ab0*/  VIADD R7, R5, 0x120 ;  /* 0x0000012005077836 */ /* 0x000fe20000000000 */
[----:B------:R-:W-:Y:S01]  /*2ac0*/  @!P4 VIMNMX R21, PT, PT, R25, R14, !PT ;  /* 0x0000000e1915c248 */ /* 0x000fe20007fe0100 */
[----:B------:R-:W5:Y:S01]  /*2ad0*/  @!P5 LDG.E R22, desc[UR16][R8.64+0x380] ;  /* 0x000380100816d981 */ /* 0x000f62000c1e1900 */
[----:B------:R-:W-:Y:S02]  /*2ae0*/  ISETP.NE.AND P4, PT, R28, UR4, !P0 ;  /* 0x000000041c007c0c */ /* 0x000fe4000c785270 */
[----:B------:R-:W-:Y:S01]  /*2af0*/  ISETP.GE.U32.AND P2, PT, R7, UR9, PT ;  /* 0x0000000907007c0c */ /* 0x000fe2000bf46070 */
[----:B------:R-:W5:Y:S01]  /*2b00*/  @!P3 LDG.E.U8 R28, desc[UR16][R10.64+0xff] ;  /* 0x0000ff100a1cb981 */ /* 0x000f62000c1e1100 */
[----:B------:R-:W-:-:S02]  /*2b10*/  @!P0 VIADD R7, R4, 0x1 ;  /* 0x0000000104078836 */ /* 0x000fc40000000000 */
[----:B------:R-:W-:Y:S01]  /*2b20*/  VIADD R14, R5, 0x140 ;  /* 0x00000140050e7836 */ /* 0x000fe20000000000 */
[----:B------:R-:W5:Y:S01]  /*2b30*/  @!P3 LDG.E R26, desc[UR16][R8.64+0x3fc] ;  /* 0x0003fc10081ab981 */ /* 0x000f62000c1e1900 */
[----:B------:R-:W-:-:S03]  /*2b40*/  IMAD.MOV.U32 R17, RZ, RZ, R33 ;  /* 0x000000ffff117224 */ /* 0x000fc600078e0021 */
[----:B------:R-:W5:Y:S02]  /*2b50*/  @!P3 LDG.E R25, desc[UR16][R8.64+0x400] ;  /* 0x000400100819b981 */ /* 0x000f64000c1e1900 */
[----:B------:R-:W-:Y:S01]  /*2b60*/  @P4 IMAD.MOV R7, RZ, RZ, R4 ;  /* 0x000000ffff074224 */ /* 0x000fe200078e0204 */
[----:B------:R-:W-:Y:S01]  /*2b70*/  ISETP.GE.U32.AND P4, PT, R14, UR9, PT ;  /* 0x000000090e007c0c */ /* 0x000fe2000bf86070 */
[----:B------:R-:W5:Y:S03]  /*2b80*/  @!P2 LDG.E.U8 R32, desc[UR16][R10.64+0x11f] ;  /* 0x00011f100a20a981 */ /* 0x000f66000c1e1100 */
[----:B------:R-:W-:Y:S01]  /*2b90*/  @!P0 VIMNMX R17, PT, PT, R3, R7, !PT ;  /* 0x0000000703118248 */ /* 0x000fe20007fe0100 */
[----:B------:R-:W5:Y:S01]  /*2ba0*/  @!P2 LDG.E R30, desc[UR16][R8.64+0x47c] ;  /* 0x00047c10081ea981 */ /* 0x000f62000c1e1900 */
[----:B------:R-:W-:Y:S01]  /*2bb0*/  ISETP.NE.AND P0, PT, R2, UR4, !P6 ;  /* 0x0000000402007c0c */ /* 0x000fe2000f705270 */
[----:B------:R-:W-:-:S02]  /*2bc0*/  VIADD R3, R5, 0x160 ;  /* 0x0000016005037836 */ /* 0x000fc40000000000 */
[----:B------:R-:W-:-:S04]  /*2bd0*/  @!P6 VIADD R2, R0, 0x1 ;  /* 0x000000010002e836 */ /* 0x000fc80000000000 */
[----:B------:R-:W5:Y:S04]  /*2be0*/  @!P4 LDG.E.U8 R34, desc[UR16][R10.64+0x13f] ;  /* 0x00013f100a22c981 */ /* 0x000f68000c1e1100 */
[----:B------:R-:W5:Y:S02]  /*2bf0*/  @!P4 LDG.E R16, desc[UR16][R8.64+0x4fc] ;  /* 0x0004fc100810c981 */ /* 0x000f64000c1e1900 */
[----:B------:R-:W-:Y:S01]  /*2c00*/  @P0 IMAD.MOV R2, RZ, RZ, R0 ;  /* 0x000000ffff020224 */ /* 0x000fe200078e0200 */
[----:B------:R-:W-:Y:S01]  /*2c10*/  ISETP.GE.U32.AND P0, PT, R3, UR9, PT ;  /* 0x0000000903007c0c */ /* 0x000fe2000bf06070 */
[----:B------:R-:W5:Y:S04]  /*2c20*/  @!P4 LDG.E R4, desc[UR16][R8.64+0x500] ;  /* 0x000500100804c981 */ /* 0x000f68000c1e1900 */
[----:B------:R-:W5:Y:S08]  /*2c30*/  @!P2 LDG.E R3, desc[UR16][R8.64+0x480] ;  /* 0x000480100803a981 */ /* 0x000f70000c1e1900 */
[----:B------:R-:W5:Y:S04]  /*2c40*/  @!P0 LDG.E.U8 R14, desc[UR16][R10.64+0x15f] ;  /* 0x00015f100a0e8981 */ /* 0x000f68000c1e1100 */
[----:B------:R-:W5:Y:S01]  /*2c50*/  @!P0 LDG.E R0, desc[UR16][R8.64+0x57c] ;  /* 0x00057c1008008981 */ /* 0x000f62000c1e1900 */
[----:B------:R-:W-:-:S02]  /*2c60*/  IMAD.MOV.U32 R35, RZ, RZ, R33 ;  /* 0x000000ffff237224 */ /* 0x000fc400078e0021 */
[----:B------:R-:W-:Y:S02]  /*2c70*/  VIADD R7, R5, 0x180 ;  /* 0x0000018005077836 */ /* 0x000fe40000000000 */
[--C-:B------:R-:W-:Y:S02]  /*2c80*/  IMAD.MOV.U32 R31, RZ, RZ, R33.reuse ;  /* 0x000000ffff1f7224 */ /* 0x100fe400078e0021 */
[----:B------:R-:W-:Y:S01]  /*2c90*/  IMAD.MOV.U32 R29, RZ, RZ, R33 ;  /* 0x000000ffff1d7224 */ /* 0x000fe200078e0021 */
[----:B--2---:R-:W-:Y:S02]  /*2ca0*/  @!P6 VIMNMX R35, PT, PT, R18, R2, !PT ;  /* 0x000000021223e248 */ /* 0x004fe40007fe0100 */
[----:B---3--:R-:W-:Y:S01]  /*2cb0*/  ISETP.NE.AND P6, PT, R24, UR4, !P1 ;  /* 0x0000000418007c0c */ /* 0x008fe2000cfc5270 */
[----:B----4-:R-:W-:-:S12]  /*2cc0*/  @!P1 VIADD R2, R20, 0x1 ;  /* 0x0000000114029836 */ /* 0x010fd80000000000 */
[----:B------:R-:W-:Y:S01]  /*2cd0*/  @P6 IMAD.MOV R2, RZ, RZ, R20 ;  /* 0x000000ffff026224 */ /* 0x000fe200078e0214 */
[----:B-----5:R-:W-:-:S03]  /*2ce0*/  ISETP.NE.AND P6, PT, R27, UR4, !P5 ;  /* 0x000000041b007c0c */ /* 0x020fc6000efc5270 */
[----:B------:R-:W-:-:S05]  /*2cf0*/  @!P1 IMAD.MOV.U32 R27, RZ, RZ, R2 ;  /* 0x000000ffff1b9224 */ /* 0x000fca00078e0002 */
[----:B------:R-:W-:Y:S02]  /*2d00*/  @!P1 VIMNMX R31, PT, PT, R12, R27, !PT ;  /* 0x0000001b0c1f9248 */ /* 0x000fe40007fe0100 */
[----:B------:R-:W-:Y:S01]  /*2d10*/  ISETP.GE.U32.AND P1, PT, R7, UR9, PT ;  /* 0x0000000907007c0c */ /* 0x000fe2000bf26070 */
[----:B------:R-:W-:Y:S02]  /*2d20*/  @!P5 VIADD R2, R23, 0x1 ;  /* 0x000000011702d836 */ /* 0x000fe40000000000 */
[----:B------:R-:W-:Y:S02]  /*2d30*/  @P6 IMAD.MOV R2, RZ, RZ, R23 ;  /* 0x000000ffff026224 */ /* 0x000fe400078e0217 */
[----:B------:R-:W-:Y:S01]  /*2d40*/  VIADD R12, R5, 0x1a0 ;  /* 0x000001a0050c7836 */ /* 0x000fe20000000000 */
[----:B------:R-:W-:Y:S02]  /*2d50*/  ISETP.NE.AND P6, PT, R28, UR4, !P3 ;  /* 0x000000041c007c0c */ /* 0x000fe4000dfc5270 */
[----:B------:R-:W-:-:S02]  /*2d60*/  @!P5 VIMNMX R29, PT, PT, R22, R2, !PT ;  /* 0x00000002161dd248 */ /* 0x000fc40007fe0100 */
[----:B------:R-:W2:Y:S01]  /*2d70*/  @!P0 LDG.E R2, desc[UR16][R8.64+0x580] ;  /* 0x0005801008028981 */ /* 0x000ea2000c1e1900 */
[----:B------:R-:W-:-:S03]  /*2d80*/  ISETP.GE.U32.AND P5, PT, R12, UR9, PT ;  /* 0x000000090c007c0c */ /* 0x000fc6000bfa6070 */
[----:B------:R-:W3:Y:S01]  /*2d90*/  @!P1 LDG.E.U8 R7, desc[UR16][R10.64+0x17f] ;  /* 0x00017f100a079981 */ /* 0x000ee2000c1e1100 */
[----:B------:R-:W-:Y:S02]  /*2da0*/  @!P3 VIADD R18, R26, 0x1 ;  /* 0x000000011a12b836 */ /* 0x000fe40000000000 */
[----:B------:R-:W-:Y:S01]  /*2db0*/  VIADD R22, R5, 0x1c0 ;  /* 0x000001c005167836 */ /* 0x000fe20000000000 */
[----:B------:R-:W4:Y:S01]  /*2dc0*/  @!P1 LDG.E R12, desc[UR16][R8.64+0x5fc] ;  /* 0x0005fc10080c9981 */ /* 0x000f22000c1e1900 */
[----:B------:R-:W-:Y:S01]  /*2dd0*/  @P6 IMAD.MOV R18, RZ, RZ, R26 ;  /* 0x000000ffff126224 */ /* 0x000fe200078e021a */
[----:B------:R-:W-:Y:S01]  /*2de0*/  ISETP.NE.AND P6, PT, R32, UR4, !P2 ;  /* 0x0000000420007c0c */ /* 0x000fe2000d7c5270 */
[----:B------:R-:W-:Y:S01]  /*2df0*/  IMAD.MOV.U32 R27, RZ, RZ, R33 ;  /* 0x000000ffff1b7224 */ /* 0x000fe200078e0021 */
[----:B------:R-:W5:Y:S02]  /*2e00*/  @!P1 LDG.E R24, desc[UR16][R8.64+0x600] ;  /* 0x0006001008189981 */ /* 0x000f64000c1e1900 */
[----:B------:R-:W-:-:S02]  /*2e10*/  @!P3 VIMNMX R27, PT, PT, R25, R18, !PT ;  /* 0x00000012191bb248 */ /* 0x000fc40007fe0100 */
[----:B------:R-:W5:Y:S01]  /*2e20*/  @!P5 LDG.E.U8 R18, desc[UR16][R10.64+0x19f] ;  /* 0x00019f100a12d981 */ /* 0x000f62000c1e1100 */
[----:B------:R-:W-:Y:S01]  /*2e30*/  ISETP.GE.U32.AND P3, PT, R22, UR9, PT ;  /* 0x0000000916007c0c */ /* 0x000fe2000bf66070 */
[----:B------:R-:W-:Y:S02]  /*2e40*/  @!P2 VIADD R20, R30, 0x1 ;  /* 0x000000011e14a836 */ /* 0x000fe40000000000 */
[----:B------:R-:W5:Y:S03]  /*2e50*/  @!P5 LDG.E R28, desc[UR16][R8.64+0x67c] ;  /* 0x00067c10081cd981 */ /* 0x000f66000c1e1900 */
[----:B------:R-:W-:Y:S01]  /*2e60*/  @P6 IMAD.MOV R20, RZ, RZ, R30 ;  /* 0x000000ffff146224 */ /* 0x000fe200078e021e */
[----:B------:R-:W-:Y:S01]  /*2e70*/  ISETP.NE.AND P6, PT, R34, UR4, !P4 ;  /* 0x0000000422007c0c */ /* 0x000fe2000e7c5270 */
[----:B------:R-:W-:Y:S01]  /*2e80*/  VIADD R23, R5, 0x1e0 ;  /* 0x000001e005177836 */ /* 0x000fe20000000000 */
[----:B------:R-:W5:Y:S04]  /*2e90*/  @!P5 LDG.E R26, desc[UR16][R8.64+0x680] ;  /* 0x00068010081ad981 */ /* 0x000f68000c1e1900 */
[----:B------:R-:W5:Y:S01]  /*2ea0*/  @!P3 LDG.E.U8 R34, desc[UR16][R10.64+0x1bf] ;  /* 0x0001bf100a22b981 */ /* 0x000f62000c1e1100 */
[----:B------:R-:W-:-:S02]  /*2eb0*/  @!P4 VIADD R22, R16, 0x1 ;  /* 0x000000011016c836 */ /* 0x000fc40000000000 */
[--C-:B------:R-:W-:Y:S01]  /*2ec0*/  IMAD.MOV.U32 R25, RZ, RZ, R33.reuse ;  /* 0x000000ffff197224 */ /* 0x100fe200078e0021 */
[----:B------:R-:W-:Y:S01]  /*2ed0*/  @!P2 VIMNMX R25, PT, PT, R3, R20, !PT ;  /* 0x000000140319a248 */ /* 0x000fe20007fe0100 */
[----:B------:R-:W5:Y:S02]  /*2ee0*/  @!P3 LDG.E R32, desc[UR16][R8.64+0x6fc] ;  /* 0x0006fc100820b981 */ /* 0x000f64000c1e1900 */
[----:B------:R-:W-:Y:S01]  /*2ef0*/  @P6 IMAD.MOV R22, RZ, RZ, R16 ;  /* 0x000000ffff166224 */ /* 0x000fe200078e0210 */
[----:B------:R-:W-:Y:S01]  /*2f00*/  ISETP.GE.U32.AND P6, PT, R23, UR9, PT ;  /* 0x0000000917007c0c */ /* 0x000fe2000bfc6070 */
[C---:B------:R-:W-:Y:S01]  /*2f10*/  VIADD R16, R5.reuse, 0x200 ;  /* 0x0000020005107836 */ /* 0x040fe20000000000 */
[----:B------:R-:W-:Y:S01]  /*2f20*/  ISETP.NE.AND P2, PT, R14, UR4, !P0 ;  /* 0x000000040e007c0c */ /* 0x000fe2000c745270 */
[----:B------:R-:W-:Y:S01]  /*2f30*/  IMAD.MOV.U32 R23, RZ, RZ, R33 ;  /* 0x000000ffff177224 */ /* 0x000fe200078e0021 */
[----:B------:R-:W-:Y:S01]  /*2f40*/  @!P4 VIMNMX R23, PT, PT, R4, R22, !PT ;  /* 0x000000160417c248 */ /* 0x000fe20007fe0100 */
[----:B------:R-:W5:Y:S01]  /*2f50*/  @!P3 LDG.E R30, desc[UR16][R8.64+0x700] ;  /* 0x00070010081eb981 */ /* 0x000f62000c1e1900 */
[----:B------:R-:W-:Y:S01]  /*2f60*/  ISETP.GE.U32.AND P4, PT, R16, UR9, PT ;  /* 0x0000000910007c0c */ /* 0x000fe2000bf86070 */
[----:B------:R-:W-:-:S02]  /*2f70*/  VIADD R3, R5, 0x220 ;  /* 0x0000022005037836 */ /* 0x000fc40000000000 */
[----:B------:R-:W-:-:S04]  /*2f80*/  @!P0 VIADD R14, R0, 0x1 ;  /* 0x00000001000e8836 */ /* 0x000fc80000000000 */
[----:B------:R-:W5:Y:S02]  /*2f90*/  @!P6 LDG.E.U8 R36, desc[UR16][R10.64+0x1df] ;  /* 0x0001df100a24e981 */ /* 0x000f64000c1e1100 */
[----:B------:R-:W-:Y:S01]  /*2fa0*/  @P2 IMAD.MOV R14, RZ, RZ, R0 ;  /* 0x000000ffff0e2224 */ /* 0x000fe200078e0200 */
[----:B------:R-:W-:Y:S01]  /*2fb0*/  ISETP.GE.U32.AND P2, PT, R3, UR9, PT ;  /* 0x0000000903007c0c */ /* 0x000fe2000bf46070 */
[----:B------:R-:W5:Y:S04]  /*2fc0*/  @!P6 LDG.E R22, desc[UR16][R8.64+0x77c] ;  /* 0x00077c100816e981 */ /* 0x000f68000c1e1900 */
[----:B------:R-:W5:Y:S04]  /*2fd0*/  @!P4 LDG.E.U8 R38, desc[UR16][R10.64+0x1ff] ;  /* 0x0001ff100a26c981 */ /* 0x000f68000c1e1100 */
[----:B------:R-:W5:Y:S04]  /*2fe0*/  @!P4 LDG.E R20, desc[UR16][R8.64+0x7fc] ;  /* 0x0007fc100814c981 */ /* 0x000f68000c1e1900 */
[----:B------:R-:W5:Y:S04]  /*2ff0*/  @!P2 LDG.E.U8 R0, desc[UR16][R10.64+0x21f] ;  /* 0x00021f100a00a981 */ /* 0x000f68000c1e1100 */
[----:B------:R-:W5:Y:S04]  /*3000*/  @!P2 LDG.E R3, desc[UR16][R8.64+0x87c] ;  /* 0x00087c100803a981 */ /* 0x000f68000c1e1900 */
[----:B------:R-:W5:Y:S04]  /*3010*/  @!P6 LDG.E R4, desc[UR16][R8.64+0x780] ;  /* 0x000780100804e981 */ /* 0x000f68000c1e1900 */
[----:B------:R-:W5:Y:S01]  /*3020*/  @!P4 LDG.E R16, desc[UR16][R8.64+0x800] ;  /* 0x000800100810c981 */ /* 0x000f62000c1e1900 */
[----:B------:R-:W-:-:S02]  /*3030*/  IMAD.MOV.U32 R41, RZ, RZ, R33 ;  /* 0x000000ffff297224 */ /* 0x000fc400078e0021 */
[----:B------:R-:W-:Y:S02]  /*3040*/  VIADD R37, R5, 0x240 ;  /* 0x0000024005257836 */ /* 0x000fe40000000000 */
[--C-:B------:R-:W-:Y:S02]  /*3050*/  IMAD.MOV.U32 R47, RZ, RZ, R33.reuse ;  /* 0x000000ffff2f7224 */ /* 0x100fe400078e0021 */
[--C-:B------:R-:W-:Y:S02]  /*3060*/  IMAD.MOV.U32 R51, RZ, RZ, R33.reuse ;  /* 0x000000ffff337224 */ /* 0x100fe400078e0021 */
[--C-:B------:R-:W-:Y:S02]  /*3070*/  IMAD.MOV.U32 R49, RZ, RZ, R33.reuse ;  /* 0x000000ffff317224 */ /* 0x100fe400078e0021 */
[--C-:B------:R-:W-:Y:S02]  /*3080*/  IMAD.MOV.U32 R45, RZ, RZ, R33.reuse ;  /* 0x000000ffff2d7224 */ /* 0x100fe400078e0021 */
[----:B------:R-:W-:Y:S01]  /*3090*/  IMAD.MOV.U32 R43, RZ, RZ, R33 ;  /* 0x000000ffff2b7224 */ /* 0x000fe200078e0021 */
[----:B--2---:R-:W-:-:S02]  /*30a0*/  @!P0 VIMNMX R41, PT, PT, R2, R14, !PT ;  /* 0x0000000e02298248 */ /* 0x004fc40007fe0100 */
[----:B---3--:R-:W-:Y:S01]  /*30b0*/  ISETP.NE.AND P0, PT, R7, UR4, !P1 ;  /* 0x0000000407007c0c */ /* 0x008fe2000cf05270 */
[----:B----4-:R-:W-:-:S12]  /*30c0*/  @!P1 VIADD R2, R12, 0x1 ;  /* 0x000000010c029836 */ /* 0x010fd80000000000 */
[----:B------:R-:W-:Y:S01]  /*30d0*/  @P0 IMAD.MOV R2, RZ, RZ, R12 ;  /* 0x000000ffff020224 */ /* 0x000fe200078e020c */
[----:B-----5:R-:W-:Y:S01]  /*30e0*/  ISETP.NE.AND P0, PT, R18, UR4, !P5 ;  /* 0x0000000412007c0c */ /* 0x020fe2000ef05270 */
[----:B------:R-:W-:-:S12]  /*30f0*/  @!P5 VIADD R7, R28, 0x1 ;  /* 0x000000011c07d836 */ /* 0x000fd80000000000 */
[----:B------:R-:W-:Y:S01]  /*3100*/  @P0 IMAD.MOV R7, RZ, RZ, R28 ;  /* 0x000000ffff070224 */ /* 0x000fe200078e021c */
[----:B------:R-:W-:Y:S01]  /*3110*/  ISETP.NE.AND P0, PT, R34, UR4, !P3 ;  /* 0x0000000422007c0c */ /* 0x000fe2000df05270 */
[----:B------:R-:W-:-:S12]  /*3120*/  @!P3 VIADD R12, R32, 0x1 ;  /* 0x00000001200cb836 */ /* 0x000fd80000000000 */
[----:B------:R-:W-:Y:S01]  /*3130*/  @P0 IMAD.MOV R12, RZ, RZ, R32 ;  /* 0x000000ffff0c0224 */ /* 0x000fe200078e0220 */
[----:B------:R-:W-:-:S04]  /*3140*/  ISETP.GE.U32.AND P0, PT, R37, UR9, PT ;  /* 0x0000000925007c0c */ /* 0x000fc8000bf06070 */
[----:B------:R-:W-:Y:S02]  /*3150*/  @!P3 VIMNMX R47, PT, PT, R30, R12, !PT ;  /* 0x0000000c1e2fb248 */ /* 0x000fe40007fe0100 */
[----:B------:R-:W-:Y:S01]  /*3160*/  ISETP.NE.AND P3, PT, R36, UR4, !P6 ;  /* 0x0000000424007c0c */ /* 0x000fe2000f765270 */
[----:B------:R-:W-:Y:S01]  /*3170*/  VIADD R36, R5, 0x260 ;  /* 0x0000026005247836 */ /* 0x000fe20000000000 */
[----:B------:R-:W2:Y:S01]  /*3180*/  @!P2 LDG.E R12, desc[UR16][R8.64+0x880] ;  /* 0x00088010080ca981 */ /* 0x000ea2000c1e1900 */
[----:B------:R-:W-:Y:S02]  /*3190*/  @!P1 VIMNMX R51, PT, PT, R24, R2, !PT ;  /* 0x0000000218339248 */ /* 0x000fe40007fe0100 */
[----:B------:R-:W-:Y:S02]  /*31a0*/  @!P5 VIMNMX R49, PT, PT, R26, R7, !PT ;  /* 0x000000071a31d248 */ /* 0x000fe40007fe0100 */
[----:B------:R-:W3:Y:S01]  /*31b0*/  @!P0 LDG.E.U8 R14, desc[UR16][R10.64+0x23f] ;  /* 0x00023f100a0e8981 */ /* 0x000ee2000c1e1100 */
[----:B------:R-:W-:-:S02]  /*31c0*/  ISETP.NE.AND P5, PT, R38, UR4, !P4 ;  /* 0x0000000426007c0c */ /* 0x000fc4000e7a5270 */
[----:B------:R-:W-:Y:S01]  /*31d0*/  ISETP.GE.U32.AND P1, PT, R36, UR9, PT ;  /* 0x0000000924007c0c */ /* 0x000fe2000bf26070 */
[----:B------:R-:W-:Y:S01]  /*31e0*/  @!P6 VIADD R18, R22, 0x1 ;  /* 0x000000011612e836 */ /* 0x000fe20000000000 */
[----:B------:R-:W4:Y:S01]  /*31f0*/  @!P0 LDG.E R2, desc[UR16][R8.64+0x8fc] ;  /* 0x0008fc1008028981 */ /* 0x000f22000c1e1900 */
[----:B------:R-:W-:Y:S02]  /*3200*/  @P3 IMAD.MOV R18, RZ, RZ, R22 ;  /* 0x000000ffff123224 */ /* 0x000fe400078e0216 */
[----:B------:R-:W-:Y:S01]  /*3210*/  VIADD R7, R5, 0x280 ;  /* 0x0000028005077836 */ /* 0x000fe20000000000 */
[----:B------:R-:W-:Y:S01]  /*3220*/  ISETP.NE.AND P3, PT, R0, UR4, !P2 ;  /* 0x0000000400007c0c */ /* 0x000fe2000d765270 */
[----:B------:R-:W-:Y:S01]  /*3230*/  @!P4 VIADD R24, R20, 0x1 ;  /* 0x000000011418c836 */ /* 0x000fe20000000000 */
[----:B------:R-:W5:Y:S03]  /*3240*/  @!P0 LDG.E R26, desc[UR16][R8.64+0x900] ;  /* 0x00090010081a8981 */ /* 0x000f66000c1e1900 */
[----:B------:R-:W-:Y:S01]  /*3250*/  @P5 IMAD.MOV R24, RZ, RZ, R20 ;  /* 0x000000ffff185224 */ /* 0x000fe200078e0214 */
[----:B------:R-:W-:Y:S01]  /*3260*/  ISETP.GE.U32.AND P5, PT, R7, UR9, PT ;  /* 0x0000000907007c0c */ /* 0x000fe2000bfa6070 */
[----:B------:R-:W5:Y:S01]  /*3270*/  @!P1 LDG.E.U8 R0, desc[UR16][R10.64+0x25f] ;  /* 0x00025f100a009981 */ /* 0x000f62000c1e1100 */
[----:B------:R-:W-:Y:S01]  /*3280*/  @!P2 VIADD R38, R3, 0x1 ;  /* 0x000000010326a836 */ /* 0x000fe20000000000 */
[----:B------:R-:W-:Y:S01]  /*3290*/  @!P6 VIMNMX R45, PT, PT, R4, R18, !PT ;  /* 0x00000012042de248 */ /* 0x000fe20007fe0100 */
[C---:B------:R-:W-:Y:S01]  /*32a0*/  VIADD R4, R5.reuse, 0x2a0 ;  /* 0x000002a005047836 */ /* 0x040fe20000000000 */
[----:B------:R-:W-:Y:S01]  /*32b0*/  @!P4 VIMNMX R43, PT, PT, R16, R24, !PT ;  /* 0x00000018102bc248 */ /* 0x000fe20007fe0100 */
[----:B------:R-:W-:Y:S01]  /*32c0*/  VIADD R18, R5, 0x2e0 ;  /* 0x000002e005127836 */ /* 0x000fe20000000000 */
[----:B------:R-:W5:Y:S01]  /*32d0*/  @!P1 LDG.E R16, desc[UR16][R8.64+0x97c] ;  /* 0x00097c1008109981 */ /* 0x000f62000c1e1900 */
[----:B------:R-:W-:-:S02]  /*32e0*/  @P3 IMAD.MOV R38, RZ, RZ, R3 ;  /* 0x000000ffff263224 */ /* 0x000fc400078e0203 */
[----:B------:R-:W-:Y:S01]  /*32f0*/  VIADD R3, R5, 0x2c0 ;  /* 0x000002c005037836 */ /* 0x000fe20000000000 */
[----:B------:R-:W-:Y:S01]  /*3300*/  ISETP.GE.U32.AND P6, PT, R4, UR9, PT ;  /* 0x0000000904007c0c */ /* 0x000fe2000bfc6070 */
[----:B------:R-:W5:Y:S01]  /*3310*/  @!P1 LDG.E R24, desc[UR16][R8.64+0x980] ;  /* 0x0009801008189981 */ /* 0x000f62000c1e1900 */
[----:B------:R-:W-:Y:S02]  /*3320*/  ISETP.GE.U32.AND P3, PT, R18, UR9, PT ;  /* 0x0000000912007c0c */ /* 0x000fe4000bf66070 */
[----:B------:R-:W-:Y:S01]  /*3330*/  ISETP.GE.U32.AND P4, PT, R3, UR9, PT ;  /* 0x0000000903007c0c */ /* 0x000fe2000bf86070 */
[----:B------:R-:W5:Y:S04]  /*3340*/  @!P5 LDG.E.U8 R28, desc[UR16][R10.64+0x27f] ;  /* 0x00027f100a1cd981 */ /* 0x000f68000c1e1100 */
[----:B------:R-:W5:Y:S04]  /*3350*/  @!P5 LDG.E R22, desc[UR16][R8.64+0x9fc] ;  /* 0x0009fc100816d981 */ /* 0x000f68000c1e1900 */
[----:B------:R-:W5:Y:S04]  /*3360*/  @!P6 LDG.E.U8 R20, desc[UR16][R10.64+0x29f] ;  /* 0x00029f100a14e981 */ /* 0x000f68000c1e1100 */
[----:B------:R-:W5:Y:S04]  /*3370*/  @!P4 LDG.E.U8 R18, desc[UR16][R10.64+0x2bf] ;  /* 0x0002bf100a12c981 */ /* 0x000f68000c1e1100 */
[----:B------:R0:W5:Y:S04]  /*3380*/  @!P3 LDG.E.U8 R46, desc[UR16][R10.64+0x2df] ;  /* 0x0002df100a2eb981 */ /* 0x000168000c1e1100 */
[----:B------:R-:W5:Y:S04]  /*3390*/  @!P6 LDG.E R32, desc[UR16][R8.64+0xa7c] ;  /* 0x000a7c100820e981 */ /* 0x000f68000c1e1900 */
[----:B------:R-:W5:Y:S04]  /*33a0*/  @!P4 LDG.E R34, desc[UR16][R8.64+0xafc] ;  /* 0x000afc100822c981 */ /* 0x000f68000c1e1900 */
[----:B------:R-:W5:Y:S04]  /*33b0*/  @!P3 LDG.E R44, desc[UR16][R8.64+0xb7c] ;  /* 0x000b7c10082cb981 */ /* 0x000f68000c1e1900 */
[----:B------:R-:W5:Y:S04]  /*33c0*/  @!P5 LDG.E R30, desc[UR16][R8.64+0xa00] ;  /* 0x000a0010081ed981 */ /* 0x000f68000c1e1900 */
[----:B------:R-:W5:Y:S04]  /*33d0*/  @!P6 LDG.E R42, desc[UR16][R8.64+0xa80] ;  /* 0x000a8010082ae981 */ /* 0x000f68000c1e1900 */
[----:B------:R-:W5:Y:S04]  /*33e0*/  @!P4 LDG.E R40, desc[UR16][R8.64+0xb00] ;  /* 0x000b00100828c981 */ /* 0x000f68000c1e1900 */
[----:B------:R1:W5:Y:S01]  /*33f0*/  @!P3 LDG.E R48, desc[UR16][R8.64+0xb80] ;  /* 0x000b80100830b981 */ /* 0x000362000c1e1900 */
[----:B------:R-:W5:Y:S01]  /*3400*/  S2R R39, SR_LANEID ;  /* 0x0000000000277919 */ /* 0x000f620000000000 */
[--C-:B0-----:R-:W-:Y:S01]  /*3410*/  IMAD.MOV.U32 R11, RZ, RZ, R33.reuse ;  /* 0x000000ffff0b7224 */ /* 0x101fe200078e0021 */
[----:B------:R-:W0:Y:S01]  /*3420*/  S2UR UR6, SR_CgaCtaId ;  /* 0x00000000000679c3 */ /* 0x000e220000008800 */
[----:B------:R-:W-:Y:S01]  /*3430*/  UMOV UR5, 0x400 ;  /* 0x0000040000057882 */ /* 0x000fe20000000000 */
[----:B-1----:R-:W-:Y:S01]  /*3440*/  IMAD.MOV.U32 R9, RZ, RZ, R33 ;  /* 0x000000ffff097224 */ /* 0x002fe200078e0021 */
[----:B0-----:R-:W-:-:S02]  /*3450*/  ULEA UR5, UR6, UR5, 0x18 ;  /* 0x0000000506057291 */ /* 0x001fc4000f8ec0ff */
[----:B------:R-:W-:Y:S01]  /*3460*/  UISETP.NE.AND UP0, UPT, UR11, URZ, UPT ;  /* 0x000000ff0b00728c */ /* 0x000fe2000bf05270 */
[----:B--2---:R-:W-:Y:S02]  /*3470*/  @!P2 VIMNMX R11, PT, PT, R12, R38, !PT ;  /* 0x000000260c0ba248 */ /* 0x004fe40007fe0100 */
[----:B---3--:R-:W-:Y:S01]  /*3480*/  ISETP.NE.AND P2, PT, R14, UR4, !P0 ;  /* 0x000000040e007c0c */ /* 0x008fe2000c745270 */
[----:B----4-:R-:W-:Y:S01]  /*3490*/  @!P0 VIADD R10, R2, 0x1 ;  /* 0x00000001020a8836 */ /* 0x010fe20000000000 */
[----:B------:R-:W-:-:S11]  /*34a0*/  SHF.R.U32.HI R38, RZ, 0x5, R6 ;  /* 0x00000005ff267819 */ /* 0x000fd60000011606 */
[----:B------:R-:W-:Y:S01]  /*34b0*/  @P2 IMAD.MOV R10, RZ, RZ, R2 ;  /* 0x000000ffff0a2224 */ /* 0x000fe200078e0202 */
[----:B-----5:R-:W-:Y:S01]  /*34c0*/  ISETP.NE.AND P2, PT, R0, UR4, !P1 ;  /* 0x0000000400007c0c */ /* 0x020fe2000cf45270 */
[----:B------:R-:W-:Y:S02]  /*34d0*/  IMAD R8, R38, 0x300, R39 ;  /* 0x0000030026087824 */ /* 0x000fe400078e0227 */
[----:B------:R-:W-:-:S03]  /*34e0*/  @!P1 VIADD R0, R16, 0x1 ;  /* 0x0000000110009836 */ /* 0x000fc60000000000 */
[----:B------:R-:W-:-:S07]  /*34f0*/  LEA R2, R8, UR5, 0x2 ;  /* 0x0000000508027c11 */ /* 0x000fce000f8e10ff */
[----:B------:R-:W-:Y:S01]  /*3500*/  @P2 IMAD.MOV R0, RZ, RZ, R16 ;  /* 0x000000ffff002224 */ /* 0x000fe200078e0210 */
[----:B------:R-:W-:Y:S01]  /*3510*/  ISETP.NE.AND P2, PT, R28, UR4, !P5 ;  /* 0x000000041c007c0c */ /* 0x000fe2000ef45270 */
[----:B------:R0:W-:Y:S01]  /*3520*/  STS [R2], R13 ;  /* 0x0000000d02007388 */ /* 0x0001e20000000800 */
[----:B------:R-:W-:-:S03]  /*3530*/  @!P0 VIMNMX R9, PT, PT, R26, R10, !PT ;  /* 0x0000000a1a098248 */ /* 0x000fc60007fe0100 */
[----:B------:R1:W-:Y:S01]  /*3540*/  STS [R2+0x280], R35 ;  /* 0x0002802302007388 */ /* 0x0003e20000000800 */
[----:B0-----:R-:W-:Y:S02]  /*3550*/  @!P1 IMAD.MOV.U32 R13, RZ, RZ, R0 ;  /* 0x000000ffff0d9224 */ /* 0x001fe400078e0000 */
[----:B------:R-:W-:Y:S02]  /*3560*/  @!P5 VIADD R0, R22, 0x1 ;  /* 0x000000011600d836 */ /* 0x000fe40000000000 */
[----:B-1----:R-:W-:Y:S01]  /*3570*/  IMAD.MOV.U32 R35, RZ, RZ, R33 ;  /* 0x000000ffff237224 */ /* 0x002fe200078e0021 */
[----:B------:R-:W-:Y:S02]  /*3580*/  @!P1 VIMNMX R35, PT, PT, R24, R13, !PT ;  /* 0x0000000d18239248 */ /* 0x000fe40007fe0100 */
[----:B------:R-:W-:Y:S01]  /*3590*/  @P2 IMAD.MOV R0, RZ, RZ, R22 ;  /* 0x000000ffff002224 */ /* 0x000fe200078e0216 */
[----:B------:R-:W-:Y:S02]  /*35a0*/  ISETP.NE.AND P0, PT, R20, UR4, !P6 ;  /* 0x0000000414007c0c */ /* 0x000fe4000f705270 */
[----:B------:R-:W-:-:S02]  /*35b0*/  ISETP.NE.AND P1, PT, R18, UR4, !P4 ;  /* 0x0000000412007c0c */ /* 0x000fc4000e725270 */
[----:B------:R-:W-:Y:S01]  /*35c0*/  ISETP.NE.AND P2, PT, R46, UR4, !P3 ;  /* 0x000000042e007c0c */ /* 0x000fe2000df45270 */
[----:B------:R-:W-:Y:S02]  /*35d0*/  @!P6 VIADD R8, R32, 0x1 ;  /* 0x000000012008e836 */ /* 0x000fe40000000000 */
[----:B------:R-:W-:Y:S02]  /*35e0*/  @!P4 VIADD R10, R34, 0x1 ;  /* 0x00000001220ac836 */ /* 0x000fe40000000000 */
[----:B------:R-:W-:-:S04]  /*35f0*/  @!P3 VIADD R12, R44, 0x1 ;  /* 0x000000012c0cb836 */ /* 0x000fc80000000000 */
[----:B------:R-:W-:Y:S02]  /*3600*/  @P0 IMAD.MOV R8, RZ, RZ, R32 ;  /* 0x000000ffff080224 */ /* 0x000fe400078e0220 */
[----:B------:R-:W-:Y:S02]  /*3610*/  @P1 IMAD.MOV R10, RZ, RZ, R34 ;  /* 0x000000ffff0a1224 */ /* 0x000fe400078e0222 */
[----:B------:R-:W-:Y:S01]  /*3620*/  @P2 IMAD.MOV R12, RZ, RZ, R44 ;  /* 0x000000ffff0c2224 */ /* 0x000fe200078e022c */
[----:B------:R0:W-:Y:S04]  /*3630*/  STS [R2+0x380], R29 ;  /* 0x0003801d02007388 */ /* 0x0001e80000000800 */
[----:B------:R1:W-:Y:S04]  /*3640*/  STS [R2+0x580], R41 ;  /* 0x0005802902007388 */ /* 0x0003e80000000800 */
[----:B------:R2:W-:Y:S01]  /*3650*/  STS [R2+0x800], R43 ;  /* 0x0008002b02007388 */ /* 0x0005e20000000800 */
[--C-:B0-----:R-:W-:Y:S01]  /*3660*/  IMAD.MOV.U32 R29, RZ, RZ, R33.reuse ;  /* 0x000000ffff1d7224 */ /* 0x101fe200078e0021 */
[----:B------:R-:W-:Y:S01]  /*3670*/  @!P5 VIMNMX R29, PT, PT, R30, R0, !PT ;  /* 0x000000001e1dd248 */ /* 0x000fe20007fe0100 */
[--C-:B-1----:R-:W-:Y:S01]  /*3680*/  IMAD.MOV.U32 R41, RZ, RZ, R33.reuse ;  /* 0x000000ffff297224 */ /* 0x102fe200078e0021 */
[----:B------:R-:W-:Y:S01]  /*3690*/  @!P6 VIMNMX R41, PT, PT, R42, R8, !PT ;  /* 0x000000082a29e248 */ /* 0x000fe20007fe0100 */
[----:B--2---:R-:W-:Y:S01]  /*36a0*/  IMAD.MOV.U32 R43, RZ, RZ, R33 ;  /* 0x000000ffff2b7224 */ /* 0x004fe200078e0021 */
[----:B------:R-:W-:-:S02]  /*36b0*/  @!P4 VIMNMX R43, PT, PT, R40, R10, !PT ;  /* 0x0000000a282bc248 */ /* 0x000fc40007fe0100 */
[----:B------:R-:W-:Y:S01]  /*36c0*/  @!P3 VIMNMX R33, PT, PT, R48, R12, !PT ;  /* 0x0000000c3021b248 */ /* 0x000fe20007fe0100 */
[----:B------:R-:W-:Y:S01]  /*36d0*/  IMAD R0, R39, 0x5c, R2 ;  /* 0x0000005c27007824 */ /* 0x000fe200078e0202 */
        /* <DEDUP_REMOVED lines=41> */
[----:B------:R-:W-:Y:S02]  /*3970*/  ISETP.NE.AND P1, PT, R38, 0x3, PT ;  /* 0x000000032600780c */ /* 0x000fe40003f25270 */
[----:B------:R-:W-:Y:S01]  /*3980*/  ISETP.NE.AND P2, PT, R39, RZ, PT ;  /* 0x000000ff2700720c */ /* 0x000fe20003f45270 */
        /* <DEDUP_REMOVED lines=24> */
[----:B------:R-:W-:Y:S02]  /*3b10*/  @!P1 VIMNMX R35, PT, PT, R34, R33, !PT ;  /* 0x0000002122239248 */ /* 0x000fe40007fe0100 */
[----:B------:R-:W-:Y:S02]  /*3b20*/  ISETP.GE.U32.AND P0, PT, R6, 0x20, PT ;  /* 0x000000200600780c */ /* 0x000fe40003f06070 */
[----:B------:R-:W-:-:S04]  /*3b30*/  @P2 VIMNMX R35, PT, PT, R40, R35, !PT ;  /* 0x0000002328232248 */ /* 0x000fc80007fe0100 */
[----:B------:R-:W-:Y:S02]  /*3b40*/  SEL R35, R40, R35, !P0 ;  /* 0x0000002328237207 */ /* 0x000fe40004000000 */
[----:B------:R-:W-:Y:S02]  /*3b50*/  ISETP.NE.AND P0, PT, R6, RZ, PT ;  /* 0x000000ff0600720c */ /* 0x000fe40003f05270 */
[----:B------:R-:W-:-:S04]  /*3b60*/  VIMNMX R35, PT, PT, R8, R35, !PT ;  /* 0x0000002308237248 */ /* 0x000fc80007fe0100 */
[----:B------:R-:W-:-:S04]  /*3b70*/  SEL R8, R8, R35, !P0 ;  /* 0x0000002308087207 */ /* 0x000fc80004000000 */
        /* <DEDUP_REMOVED lines=23> */
[----:B------:R-:W-:Y:S06]  /*3cf0*/  BRA `(.L_x_24) ;  /* 0x0000000c00807947 */ /* 0x000fec0003800000 */
.L_x_23:
        /* <DEDUP_REMOVED lines=34> */
[----:B------:R-:W-:-:S03]  /*3f20*/  ISETP.NE.AND P0, PT, R38, 0x2, PT ;  /* 0x000000022600780c */ /* 0x000fc60003f05270 */
        /* <DEDUP_REMOVED lines=14> */
[----:B------:R-:W-:-:S06]  /*4010*/  IMAD.U32 R33, RZ, RZ, UR11 ;  /* 0x0000000bff217e24 */ /* 0x000fcc000f8e00ff */
[----:B------:R-:W1:Y:S06]  /*4020*/  LDC R34, c[0x0][0x370] ;  /* 0x0000dc00ff227b82 */ /* 0x000e6c0000000800 */
        /* <DEDUP_REMOVED lines=8> */
.L_x_26:
[----:B------:R-:W-:Y:S05]  /*40b0*/  NANOSLEEP 0x4dd ;  /* 0x000004dd0000795d */ /* 0x000fea0003800000 */
[----:B------:R-:W-:Y:S01]  /*40c0*/  NOP ;  /* 0x0000000000007918 */ /* 0x000fe20000000000 */
.L_x_27:
[----:B------:R-:W0:Y:S01]  /*40d0*/  S2R R34, SR_CTAID.X ;  /* 0x0000000000227919 */ /* 0x000e220000002500 */
[----:B------:R-:W-:-:S04]  /*40e0*/  LOP3.LUT R35, RZ, R6, RZ, 0x33, !PT ;  /* 0x00000006ff237212 */ /* 0x000fc800078e33ff */
[----:B0-----:R-:W-:-:S05]  /*40f0*/  IADD3 R35, PT, PT, R35, UR18, R34 ;  /* 0x0000001223237c10 */ /* 0x001fca000fffe022 */
[----:B------:R-:W-:-:S05]  /*4100*/  IMAD.WIDE R44, R35, 0x8, R44 ;  /* 0x00000008232c7825 */ /* 0x000fca00078e022c */
[----:B------:R-:W2:Y:S01]  /*4110*/  LD.E.64.STRONG.GPU R34, desc[UR16][R44.64+0x100] ;  /* 0x000100102c227980 */ /* 0x000ea2000c10fb00 */
[----:B------:R-:W-:Y:S01]  /*4120*/  UMOV UR4, 0xffffffff ;  /* 0xffffffff00047882 */ /* 0x000fe20000000000 */
[----:B--2---:R-:W-:Y:S02]  /*4130*/  ISETP.NE.AND P0, PT, R34, 0x63, PT ;  /* 0x000000632200780c */ /* 0x004fe40003f05270 */
[----:B------:R-:W-:Y:S11]  /*4140*/  BRA.DIV UR4, `(.L_x_28) ;  /* 0x0000001a049c7947 */ /* 0x000ff6000b800000 */
[----:B------:R-:W-:-:S13]  /*4150*/  VOTE.ANY P0, !P0 ;  /* 0x0000000000ff7806 */ /* 0x000fda0004000100 */
.L_x_76:
[----:B------:R-:W-:Y:S05]  /*4160*/  @!P0 BRA `(.L_x_29) ;  /* 0x0000000000308947 */ /* 0x000fea0003800000 */
.L_x_33:
[----:B------:R-:W-:Y:S05]  /*4170*/  YIELD ;  /* 0x0000000000007946 */ /* 0x000fea0003800000 */
[----:B------:R-:W-:Y:S05]  /*4180*/  @P1 BRA `(.L_x_30) ;  /* 0x0000000000081947 */ /* 0x000fea0003800000 */
[----:B------:R0:W-:Y:S06]  /*4190*/  MEMBAR.SC.CTA ;  /* 0x0000000000007992 */ /* 0x0001ec0000000000 */
[----:B0-----:R-:W-:Y:S05]  /*41a0*/  BRA `(.L_x_31) ;  /* 0x0000000000087947 */ /* 0x001fea0003800000 */
.L_x_30:
[----:B------:R-:W-:Y:S05]  /*41b0*/  NANOSLEEP 0x288 ;  /* 0x000002880000795d */ /* 0x000fea0003800000 */
[----:B------:R-:W-:Y:S01]  /*41c0*/  NOP ;  /* 0x0000000000007918 */ /* 0x000fe20000000000 */
.L_x_31:
[----:B------:R-:W2:Y:S01]  /*41d0*/  LD.E.64.STRONG.GPU R34, desc[UR16][R44.64+0x100] ;  /* 0x000100102c227980 */ /* 0x000ea2000c10fb00 */
[----:B------:R-:W-:Y:S01]  /*41e0*/  UMOV UR4, 0xffffffff ;  /* 0xffffffff00047882 */ /* 0x000fe20000000000 */
[----:B--2---:R-:W-:Y:S02]  /*41f0*/  ISETP.NE.AND P0, PT, R34, 0x63, PT ;  /* 0x000000632200780c */ /* 0x004fe40003f05270 */
[----:B------:R-:W-:Y:S11]  /*4200*/  BRA.DIV UR4, `(.L_x_32) ;  /* 0x0000001a048c7947 */ /* 0x000ff6000b800000 */
[----:B------:R-:W-:-:S13]  /*4210*/  VOTE.ANY P0, !P0 ;  /* 0x0000000000ff7806 */ /* 0x000fda0004000100 */
.L_x_79:
[----:B------:R-:W-:Y:S05]  /*4220*/  @P0 BRA `(.L_x_33) ;  /* 0xfffffffc00d00947 */ /* 0x000fea000383ffff */
.L_x_29:
[----:B------:R-:W0:Y:S01]  /*4230*/  S2UR UR4, SR_CTAID.X ;  /* 0x00000000000479c3 */ /* 0x000e220000002500 */
[----:B------:R-:W-:Y:S01]  /*4240*/  LOP3.LUT R47, RZ, R6, RZ, 0x33, !PT ;  /* 0x00000006ff2f7212 */ /* 0x000fe200078e33ff */
[----:B------:R-:W-:Y:S01]  /*4250*/  IMAD.MOV.U32 R48, RZ, RZ, R35 ;  /* 0x000000ffff307224 */ /* 0x000fe200078e0023 */
[----:B------:R-:W-:-:S05]  /*4260*/  ISETP.NE.AND P3, PT, R34, 0x65, PT ;  /* 0x000000652200780c */ /* 0x000fca0003f65270 */
[----:B------:R-:W0:Y:S02]  /*4270*/  LDC R40, c[0x0][0x3b0] ;  /* 0x0000ec00ff287b82 */ /* 0x000e240000000800 */
[----:B0-----:R-:W-:Y:S01]  /*4280*/  IADD3 R47, PT, PT, R47, UR4, R40 ;  /* 0x000000042f2f7c10 */ /* 0x001fe2000fffe028 */
[----:B------:R-:W-:-:S03]  /*4290*/  UMOV UR4, 0xffffffff ;  /* 0xffffffff00047882 */ /* 0x000fc60000000000 */
[----:B------:R-:W-:Y:S05]  /*42a0*/  BRA.DIV UR4, `(.L_x_34) ;  /* 0x0000001a04847947 */ /* 0x000fea000b800000 */
[----:B------:R-:W0:Y:S01]  /*42b0*/  S2R R40, SR_GEMASK ;  /* 0x0000000000287919 */ /* 0x000e220000003c00 */
[----:B------:R-:W-:-:S04]  /*42c0*/  VOTE.ANY R42, PT, !P3 ;  /* 0x00000000002a7806 */ /* 0x000fc800058e0100 */
[----:B0-----:R-:W-:-:S05]  /*42d0*/  LOP3.LUT R42, R42, 0x80000000, R40, 0xec, !PT ;  /* 0x800000002a2a7812 */ /* 0x001fca00078eec28 */
[----:B------:R-:W-:-:S05]  /*42e0*/  VIADD R35, R42, 0xffffffff ;  /* 0xffffffff2a237836 */ /* 0x000fca0000000000 */
[----:B------:R-:W-:Y:S01]  /*42f0*/  LOP3.LUT R35, R42, R35, RZ, 0xc, !PT ;  /* 0x000000232a237212 */ /* 0x000fe200078e0cff */
[----:B------:R-:W-:-:S03]  /*4300*/  VIADD R42, R39, 0x2 ;  /* 0x00000002272a7836 */ /* 0x000fc60000000000 */
[----:B------:R-:W0:Y:S02]  /*4310*/  POPC R45, R35 ;  /* 0x00000023002d7309 */ /* 0x000e240000000000 */
[----:B0-----:R-:W0:Y:S01]  /*4320*/  SHFL.DOWN PT, R35, R48, 0x1, R45 ;  /* 0x0820000030237989 */ /* 0x001e2200000e002d */
[----:B------:R-:W-:-:S13]  /*4330*/  ISETP.GE.AND P0, PT, R39, R45, PT ;  /* 0x0000002d2700720c */ /* 0x000fda0003f06270 */
[----:B0-----:R-:W-:Y:S02]  /*4340*/  @!P0 VIMNMX R48, PT, PT, R35, R48, !PT ;  /* 0x0000003023308248 */ /* 0x001fe40007fe0100 */
[----:B------:R-:W-:Y:S01]  /*4350*/  ISETP.GT.AND P0, PT, R42, R45, PT ;  /* 0x0000002d2a00720c */ /* 0x000fe20003f04270 */
[----:B------:R-:W-:Y:S02]  /*4360*/  VIADD R42, R39, 0x4 ;  /* 0x00000004272a7836 */ /* 0x000fe40000000000 */
[----:B------:R-:W0:Y:S10]  /*4370*/  SHFL.DOWN PT, R35, R48, 0x2, R45 ;  /* 0x0840000030237989 */ /* 0x000e3400000e002d */
[----:B0-----:R-:W-:-:S02]  /*4380*/  @!P0 VIMNMX R48, PT, PT, R48, R35, !PT ;  /* 0x0000002330308248 */ /* 0x001fc40007fe0100 */
[----:B------:R-:W-:Y:S01]  /*4390*/  ISETP.GT.AND P0, PT, R42, R45, PT ;  /* 0x0000002d2a00720c */ /* 0x000fe20003f04270 */
[----:B------:R-:W-:Y:S02]  /*43a0*/  VIADD R42, R39, 0x8 ;  /* 0x00000008272a7836 */ /* 0x000fe40000000000 */
[----:B------:R-:W0:Y:S10]  /*43b0*/  SHFL.DOWN PT, R35, R48, 0x4, R45 ;  /* 0x0880000030237989 */ /* 0x000e3400000e002d */
[----:B0-----:R-:W-:-:S02]  /*43c0*/  @!P0 VIMNMX R48, PT, PT, R48, R35, !PT ;  /* 0x0000002330308248 */ /* 0x001fc40007fe0100 */
[----:B------:R-:W-:Y:S02]  /*43d0*/  ISETP.GT.AND P0, PT, R42, R45, PT ;  /* 0x0000002d2a00720c */ /* 0x000fe40003f04270 */
[----:B------:R-:W0:Y:S01]  /*43e0*/  LDC.64 R42, c[0x0][0x3a8] ;  /* 0x0000ea00ff2a7b82 */ /* 0x000e220000000a00 */
[----:B------:R-:W1:Y:S01]  /*43f0*/  SHFL.DOWN PT, R35, R48, 0x8, R45 ;  /* 0x0900000030237989 */ /* 0x000e6200000e002d */
[----:B0-----:R-:W-:-:S09]  /*4400*/  IADD3 R46, P4, PT, R42, 0x100, RZ ;  /* 0x000001002a2e7810 */ /* 0x001fd20007f9e0ff */
[----:B-1----:R-:W-:Y:S02]  /*4410*/  @!P0 VIMNMX R48, PT, PT, R48, R35, !PT ;  /* 0x0000002330308248 */ /* 0x002fe40007fe0100 */
[----:B------:R-:W-:Y:S01]  /*4420*/  ISETP.NE.AND P0, PT, R34, 0x65, PT ;  /* 0x000000652200780c */ /* 0x000fe20003f05270 */
[----:B------:R-:W-:Y:S02]  /*4430*/  VIADD R34, R39, 0x10 ;  /* 0x0000001027227836 */ /* 0x000fe40000000000 */
[----:B------:R-:W0:Y:S01]  /*4440*/  SHFL.DOWN PT, R35, R48, 0x10, R45 ;  /* 0x0a00000030237989 */ /* 0x000e2200000e002d */
[----:B------:R-:W-:Y:S02]  /*4450*/  IMAD.X R49, RZ, RZ, R43, P4 ;  /* 0x000000ffff317224 */ /* 0x000fe400020e062b */
[----:B------:R-:W-:-:S07]  /*4460*/  ISETP.GT.AND P3, PT, R34, R45, PT ;  /* 0x0000002d2200720c */ /* 0x000fce0003f64270 */
[----:B------:R-:W-:-:S06]  /*4470*/  VOTE.ALL P0, P0 ;  /* 0x0000000000ff7806 */ /* 0x000fcc0000000000 */
[----:B0-----:R-:W-:-:S07]  /*4480*/  @!P3 VIMNMX R48, PT, PT, R48, R35, !PT ;  /* 0x000000233030b248 */ /* 0x001fce0007fe0100 */
.L_x_88:
[----:B------:R-:W-:Y:S05]  /*4490*/  @!P0 BRA `(.L_x_35) ;  /* 0x0000000000dc8947 */ /* 0x000fea0003800000 */
.L_x_43:
[----:B------:R-:W-:Y:S02]  /*44a0*/  IMAD.MOV.U32 R34, RZ, RZ, R46 ;  /* 0x000000ffff227224 */ /* 0x000fe400078e002e */
[----:B------:R-:W-:Y:S02]  /*44b0*/  IMAD.MOV.U32 R35, RZ, RZ, R49 ;  /* 0x000000ffff237224 */ /* 0x000fe400078e0031 */
[----:B------:R-:W-:-:S05]  /*44c0*/  IMAD.WIDE R44, R47, 0x8, R34 ;  /* 0x000000082f2c7825 */ /* 0x000fca00078e0222 */
[----:B------:R-:W2:Y:S01]  /*44d0*/  LD.E.64.STRONG.GPU R34, desc[UR16][R44.64+-0x100] ;  /* 0xffff00102c227980 */ /* 0x000ea2000c10fb00 */
[----:B------:R-:W-:Y:S05]  /*44e0*/  YIELD ;  /* 0x0000000000007946 */ /* 0x000fea0003800000 */
[----:B------:R-:W-:Y:S01]  /*44f0*/  UMOV UR4, 0xffffffff ;  /* 0xffffffff00047882 */ /* 0x000fe20000000000 */
[----:B--2---:R-:W-:Y:S02]  /*4500*/  ISETP.NE.AND P0, PT, R34, 0x63, PT ;  /* 0x000000632200780c */ /* 0x004fe40003f05270 */
[----:B------:R-:W-:Y:S11]  /*4510*/  BRA.DIV UR4, `(.L_x_36) ;  /* 0x0000001a04d87947 */ /* 0x000ff6000b800000 */
[----:B------:R-:W-:-:S13]  /*4520*/  VOTE.ANY P0, !P0 ;  /* 0x0000000000ff7806 */ /* 0x000fda0004000100 */
.L_x_91:
[----:B------:R-:W-:Y:S05]  /*4530*/  @!P0 BRA `(.L_x_37) ;  /* 0x0000000000308947 */ /* 0x000fea0003800000 */
.L_x_41:
[----:B------:R-:W-:Y:S05]  /*4540*/  YIELD ;  /* 0x0000000000007946 */ /* 0x000fea0003800000 */
[----:B------:R-:W-:Y:S05]  /*4550*/  @P1 BRA `(.L_x_38) ;  /* 0x0000000000081947 */ /* 0x000fea0003800000 */
[----:B------:R0:W-:Y:S06]  /*4560*/  MEMBAR.SC.CTA ;  /* 0x0000000000007992 */ /* 0x0001ec0000000000 */
[----:B0-----:R-:W-:Y:S05]  /*4570*/  BRA `(.L_x_39) ;  /* 0x0000000000087947 */ /* 0x001fea0003800000 */
.L_x_38:
[----:B------:R-:W-:Y:S05]  /*4580*/  NANOSLEEP 0x288 ;  /* 0x000002880000795d */ /* 0x000fea0003800000 */
[----:B------:R-:W-:Y:S01]  /*4590*/  NOP ;  /* 0x0000000000007918 */ /* 0x000fe20000000000 */
.L_x_39:
[----:B------:R-:W2:Y:S01]  /*45a0*/  LD.E.64.STRONG.GPU R34, desc[UR16][R44.64+-0x100] ;  /* 0xffff00102c227980 */ /* 0x000ea2000c10fb00 */
[----:B------:R-:W-:Y:S01]  /*45b0*/  UMOV UR4, 0xffffffff ;  /* 0xffffffff00047882 */ /* 0x000fe20000000000 */
[----:B--2---:R-:W-:Y:S02]  /*45c0*/  ISETP.NE.AND P0, PT, R34, 0x63, PT ;  /* 0x000000632200780c */ /* 0x004fe40003f05270 */
[----:B------:R-:W-:Y:S11]  /*45d0*/  BRA.DIV UR4, `(.L_x_40) ;  /* 0x0000001a04c87947 */ /* 0x000ff6000b800000 */
[----:B------:R-:W-:-:S13]  /*45e0*/  VOTE.ANY P0, !P0 ;  /* 0x0000000000ff7806 */ /* 0x000fda0004000100 */
.L_x_94:
[----:B------:R-:W-:Y:S05]  /*45f0*/  @P0 BRA `(.L_x_41) ;  /* 0xfffffffc00d00947 */ /* 0x000fea000383ffff */
.L_x_37:
        /* <DEDUP_REMOVED lines=22> */
[----:B------:R-:W-:-:S03]  /*4760*/  ISETP.GT.AND P0, PT, R42, R45, PT ;  /* 0x0000002d2a00720c */ /* 0x000fc60003f04270 */
[----:B------:R-:W0:Y:S10]  /*4770*/  SHFL.DOWN PT, R35, R51, 0x8, R45 ;  /* 0x0900000033237989 */ /* 0x000e3400000e002d */
[----:B0-----:R-:W-:-:S02]  /*4780*/  @!P0 VIMNMX R51, PT, PT, R51, R35, !PT ;  /* 0x0000002333338248 */ /* 0x001fc40007fe0100 */
[----:B------:R-:W-:Y:S01]  /*4790*/  ISETP.NE.AND P0, PT, R34, 0x65, PT ;  /* 0x000000652200780c */ /* 0x000fe20003f05270 */
[----:B------:R-:W-:Y:S02]  /*47a0*/  VIADD R34, R39, 0x10 ;  /* 0x0000001027227836 */ /* 0x000fe40000000000 */
[----:B------:R-:W0:Y:S03]  /*47b0*/  SHFL.DOWN PT, R35, R51, 0x10, R45 ;  /* 0x0a00000033237989 */ /* 0x000e2600000e002d */
[----:B------:R-:W-:-:S07]  /*47c0*/  ISETP.GT.AND P3, PT, R34, R45, PT ;  /* 0x0000002d2200720c */ /* 0x000fce0003f64270 */
[----:B------:R-:W-:-:S06]  /*47d0*/  VOTE.ALL P0, P0 ;  /* 0x0000000000ff7806 */ /* 0x000fcc0000000000 */
[----:B0-----:R-:W-:-:S04]  /*47e0*/  @!P3 VIMNMX R51, PT, PT, R51, R35, !PT ;  /* 0x000000233333b248 */ /* 0x001fc80007fe0100 */
[----:B------:R-:W-:-:S07]  /*47f0*/  VIMNMX R48, PT, PT, R51, R48, !PT ;  /* 0x0000003033307248 */ /* 0x000fce0007fe0100 */
.L_x_103:
[----:B------:R-:W-:Y:S05]  /*4800*/  @P0 BRA `(.L_x_43) ;  /* 0xfffffffc00240947 */ /* 0x000fea000383ffff */
.L_x_35:
[----:B------:R-:W-:Y:S01]  /*4810*/  ISETP.NE.AND P0, PT, R39, RZ, PT ;  /* 0x000000ff2700720c */ /* 0x000fe20003f05270 */
[----:B------:R-:W0:Y:S01]  /*4820*/  @!P2 S2R R35, SR_CgaCtaId ;  /* 0x000000000023a919 */ /* 0x000e220000008800 */
[----:B------:R-:W-:Y:S01]  /*4830*/  @!P2 MOV R34, 0x400 ;  /* 0x000004000022a802 */ /* 0x000fe20000000f00 */
[----:B------:R-:W-:Y:S01]  /*4840*/  @!P2 IMAD.MOV.U32 R40, RZ, RZ, 0x65 ;  /* 0x00000065ff28a424 */ /* 0x000fe200078e00ff */
[----:B------:R-:W-:Y:S01]  /*4850*/  @!P2 VIMNMX R41, PT, PT, R41, R48, !PT ;  /* 0x000000302929a248 */ /* 0x000fe20007fe0100 */
[----:B------:R-:W-:-:S04]  /*4860*/  IMAD.MOV.U32 R43, RZ, RZ, R38 ;  /* 0x000000ffff2b7224 */ /* 0x000fc800078e0026 */
[----:B------:R1:W-:Y:S04]  /*4870*/  @!P2 ST.E.64.STRONG.GPU desc[UR16][R32.64+0x100], R40 ;  /* 0x000100282000a985 */ /* 0x0003e8000c10fb10 */
[----:B------:R-:W2:Y:S01]  /*4880*/  @!P0 S2R R42, SR_CgaCtaId ;  /* 0x00000000002a8919 */ /* 0x000ea20000008800 */
[----:B------:R-:W-:Y:S01]  /*4890*/  @!P0 MOV R39, 0x400 ;  /* 0x0000040000278802 */ /* 0x000fe20000000f00 */
[----:B------:R-:W-:Y:S01]  /*48a0*/  @!P0 IMAD.MOV.U32 R43, RZ, RZ, R48 ;  /* 0x000000ffff2b8224 */ /* 0x000fe200078e0030 */
[----:B0-----:R-:W-:-:S05]  /*48b0*/  @!P2 LEA R34, R35, R34, 0x18 ;  /* 0x000000222322a211 */ /* 0x001fca00078ec0ff */
[----:B------:R1:W-:Y:S04]  /*48c0*/  @!P2 STS [R34+0x8], R41 ;  /* 0x000008292200a388 */ /* 0x0003e80000000800 */
[----:B------:R1:W-:Y:S01]  /*48d0*/  @!P2 STS [R34+0x4], R48 ;  /* 0x000004302200a388 */ /* 0x0003e20000000800 */
[----:B--2---:R-:W-:-:S05]  /*48e0*/  @!P0 LEA R39, R42, R39, 0x18 ;  /* 0x000000272a278211 */ /* 0x004fca00078ec0ff */
[----:B------:R1:W-:Y:S02]  /*48f0*/  @!P0 STS [R39+0x24], R48 ;  /* 0x0000243027008388 */ /* 0x0003e40000000800 */
.L_x_25:
[----:B------:R-:W-:Y:S05]  /*4900*/  WARPSYNC.ALL ;  /* 0x0000000000007948 */ /* 0x000fea0003800000 */
[----:B------:R-:W0:Y:S08]  /*4910*/  S2UR UR4, SR_CgaCtaId ;  /* 0x00000000000479c3 */ /* 0x000e300000008800 */
[----:B------:R-:W-:Y:S01]  /*4920*/  BAR.SYNC.DEFER_BLOCKING 0x0 ;  /* 0x0000000000007b1d */ /* 0x000fe20000010000 */
[----:B------:R-:W-:-:S05]  /*4930*/  ISETP.NE.AND P0, PT, R6, RZ, PT ;  /* 0x000000ff0600720c */ /* 0x000fca0003f05270 */
[----:B------:R-:W-:Y:S02]  /*4940*/  UMOV UR5, 0x400 ;  /* 0x0000040000057882 */ /* 0x000fe40000000000 */
[----:B0-----:R-:W-:-:S09]  /*4950*/  ULEA UR5, UR4, UR5, 0x18 ;  /* 0x0000000504057291 */ /* 0x001fd2000f8ec0ff */
[----:B-1----:R-:W0:Y:S02]  /*4960*/  LDS R32, [UR5+0x24] ;  /* 0x00002405ff207984 */ /* 0x002e240008000800 */
        /* <DEDUP_REMOVED lines=25> */
.L_x_24:
[----:B------:R-:W-:Y:S01]  /*4b00*/  BAR.SYNC.DEFER_BLOCKING 0x0 ;  /* 0x0000000000007b1d */ /* 0x000fe20000010000 */
[----:B------:R-:W-:Y:S01]  /*4b10*/  ISETP.NE.AND P0, PT, R6, RZ, PT ;  /* 0x000000ff0600720c */ /* 0x000fe20003f05270 */
[----:B------:R-:W-:-:S04]  /*4b20*/  IMAD.U32 R38, RZ, RZ, UR9 ;  /* 0x00000009ff267e24 */ /* 0x000fc8000f8e00ff */
[----:B------:R-:W0:Y:S01]  /*4b30*/  LDCU.64 UR6, c[0x0][0x3a0] ;  /* 0x00007400ff0677ac */ /* 0x000e220008000a00 */
[----:B------:R-:W1:Y:S01]  /*4b40*/  S2R R6, SR_TID.X ;  /* 0x0000000000067919 */ /* 0x000e620000002100 */
[----:B------:R1:W-:Y:S04]  /*4b50*/  STS.128 [R0], R8 ;  /* 0x0000000800007388 */ /* 0x0003e80000000c00 */
[----:B------:R-:W-:Y:S04]  /*4b60*/  STS.128 [R0+0x10], R12 ;  /* 0x0000100c00007388 */ /* 0x000fe80000000c00 */
[----:B------:R2:W-:Y:S04]  /*4b70*/  STS.128 [R0+0x20], R16 ;  /* 0x0000201000007388 */ /* 0x0005e80000000c00 */
[----:B------:R-:W-:Y:S04]  /*4b80*/  STS.128 [R0+0x30], R20 ;  /* 0x0000301400007388 */ /* 0x000fe80000000c00 */
[----:B------:R-:W-:Y:S01]  /*4b90*/  STS.128 [R0+0x40], R24 ;  /* 0x0000401800007388 */ /* 0x000fe20000000c00 */
[----:B-1----:R-:W-:-:S02]  /*4ba0*/  LOP3.LUT R8, R6, 0x1f, RZ, 0xc0, !PT ;  /* 0x0000001f06087812 */ /* 0x002fc400078ec0ff */
[----:B------:R-:W-:Y:S01]  /*4bb0*/  LOP3.LUT R6, R6, 0x3e0, RZ, 0xc0, !PT ;  /* 0x000003e006067812 */ /* 0x000fe200078ec0ff */
[----:B------:R-:W-:Y:S01]  /*4bc0*/  STS.128 [R0+0x50], R28 ;  /* 0x0000501c00007388 */ /* 0x000fe20000000c00 */
[----:B------:R-:W-:-:S03]  /*4bd0*/  NOP ;  /* 0x0000000000007918 */ /* 0x000fc60000000000 */
[----:B------:R-:W-:Y:S01]  /*4be0*/  LDS R32, [R2] ;  /* 0x0000000002207984 */ /* 0x000fe20000000800 */
[----:B------:R-:W-:-:S03]  /*4bf0*/  IMAD R6, R6, 0x18, R8 ;  /* 0x0000001806067824 */ /* 0x000fc600078e0208 */
[----:B------:R-:W-:Y:S01]  /*4c00*/  LDS R34, [R2+0x80] ;  /* 0x0000800002227984 */ /* 0x000fe20000000800 */
[----:B--2---:R-:W-:-:S03]  /*4c10*/  VIADD R16, R6, 0x40 ;  /* 0x0000004006107836 */ /* 0x004fc60000000000 */
[----:B------:R-:W-:Y:S04]  /*4c20*/  LDS R10, [R2+0x100] ;  /* 0x00010000020a7984 */ /* 0x000fe80000000800 */
        /* <DEDUP_REMOVED lines=20> */
[----:B------:R1:W-:Y:S04]  /*4d70*/  LDS R25, [R2+0xb80] ;  /* 0x000b800002197984 */ /* 0x0003e80000000800 */
[----:B------:R-:W-:Y:S01]  /*4d80*/  @!P0 STS [UR5+0x3000], R38 ;  /* 0x00300026ff008988 */ /* 0x000fe20008000805 */
[----:B------:R-:W-:Y:S01]  /*4d90*/  BAR.SYNC.DEFER_BLOCKING 0x0 ;  /* 0x0000000000007b1d */ /* 0x000fe20000010000 */
[----:B------:R-:W-:-:S05]  /*4da0*/  IADD3 R9, P0, PT, R5, UR14, RZ ;  /* 0x0000000e05097c10 */ /* 0x000fca000ff1e0ff */
[----:B------:R-:W-:Y:S01]  /*4db0*/  IMAD.X R12, RZ, RZ, UR15, P0 ;  /* 0x0000000fff0c7e24 */ /* 0x000fe200080e06ff */
[C---:B0-----:R-:W-:Y:S01]  /*4dc0*/  LEA R8, P0, R9.reuse, UR6, 0x2 ;  /* 0x0000000609087c11 */ /* 0x041fe2000f8010ff */
[----:B------:R-:W1:Y:S03]  /*4dd0*/  S2R R14, SR_TID.X ;  /* 0x00000000000e7919 */ /* 0x000e660000002100 */
[----:B------:R-:W-:Y:S01]  /*4de0*/  LEA.HI.X R9, R9, UR7, R12, 0x2, P0 ;  /* 0x0000000709097c11 */ /* 0x000fe200080f140c */
[----:B------:R-:W-:Y:S01]  /*4df0*/  VIADD R12, R6, 0x20 ;  /* 0x00000020060c7836 */ /* 0x000fe20000000000 */
[----:B------:R-:W0:Y:S01]  /*4e00*/  LDS R0, [UR5+0x3000] ;  /* 0x00300005ff007984 */ /* 0x000e220008000800 */
[C---:B-1----:R-:W-:Y:S02]  /*4e10*/  LOP3.LUT R2, R14.reuse, 0x3e0, RZ, 0xc0, !PT ;  /* 0x000003e00e027812 */ /* 0x042fe400078ec0ff */
[----:B------:R-:W-:-:S05]  /*4e20*/  LOP3.LUT R14, R14, 0x1f, RZ, 0xc0, !PT ;  /* 0x0000001f0e0e7812 */ /* 0x000fca00078ec0ff */
[----:B------:R-:W-:Y:S02]  /*4e30*/  IMAD R2, R2, 0x18, R14 ;  /* 0x0000001802027824 */ /* 0x000fe400078e020e */
[C---:B------:R-:W-:Y:S01]  /*4e40*/  VIADD R14, R6.reuse, 0xc0 ;  /* 0x000000c0060e7836 */ /* 0x040fe20000000000 */
[-C--:B0-----:R-:W-:Y:S01]  /*4e50*/  ISETP.GE.AND P2, PT, R5, R0.reuse, PT ;  /* 0x000000000500720c */ /* 0x081fe20003f46270 */
[----:B------:R-:W-:Y:S01]  /*4e60*/  VIADD R5, R6, 0x80 ;  /* 0x0000008006057836 */ /* 0x000fe20000000000 */
[-C--:B------:R-:W-:Y:S01]  /*4e70*/  ISETP.GE.AND P6, PT, R12, R0.reuse, PT ;  /* 0x000000000c00720c */ /* 0x080fe20003fc6270 */
[----:B------:R-:W-:Y:S01]  /*4e80*/  VIADD R12, R6, 0xa0 ;  /* 0x000000a0060c7836 */ /* 0x000fe20000000000 */
[-C--:B------:R-:W-:Y:S01]  /*4e90*/  ISETP.GE.AND P5, PT, R16, R0.reuse, PT ;  /* 0x000000001000720c */ /* 0x080fe20003fa6270 */
[C---:B------:R-:W-:Y:S01]  /*4ea0*/  VIADD R16, R6.reuse, 0xe0 ;  /* 0x000000e006107836 */ /* 0x040fe20000000000 */
[-C--:B------:R-:W-:Y:S01]  /*4eb0*/  ISETP.GE.AND P1, PT, R5, R0.reuse, PT ;  /* 0x000000000500720c */ /* 0x080fe20003f26270 */
[----:B------:R-:W-:Y:S01]  /*4ec0*/  VIADD R5, R6, 0x100 ;  /* 0x0000010006057836 */ /* 0x000fe20000000000 */
[-C--:B------:R-:W-:Y:S01]  /*4ed0*/  ISETP.GE.AND P0, PT, R12, R0.reuse, PT ;  /* 0x000000000c00720c */ /* 0x080fe20003f06270 */
[----:B------:R-:W-:Y:S01]  /*4ee0*/  VIADD R12, R6, 0x120 ;  /* 0x00000120060c7836 */ /* 0x000fe20000000000 */
[----:B------:R-:W-:-:S02]  /*4ef0*/  ISETP.GE.AND P3, PT, R16, R0, PT ;  /* 0x000000001000720c */ /* 0x000fc40003f66270 */
[-C--:B------:R-:W-:Y:S01]  /*4f00*/  ISETP.GE.AND P4, PT, R14, R0.reuse, PT ;  /* 0x000000000e00720c */ /* 0x080fe20003f86270 */
[----:B------:R-:W-:Y:S01]  /*4f10*/  @!P2 STG.E desc[UR16][R8.64], R32 ;  /* 0x000000200800a986 */ /* 0x000fe2000c101910 */
[-C--:B------:R-:W-:Y:S01]  /*4f20*/  ISETP.GE.AND P2, PT, R5, R0.reuse, PT ;  /* 0x000000000500720c */ /* 0x080fe20003f46270 */
[C---:B------:R-:W-:Y:S02]  /*4f30*/  VIADD R5, R6.reuse, 0x140 ;  /* 0x0000014006057836 */ /* 0x040fe40000000000 */
[----:B------:R0:W-:Y:S03]  /*4f40*/  @!P5 STG.E desc[UR16][R8.64+0x100], R10 ;  /* 0x0001000a0800d986 */ /* 0x0001e6000c101910 */
[-C--:B------:R-:W-:Y:S01]  /*4f50*/  ISETP.GE.AND P5, PT, R5, R0.reuse, PT ;  /* 0x000000000500720c */ /* 0x080fe20003fa6270 */
[----:B------:R-:W-:Y:S01]  /*4f60*/  VIADD R5, R6, 0x180 ;  /* 0x0000018006057836 */ /* 0x000fe20000000000 */
[----:B------:R-:W-:Y:S01]  /*4f70*/  @!P6 STG.E desc[UR16][R8.64+0x80], R34 ;  /* 0x000080220800e986 */ /* 0x000fe2000c101910 */
[----:B------:R-:W-:Y:S01]  /*4f80*/  ISETP.GE.AND P6, PT, R12, R0, PT ;  /* 0x000000000c00720c */ /* 0x000fe20003fc6270 */
[----:B------:R-:W-:-:S02]  /*4f90*/  VIADD R12, R6, 0x160 ;  /* 0x00000160060c7836 */ /* 0x000fc40000000000 */
[----:B------:R1:W-:Y:S01]  /*4fa0*/  @!P0 STG.E desc[UR16][R8.64+0x280], R51 ;  /* 0x0002803308008986 */ /* 0x0003e2000c101910 */
[-C--:B------:R-:W-:Y:S01]  /*4fb0*/  ISETP.GE.AND P0, PT, R5, R0.reuse, PT ;  /* 0x000000000500720c */ /* 0x080fe20003f06270 */
[C---:B------:R-:W-:Y:S02]  /*4fc0*/  VIADD R5, R6.reuse, 0x1c0 ;  /* 0x000001c006057836 */ /* 0x040fe40000000000 */
[----:B0-----:R-:W-:Y:S01]  /*4fd0*/  VIADD R10, R6, 0x1e0 ;  /* 0x000001e0060a7836 */ /* 0x001fe20000000000 */
[----:B------:R0:W-:Y:S01]  /*4fe0*/  @!P1 STG.E desc[UR16][R8.64+0x200], R53 ;  /* 0x0002003508009986 */ /* 0x0001e2000c101910 */
[-C--:B------:R-:W-:Y:S01]  /*4ff0*/  ISETP.GE.AND P1, PT, R12, R0.reuse, PT ;  /* 0x000000000c00720c */ /* 0x080fe20003f26270 */
[C---:B------:R-:W-:Y:S02]  /*5000*/  VIADD R12, R6.reuse, 0x1a0 ;  /* 0x000001a0060c7836 */ /* 0x040fe40000000000 */
[----:B------:R0:W-:Y:S01]  /*5010*/  @!P3 STG.E desc[UR16][R8.64+0x380], R47 ;  /* 0x0003802f0800b986 */ /* 0x0001e2000c101910 */
[----:B------:R-:W-:Y:S01]  /*5020*/  ISETP.GE.AND P3, PT, R5, R0, PT ;  /* 0x000000000500720c */ /* 0x000fe20003f66270 */
[----:B------:R-:W-:-:S02]  /*5030*/  VIADD R5, R6, 0x200 ;  /* 0x0000020006057836 */ /* 0x000fc40000000000 */
[----:B------:R0:W-:Y:S01]  /*5040*/  @!P2 STG.E desc[UR16][R8.64+0x400], R45 ;  /* 0x0004002d0800a986 */ /* 0x0001e2000c101910 */
[-C--:B------:R-:W-:Y:S01]  /*5050*/  ISETP.GE.AND P2, PT, R10, R0.reuse, PT ;  /* 0x000000000a00720c */ /* 0x080fe20003f46270 */
[----:B-1----:R-:W-:Y:S02]  /*5060*/  VIADD R51, R6, 0x220 ;  /* 0x0000022006337836 */ /* 0x002fe40000000000 */
[----:B------:R0:W-:Y:S01]  /*5070*/  @!P4 STG.E desc[UR16][R8.64+0x300], R49 ;  /* 0x000300310800c986 */ /* 0x0001e2000c101910 */
[----:B------:R-:W-:-:S03]  /*5080*/  ISETP.GE.AND P4, PT, R12, R0, PT ;  /* 0x000000000c00720c */ /* 0x000fc60003f86270 */
[----:B------:R0:W-:Y:S01]  /*5090*/  @!P6 STG.E desc[UR16][R8.64+0x480], R41 ;  /* 0x000480290800e986 */ /* 0x0001e2000c101910 */
[-C--:B------:R-:W-:Y:S01]  /*50a0*/  ISETP.GE.AND P6, PT, R5, R0.reuse, PT ;  /* 0x000000000500720c */ /* 0x080fe20003fc6270 */
[----:B------:R-:W-:Y:S02]  /*50b0*/  VIADD R5, R2, 0x60 ;  /* 0x0000006002057836 */ /* 0x000fe40000000000 */
        /* <DEDUP_REMOVED lines=17> */
[----:B------:R0:W-:Y:S04]  /*51d0*/  @!P1 STG.E desc[UR16][R8.64+0x900], R21 ;  /* 0x0009001508009986 */ /* 0x0001e8000c101910 */
[----:B------:R0:W-:Y:S04]  /*51e0*/  @!P0 STG.E desc[UR16][R8.64+0x980], R19 ;  /* 0x0009801308008986 */ /* 0x0001e8000c101910 */
[----:B------:R0:W-:Y:S04]  /*51f0*/  @!P4 STG.E desc[UR16][R8.64+0xa00], R17 ;  /* 0x000a00110800c986 */ /* 0x0001e8000c101910 */
[----:B------:R0:W-:Y:S04]  /*5200*/  @!P3 STG.E desc[UR16][R8.64+0xa80], R15 ;  /* 0x000a800f0800b986 */ /* 0x0001e8000c101910 */
[----:B------:R0:W-:Y:S04]  /*5210*/  @!P2 STG.E desc[UR16][R8.64+0xb00], R13 ;  /* 0x000b000d0800a986 */ /* 0x0001e8000c101910 */
[----:B------:R0:W-:Y:S01]  /*5220*/  @!P6 STG.E desc[UR16][R8.64+0x180], R11 ;  /* 0x0001800b0800e986 */ /* 0x0001e2000c101910 */
[----:B------:R-:W-:Y:S05]  /*5230*/  @P5 EXIT ;  /* 0x000000000000594d */ /* 0x000fea0003800000 */
[----:B------:R-:W-:Y:S01]  /*5240*/  STG.E desc[UR16][R8.64+0xb80], R25 ;  /* 0x000b801908007986 */ /* 0x000fe2000c101910 */
[----:B------:R-:W-:Y:S05]  /*5250*/  EXIT ;  /* 0x000000000000794d */ /* 0x000fea0003800000 */
.L_x_7:
[----:B------:R-:W-:Y:S01]  /*5260*/  BSSY B1, `(.L_x_44) ;  /* 0x0000006000017945 */ /* 0x000fe20003800000 */
[----:B------:R-:W-:Y:S01]  /*5270*/  PLOP3.LUT P0, PT, P0, PT, PT, 0x8, 0x80 ;  /* 0x000000000080781c */ /* 0x000fe2000070e170 */
[----:B------:R-:W-:-:S12]  /*5280*/  IMAD.MOV.U32 R42, RZ, RZ, -0x1 ;  /* 0xffffffffff2a7424 */ /* 0x000fd800078e00ff */
[----:B------:R-:W-:Y:S05]  /*5290*/  WARPSYNC.COLLECTIVE R42, `(.L_x_45) ;  /* 0x000000002a087348 */ /* 0x000fea0003c00000 */
[----:B------:R-:W-:Y:S01]  /*52a0*/  VOTE.ANY P0, P0 ;  /* 0x0000000000ff7806 */ /* 0x000fe20000000100 */
[----:B------:R-:W-:-:S12]  /*52b0*/  ENDCOLLECTIVE ;  /* 0x000000000000791b */ /* 0x000fd80003800000 */
.L_x_45:
[----:B------:R-:W-:Y:S05]  /*52c0*/  BSYNC B1 ;  /* 0x0000000000017941 */ /* 0x000fea0003800000 */
.L_x_44:
[----:B------:R-:W-:Y:S05]  /*52d0*/  BRA `(.L_x_46) ;  /* 0xffffffc400487947 */ /* 0x000fea000383ffff */
.L_x_11:
[----:B------:R-:W-:Y:S01]  /*52e0*/  BSSY B1, `(.L_x_47) ;  /* 0x0000006000017945 */ /* 0x000fe20003800000 */
[----:B------:R-:W-:Y:S01]  /*52f0*/  PLOP3.LUT P0, PT, P0, PT, PT, 0x8, 0x80 ;  /* 0x000000000080781c */ /* 0x000fe2000070e170 */
[----:B------:R-:W-:-:S12]  /*5300*/  IMAD.MOV.U32 R42, RZ, RZ, -0x1 ;  /* 0xffffffffff2a7424 */ /* 0x000fd800078e00ff */
[----:B------:R-:W-:Y:S05]  /*5310*/  WARPSYNC.COLLECTIVE R42, `(.L_x_48) ;  /* 0x000000002a087348 */ /* 0x000fea0003c00000 */
[----:B------:R-:W-:Y:S01]  /*5320*/  VOTE.ANY P0, P0 ;  /* 0x0000000000ff7806 */ /* 0x000fe20000000100 */
[----:B------:R-:W-:-:S12]  /*5330*/  ENDCOLLECTIVE ;  /* 0x000000000000791b */ /* 0x000fd80003800000 */
.L_x_48:
[----:B------:R-:W-:Y:S05]  /*5340*/  BSYNC B1 ;  /* 0x0000000000017941 */ /* 0x000fea0003800000 */
.L_x_47:
[----:B------:R-:W-:Y:S05]  /*5350*/  BRA `(.L_x_49) ;  /* 0xffffffc400587947 */ /* 0x000fea000383ffff */
.L_x_13:
[----:B------:R-:W0:Y:S01]  /*5360*/  S2R R32, SR_GEMASK ;  /* 0x0000000000207919 */ /* 0x000e220000003c00 */
[----:B------:R-:W-:Y:S01]  /*5370*/  BSSY B1, `(.L_x_50) ;  /* 0x0000006000017945 */ /* 0x000fe20003800000 */
[----:B------:R-:W-:Y:S01]  /*5380*/  PLOP3.LUT P3, PT, P0, PT, PT, 0x8, 0x80 ;  /* 0x000000000080781c */ /* 0x000fe2000076e170 */
[----:B------:R-:W-:-:S12]  /*5390*/  IMAD.MOV.U32 R42, RZ, RZ, -0x1 ;  /* 0xffffffffff2a7424 */ /* 0x000fd800078e00ff */
[----:B0-----:R-:W-:Y:S05]  /*53a0*/  WARPSYNC.COLLECTIVE R42, `(.L_x_51) ;  /* 0x000000002a087348 */ /* 0x001fea0003c00000 */
[----:B------:R-:W-:Y:S01]  /*53b0*/  VOTE.ANY R42, PT, P3 ;  /* 0x00000000002a7806 */ /* 0x000fe200018e0100 */
[----:B0-----:R-:W-:Y:S06]  /*53c0*/  ENDCOLLECTIVE ;  /* 0x000000000000791b */ /* 0x001fec0003800000 */
.L_x_51:
[----:B------:R-:W-:Y:S05]  /*53d0*/  BSYNC B1 ;  /* 0x0000000000017941 */ /* 0x000fea0003800000 */
.L_x_50:
[----:B------:R-:W-:Y:S01]  /*53e0*/  LOP3.LUT R42, R42, 0x80000000, R32, 0xec, !PT ;  /* 0x800000002a2a7812 */ /* 0x000fe200078eec20 */
[----:B------:R-:W-:Y:S02]  /*53f0*/  IMAD.MOV.U32 R43, RZ, RZ, R50 ;  /* 0x000000ffff2b7224 */ /* 0x000fe400078e0032 */
[----:B------:R-:W-:Y:S02]  /*5400*/  IMAD.MOV.U32 R44, RZ, RZ, 0x1 ;  /* 0x00000001ff2c7424 */ /* 0x000fe400078e00ff */
[C---:B------:R-:W-:Y:S02]  /*5410*/  VIADD R35, R42.reuse, 0xffffffff ;  /* 0xffffffff2a237836 */ /* 0x040fe40000000000 */
[C---:B------:R-:W-:Y:S02]  /*5420*/  VIADD R38, R29.reuse, 0x4 ;  /* 0x000000041d267836 */ /* 0x040fe40000000000 */
[----:B------:R-:W-:Y:S01]  /*5430*/  VIADD R39, R29, 0x8 ;  /* 0x000000081d277836 */ /* 0x000fe20000000000 */
[----:B------:R-:W-:Y:S01]  /*5440*/  LOP3.LUT R37, R42, R35, RZ, 0xc, !PT ;  /* 0x000000232a257212 */ /* 0x000fe200078e0cff */
[----:B------:R-:W-:-:S02]  /*5450*/  IMAD.MOV.U32 R42, RZ, RZ, -0x1 ;  /* 0xffffffffff2a7424 */ /* 0x000fc400078e00ff */
[C---:B------:R-:W-:Y:S01]  /*5460*/  VIADD R46, R29.reuse, 0x10 ;  /* 0x000000101d2e7836 */ /* 0x040fe20000000000 */
[----:B------:R0:W1:Y:S02]  /*5470*/  POPC R45, R37 ;  /* 0x00000025002d7309 */ /* 0x0000640000000000 */
[----:B0-----:R-:W-:-:S07]  /*5480*/  VIADD R37, R29, 0x2 ;  /* 0x000000021d257836 */ /* 0x001fce0000000000 */
[----:B-1----:R-:W-:Y:S05]  /*5490*/  WARPSYNC.COLLECTIVE R42, `(.L_x_52) ;  /* 0x000000002a087348 */ /* 0x002fea0003c00000 */
[----:B-1----:R0:W1:Y:S02]  /*54a0*/  SHFL.DOWN P3, R35, R43, R44, R45 ;  /* 0x0800002c2b237389 */ /* 0x002064000006002d */
[----:B01----:R-:W-:Y:S05]  /*54b0*/  ENDCOLLECTIVE ;  /* 0x000000000000791b */ /* 0x003fea0003800000 */
.L_x_52:
[-C--:B------:R-:W-:Y:S02]  /*54c0*/  ISETP.GE.AND P0, PT, R29, R45.reuse, PT ;  /* 0x0000002d1d00720c */ /* 0x080fe40003f06270 */
[----:B------:R-:W-:Y:S01]  /*54d0*/  ISETP.GT.AND P1, PT, R37, R45, PT ;  /* 0x0000002d2500720c */ /* 0x000fe20003f24270 */
[----:B------:R-:W-:-:S10]  /*54e0*/  IMAD.MOV.U32 R44, RZ, RZ, 0x2 ;  /* 0x00000002ff2c7424 */ /* 0x000fd400078e00ff */
[----:B------:R-:W-:Y:S02]  /*54f0*/  @!P0 VIMNMX R50, PT, PT, R35, R50, !PT ;  /* 0x0000003223328248 */ /* 0x000fe40007fe0100 */
[----:B------:R-:W-:-:S03]  /*5500*/  ISETP.NE.AND P0, PT, R34, 0x65, PT ;  /* 0x000000652200780c */ /* 0x000fc60003f05270 */
[----:B------:R-:W-:-:S10]  /*5510*/  IMAD.MOV.U32 R43, RZ, RZ, R50 ;  /* 0x000000ffff2b7224 */ /* 0x000fd400078e0032 */
[----:B------:R-:W-:Y:S05]  /*5520*/  WARPSYNC.COLLECTIVE R42, `(.L_x_53) ;  /* 0x000000002a087348 */ /* 0x000fea0003c00000 */
[----:B------:R0:W1:Y:S02]  /*5530*/  SHFL.DOWN P3, R35, R43, R44, R45 ;  /* 0x0800002c2b237389 */ /* 0x000064000006002d */
[----:B01----:R-:W-:Y:S05]  /*5540*/  ENDCOLLECTIVE ;  /* 0x000000000000791b */ /* 0x003fea0003800000 */
.L_x_53:
[----:B------:R-:W-:Y:S01]  /*5550*/  IMAD.MOV.U32 R44, RZ, RZ, 0x4 ;  /* 0x00000004ff2c7424 */ /* 0x000fe200078e00ff */
[----:B------:R-:W-:Y:S02]  /*5560*/  @!P1 VIMNMX R50, PT, PT, R50, R35, !PT ;  /* 0x0000002332329248 */ /* 0x000fe40007fe0100 */
[----:B------:R-:W-:-:S03]  /*5570*/  ISETP.GT.AND P1, PT, R38, R45, PT ;  /* 0x0000002d2600720c */ /* 0x000fc60003f24270 */
[----:B------:R-:W-:-:S10]  /*5580*/  IMAD.MOV.U32 R43, RZ, RZ, R50 ;  /* 0x000000ffff2b7224 */ /* 0x000fd400078e0032 */
[----:B------:R-:W-:Y:S05]  /*5590*/  WARPSYNC.COLLECTIVE R42, `(.L_x_54) ;  /* 0x000000002a087348 */ /* 0x000fea0003c00000 */
[----:B------:R0:W1:Y:S02]  /*55a0*/  SHFL.DOWN P3, R35, R43, R44, R45 ;  /* 0x0800002c2b237389 */ /* 0x000064000006002d */
[----:B01----:R-:W-:Y:S05]  /*55b0*/  ENDCOLLECTIVE ;  /* 0x000000000000791b */ /* 0x003fea0003800000 */
.L_x_54:
[----:B------:R-:W-:Y:S01]  /*55c0*/  IMAD.MOV.U32 R44, RZ, RZ, 0x8 ;  /* 0x00000008ff2c7424 */ /* 0x000fe200078e00ff */
[----:B------:R-:W-:Y:S02]  /*55d0*/  @!P1 VIMNMX R50, PT, PT, R50, R35, !PT ;  /* 0x0000002332329248 */ /* 0x000fe40007fe0100 */
[----:B------:R-:W-:-:S03]  /*55e0*/  ISETP.GT.AND P1, PT, R39, R45, PT ;  /* 0x0000002d2700720c */ /* 0x000fc60003f24270 */
[----:B------:R-:W-:-:S10]  /*55f0*/  IMAD.MOV.U32 R43, RZ, RZ, R50 ;  /* 0x000000ffff2b7224 */ /* 0x000fd400078e0032 */
[----:B------:R-:W-:Y:S05]  /*5600*/  WARPSYNC.COLLECTIVE R42, `(.L_x_55) ;  /* 0x000000002a087348 */ /* 0x000fea0003c00000 */
[----:B------:R0:W1:Y:S02]  /*5610*/  SHFL.DOWN P3, R35, R43, R44, R45 ;  /* 0x0800002c2b237389 */ /* 0x000064000006002d */
[----:B01----:R-:W-:Y:S05]  /*5620*/  ENDCOLLECTIVE ;  /* 0x000000000000791b */ /* 0x003fea0003800000 */
.L_x_55:
[----:B------:R-:W-:Y:S01]  /*5630*/  IMAD.MOV.U32 R44, RZ, RZ, 0x10 ;  /* 0x00000010ff2c7424 */ /* 0x000fe200078e00ff */
[----:B------:R-:W-:Y:S02]  /*5640*/  @!P1 VIMNMX R50, PT, PT, R50, R35, !PT ;  /* 0x0000002332329248 */ /* 0x000fe40007fe0100 */
[----:B------:R-:W-:-:S03]  /*5650*/  ISETP.GT.AND P1, PT, R46, R45, PT ;  /* 0x0000002d2e00720c */ /* 0x000fc60003f24270 */
[----:B------:R-:W-:-:S10]  /*5660*/  IMAD.MOV.U32 R43, RZ, RZ, R50 ;  /* 0x000000ffff2b7224 */ /* 0x000fd400078e0032 */
[----:B------:R-:W-:Y:S05]  /*5670*/  WARPSYNC.COLLECTIVE R42, `(.L_x_56) ;  /* 0x000000002a087348 */ /* 0x000fea0003c00000 */
[----:B------:R0:W1:Y:S02]  /*5680*/  SHFL.DOWN P3, R35, R43, R44, R45 ;  /* 0x0800002c2b237389 */ /* 0x000064000006002d */
[----:B01----:R-:W-:Y:S05]  /*5690*/  ENDCOLLECTIVE ;  /* 0x000000000000791b */ /* 0x003fea0003800000 */
.L_x_56:
[----:B------:R-:W-:Y:S05]  /*56a0*/  WARPSYNC.COLLECTIVE R42, `(.L_x_57) ;  /* 0x000000002a087348 */ /* 0x000fea0003c00000 */
[----:B------:R-:W-:Y:S01]  /*56b0*/  VOTE.ALL P0, P0 ;  /* 0x0000000000ff7806 */ /* 0x000fe20000000000 */
[----:B------:R-:W-:-:S12]  /*56c0*/  ENDCOLLECTIVE ;  /* 0x000000000000791b */ /* 0x000fd80003800000 */
.L_x_57:
[----:B------:R-:W-:Y:S02]  /*56d0*/  @!P1 VIMNMX R50, PT, PT, R50, R35, !PT ;  /* 0x0000002332329248 */ /* 0x000fe40007fe0100 */
[----:B------:R-:W0:Y:S02]  /*56e0*/  LDC.64 R34, c[0x0][0x3a8] ;  /* 0x0000ea00ff227b82 */ /* 0x000e240000000a00 */
[----:B0-----:R-:W-:-:S05]  /*56f0*/  IADD3 R40, P1, PT, R34, 0x100, RZ ;  /* 0x0000010022287810 */ /* 0x001fca0007f3e0ff */
[----:B------:R-:W-:Y:S01]  /*5700*/  IMAD.X R41, RZ, RZ, R35, P1 ;  /* 0x000000ffff297224 */ /* 0x000fe200008e0623 */
[----:B------:R-:W-:Y:S07]  /*5710*/  BRA `(.L_x_58) ;  /* 0xffffffc000f47947 */ /* 0x000fee000383ffff */
.L_x_15:
[----:B------:R-:W-:Y:S01]  /*5720*/  BSSY B1, `(.L_x_59) ;  /* 0x0000006000017945 */ /* 0x000fe20003800000 */
[----:B------:R-:W-:Y:S01]  /*5730*/  PLOP3.LUT P0, PT, P0, PT, PT, 0x8, 0x80 ;  /* 0x000000000080781c */ /* 0x000fe2000070e170 */
[----:B------:R-:W-:-:S12]  /*5740*/  IMAD.MOV.U32 R42, RZ, RZ, -0x1 ;  /* 0xffffffffff2a7424 */ /* 0x000fd800078e00ff */
[----:B------:R-:W-:Y:S05]  /*5750*/  WARPSYNC.COLLECTIVE R42, `(.L_x_60) ;  /* 0x000000002a087348 */ /* 0x000fea0003c00000 */
[----:B------:R-:W-:Y:S01]  /*5760*/  VOTE.ANY P0, P0 ;  /* 0x0000000000ff7806 */ /* 0x000fe20000000100 */
[----:B------:R-:W-:-:S12]  /*5770*/  ENDCOLLECTIVE ;  /* 0x000000000000791b */ /* 0x000fd80003800000 */
.L_x_60:
[----:B------:R-:W-:Y:S05]  /*5780*/  BSYNC B1 ;  /* 0x0000000000017941 */ /* 0x000fea0003800000 */
.L_x_59:
[----:B------:R-:W-:Y:S05]  /*5790*/  BRA `(.L_x_61) ;  /* 0xffffffc000f47947 */ /* 0x000fea000383ffff */
.L_x_19:
[----:B------:R-:W-:Y:S01]  /*57a0*/  BSSY B1, `(.L_x_62) ;  /* 0x0000006000017945 */ /* 0x000fe20003800000 */
[----:B------:R-:W-:Y:S01]  /*57b0*/  PLOP3.LUT P0, PT, P0, PT, PT, 0x8, 0x80 ;  /* 0x000000000080781c */ /* 0x000fe2000070e170 */
[----:B------:R-:W-:-:S12]  /*57c0*/  IMAD.MOV.U32 R42, RZ, RZ, -0x1 ;  /* 0xffffffffff2a7424 */ /* 0x000fd800078e00ff */
[----:B------:R-:W-:Y:S05]  /*57d0*/  WARPSYNC.COLLECTIVE R42, `(.L_x_63) ;  /* 0x000000002a087348 */ /* 0x000fea0003c00000 */
[----:B------:R-:W-:Y:S01]  /*57e0*/  VOTE.ANY P0, P0 ;  /* 0x0000000000ff7806 */ /* 0x000fe20000000100 */
[----:B------:R-:W-:-:S12]  /*57f0*/  ENDCOLLECTIVE ;  /* 0x000000000000791b */ /* 0x000fd80003800000 */
.L_x_63:
[----:B------:R-:W-:Y:S05]  /*5800*/  BSYNC B1 ;  /* 0x0000000000017941 */ /* 0x000fea0003800000 */
.L_x_62:
[----:B------:R-:W-:Y:S05]  /*5810*/  BRA `(.L_x_64) ;  /* 0xffffffc400087947 */ /* 0x000fea000383ffff */
.L_x_21:
[----:B------:R-:W-:Y:S01]  /*5820*/  BSSY B1, `(.L_x_65) ;  /* 0x0000006000017945 */ /* 0x000fe20003800000 */
[----:B------:R-:W-:Y:S01]  /*5830*/  PLOP3.LUT P3, PT, P0, PT, PT, 0x8, 0x80 ;  /* 0x000000000080781c */ /* 0x000fe2000076e170 */
[----:B------:R-:W-:-:S12]  /*5840*/  IMAD.MOV.U32 R42, RZ, RZ, -0x1 ;  /* 0xffffffffff2a7424 */ /* 0x000fd800078e00ff */
[----:B------:R-:W-:Y:S05]  /*5850*/  WARPSYNC.COLLECTIVE R42, `(.L_x_66) ;  /* 0x000000002a087348 */ /* 0x000fea0003c00000 */
[----:B------:R-:W-:Y:S01]  /*5860*/  VOTE.ANY R42, PT, P3 ;  /* 0x00000000002a7806 */ /* 0x000fe200018e0100 */
[----:B------:R-:W-:Y:S06]  /*5870*/  ENDCOLLECTIVE ;  /* 0x000000000000791b */ /* 0x000fec0003800000 */
.L_x_66:
[----:B------:R-:W-:Y:S05]  /*5880*/  BSYNC B1 ;  /* 0x0000000000017941 */ /* 0x000fea0003800000 */
.L_x_65:
[----:B------:R-:W-:Y:S01]  /*5890*/  LOP3.LUT R42, R42, 0x80000000, R32, 0xec, !PT ;  /* 0x800000002a2a7812 */ /* 0x000fe200078eec20 */
[----:B------:R-:W-:Y:S02]  /*58a0*/  IMAD.MOV.U32 R43, RZ, RZ, R47 ;  /* 0x000000ffff2b7224 */ /* 0x000fe400078e002f */
[----:B------:R-:W-:Y:S02]  /*58b0*/  IMAD.MOV.U32 R44, RZ, RZ, 0x1 ;  /* 0x00000001ff2c7424 */ /* 0x000fe400078e00ff */
[----:B------:R-:W-:Y:S02]  /*58c0*/  VIADD R35, R42, 0xffffffff ;  /* 0xffffffff2a237836 */ /* 0x000fe40000000000 */
[----:B------:R-:W-:-:S03]  /*58d0*/  VIADD R36, R36, 0xffffffe0 ;  /* 0xffffffe024247836 */ /* 0x000fc60000000000 */
[----:B------:R-:W-:Y:S01]  /*58e0*/  LOP3.LUT R51, R42, R35, RZ, 0xc, !PT ;  /* 0x000000232a337212 */ /* 0x000fe200078e0cff */
[----:B------:R-:W-:-:S03]  /*58f0*/  IMAD.MOV.U32 R42, RZ, RZ, -0x1 ;  /* 0xffffffffff2a7424 */ /* 0x000fc600078e00ff */
[----:B------:R0:W1:Y:S04]  /*5900*/  POPC R45, R51 ;  /* 0x00000033002d7309 */ /* 0x0000680000000000 */
[----:B01----:R-:W-:Y:S05]  /*5910*/  WARPSYNC.COLLECTIVE R42, `(.L_x_67) ;  /* 0x000000002a087348 */ /* 0x003fea0003c00000 */
[----:B-1----:R1:W2:Y:S02]  /*5920*/  SHFL.DOWN P3, R35, R43, R44, R45 ;  /* 0x0800002c2b237389 */ /* 0x0022a4000006002d */
[----:B012---:R-:W-:Y:S05]  /*5930*/  ENDCOLLECTIVE ;  /* 0x000000000000791b */ /* 0x007fea0003800000 */
.L_x_67:
[----:B------:R-:W-:Y:S01]  /*5940*/  ISETP.GE.AND P0, PT, R29, R45, PT ;  /* 0x0000002d1d00720c */ /* 0x000fe20003f06270 */
[----:B------:R-:W-:Y:S02]  /*5950*/  IMAD.MOV.U32 R44, RZ, RZ, 0x2 ;  /* 0x00000002ff2c7424 */ /* 0x000fe400078e00ff */
[----:B------:R-:W-:-:S10]  /*5960*/  IMAD.MOV.U32 R52, RZ, RZ, R35 ;  /* 0x000000ffff347224 */ /* 0x000fd400078e0023 */
[----:B------:R-:W-:Y:S02]  /*5970*/  @!P0 VIMNMX R47, PT, PT, R52, R47, !PT ;  /* 0x0000002f342f8248 */ /* 0x000fe40007fe0100 */
[----:B------:R-:W-:-:S03]  /*5980*/  ISETP.GT.AND P0, PT, R37, R45, PT ;  /* 0x0000002d2500720c */ /* 0x000fc60003f04270 */
[----:B------:R-:W-:-:S10]  /*5990*/  IMAD.MOV.U32 R43, RZ, RZ, R47 ;  /* 0x000000ffff2b7224 */ /* 0x000fd400078e002f */
[----:B------:R-:W-:Y:S05]  /*59a0*/  WARPSYNC.COLLECTIVE R42, `(.L_x_68) ;  /* 0x000000002a087348 */ /* 0x000fea0003c00000 */
[----:B------:R0:W1:Y:S02]  /*59b0*/  SHFL.DOWN P3, R35, R43, R44, R45 ;  /* 0x0800002c2b237389 */ /* 0x000064000006002d */
[----:B01----:R-:W-:Y:S05]  /*59c0*/  ENDCOLLECTIVE ;  /* 0x000000000000791b */ /* 0x003fea0003800000 */
.L_x_68:
[----:B------:R-:W-:Y:S02]  /*59d0*/  IMAD.MOV.U32 R44, RZ, RZ, 0x4 ;  /* 0x00000004ff2c7424 */ /* 0x000fe400078e00ff */
[----:B------:R-:W-:-:S05]  /*59e0*/  IMAD.MOV.U32 R52, RZ, RZ, R35 ;  /* 0x000000ffff347224 */ /* 0x000fca00078e0023 */
[----:B------:R-:W-:Y:S02]  /*59f0*/  @!P0 VIMNMX R47, PT, PT, R47, R52, !PT ;  /* 0x000000342f2f8248 */ /* 0x000fe40007fe0100 */
[----:B------:R-:W-:-:S03]  /*5a00*/  ISETP.GT.AND P0, PT, R38, R45, PT ;  /* 0x0000002d2600720c */ /* 0x000fc60003f04270 */
[----:B------:R-:W-:-:S10]  /*5a10*/  IMAD.MOV.U32 R43, RZ, RZ, R47 ;  /* 0x000000ffff2b7224 */ /* 0x000fd400078e002f */
[----:B------:R-:W-:Y:S05]  /*5a20*/  WARPSYNC.COLLECTIVE R42, `(.L_x_69) ;  /* 0x000000002a087348 */ /* 0x000fea0003c00000 */
[----:B------:R0:W1:Y:S02]  /*5a30*/  SHFL.DOWN P3, R35, R43, R44, R45 ;  /* 0x0800002c2b237389 */ /* 0x000064000006002d */
[----:B01----:R-:W-:Y:S05]  /*5a40*/  ENDCOLLECTIVE ;  /* 0x000000000000791b */ /* 0x003fea0003800000 */
.L_x_69:
        /* <DEDUP_REMOVED lines=8> */
.L_x_70:
        /* <DEDUP_REMOVED lines=8> */
.L_x_71:
[----:B------:R-:W-:Y:S02]  /*5b50*/  @!P0 VIMNMX R47, PT, PT, R47, R35, !PT ;  /* 0x000000232f2f8248 */ /* 0x000fe40007fe0100 */
[----:B------:R-:W-:Y:S02]  /*5b60*/  ISETP.NE.AND P0, PT, R34, 0x65, PT ;  /* 0x000000652200780c */ /* 0x000fe40003f05270 */
[----:B------:R-:W-:-:S11]  /*5b70*/  VIMNMX R50, PT, PT, R47, R50, !PT ;  /* 0x000000322f327248 */ /* 0x000fd60007fe0100 */
[----:B------:R-:W-:Y:S05]  /*5b80*/  WARPSYNC.COLLECTIVE R42, `(.L_x_72) ;  /* 0x000000002a087348 */ /* 0x000fea0003c00000 */
[----:B------:R-:W-:Y:S01]  /*5b90*/  VOTE.ALL P0, P0 ;  /* 0x0000000000ff7806 */ /* 0x000fe20000000000 */
[----:B------:R-:W-:-:S12]  /*5ba0*/  ENDCOLLECTIVE ;  /* 0x000000000000791b */ /* 0x000fd80003800000 */
.L_x_72:
[----:B------:R-:W-:Y:S05]  /*5bb0*/  BRA `(.L_x_73) ;  /* 0xffffffc000947947 */ /* 0x000fea000383ffff */
.L_x_28:
[----:B------:R-:W-:Y:S01]  /*5bc0*/  BSSY B0, `(.L_x_74) ;  /* 0x0000006000007945 */ /* 0x000fe20003800000 */
[----:B------:R-:W-:Y:S01]  /*5bd0*/  PLOP3.LUT P0, PT, P0, PT, PT, 0x8, 0x80 ;  /* 0x000000000080781c */ /* 0x000fe2000070e170 */
[----:B------:R-:W-:-:S12]  /*5be0*/  IMAD.MOV.U32 R42, RZ, RZ, -0x1 ;  /* 0xffffffffff2a7424 */ /* 0x000fd800078e00ff */
[----:B------:R-:W-:Y:S05]  /*5bf0*/  WARPSYNC.COLLECTIVE R42, `(.L_x_75) ;  /* 0x000000002a087348 */ /* 0x000fea0003c00000 */
[----:B------:R-:W-:Y:S01]  /*5c00*/  VOTE.ANY P0, P0 ;  /* 0x0000000000ff7806 */ /* 0x000fe20000000100 */
[----:B------:R-:W-:-:S12]  /*5c10*/  ENDCOLLECTIVE ;  /* 0x000000000000791b */ /* 0x000fd80003800000 */
.L_x_75:
[----:B------:R-:W-:Y:S05]  /*5c20*/  BSYNC B0 ;  /* 0x0000000000007941 */ /* 0x000fea0003800000 */
.L_x_74:
[----:B------:R-:W-:Y:S05]  /*5c30*/  BRA `(.L_x_76) ;  /* 0xffffffe400487947 */ /* 0x000fea000383ffff */
.L_x_32:
[----:B------:R-:W-:Y:S01]  /*5c40*/  BSSY B0, `(.L_x_77) ;  /* 0x0000006000007945 */ /* 0x000fe20003800000 */
[----:B------:R-:W-:Y:S01]  /*5c50*/  PLOP3.LUT P0, PT, P0, PT, PT, 0x8, 0x80 ;  /* 0x000000000080781c */ /* 0x000fe2000070e170 */
[----:B------:R-:W-:-:S12]  /*5c60*/  IMAD.MOV.U32 R42, RZ, RZ, -0x1 ;  /* 0xffffffffff2a7424 */ /* 0x000fd800078e00ff */
[----:B------:R-:W-:Y:S05]  /*5c70*/  WARPSYNC.COLLECTIVE R42, `(.L_x_78) ;  /* 0x000000002a087348 */ /* 0x000fea0003c00000 */
[----:B------:R-:W-:Y:S01]  /*5c80*/  VOTE.ANY P0, P0 ;  /* 0x0000000000ff7806 */ /* 0x000fe20000000100 */
[----:B------:R-:W-:-:S12]  /*5c90*/  ENDCOLLECTIVE ;  /* 0x000000000000791b */ /* 0x000fd80003800000 */
.L_x_78:
[----:B------:R-:W-:Y:S05]  /*5ca0*/  BSYNC B0 ;  /* 0x0000000000007941 */ /* 0x000fea0003800000 */
.L_x_77:
[----:B------:R-:W-:Y:S05]  /*5cb0*/  BRA `(.L_x_79) ;  /* 0xffffffe400587947 */ /* 0x000fea000383ffff */
.L_x_34:
[----:B------:R-:W0:Y:S01]  /*5cc0*/  S2R R40, SR_GEMASK ;  /* 0x0000000000287919 */ /* 0x000e220000003c00 */
[----:B------:R-:W-:Y:S01]  /*5cd0*/  BSSY B0, `(.L_x_80) ;  /* 0x0000007000007945 */ /* 0x000fe20003800000 */
[----:B------:R-:W-:Y:S01]  /*5ce0*/  ISETP.NE.AND P0, PT, R34, 0x65, PT ;  /* 0x000000652200780c */ /* 0x000fe20003f05270 */
[----:B------:R-:W-:Y:S01]  /*5cf0*/  IMAD.MOV.U32 R42, RZ, RZ, -0x1 ;  /* 0xffffffffff2a7424 */ /* 0x000fe200078e00ff */
[----:B------:R-:W-:-:S13]  /*5d00*/  PLOP3.LUT P3, PT, P3, PT, PT, 0x8, 0x80 ;  /* 0x000000000080781c */ /* 0x000fda0001f6e170 */
[----:B0-----:R-:W-:Y:S05]  /*5d10*/  WARPSYNC.COLLECTIVE R42, `(.L_x_81) ;  /* 0x000000002a087348 */ /* 0x001fea0003c00000 */
[----:B------:R-:W-:Y:S01]  /*5d20*/  VOTE.ANY R42, PT, P3 ;  /* 0x00000000002a7806 */ /* 0x000fe200018e0100 */
[----:B0-----:R-:W-:Y:S06]  /*5d30*/  ENDCOLLECTIVE ;  /* 0x000000000000791b */ /* 0x001fec0003800000 */
.L_x_81:
[----:B------:R-:W-:Y:S05]  /*5d40*/  BSYNC B0 ;  /* 0x0000000000007941 */ /* 0x000fea0003800000 */
.L_x_80:
[----:B------:R-:W-:Y:S01]  /*5d50*/  LOP3.LUT R42, R42, 0x80000000, R40, 0xec, !PT ;  /* 0x800000002a2a7812 */ /* 0x000fe200078eec28 */
[----:B------:R-:W-:Y:S02]  /*5d60*/  IMAD.MOV.U32 R43, RZ, RZ, R48 ;  /* 0x000000ffff2b7224 */ /* 0x000fe400078e0030 */
[----:B------:R-:W-:Y:S02]  /*5d70*/  IMAD.MOV.U32 R44, RZ, RZ, 0x1 ;  /* 0x00000001ff2c7424 */ /* 0x000fe400078e00ff */
[----:B------:R-:W-:Y:S02]  /*5d80*/  VIADD R35, R42, 0xffffffff ;  /* 0xffffffff2a237836 */ /* 0x000fe40000000000 */
[----:B------:R-:W-:-:S03]  /*5d90*/  VIADD R46, R39, 0x2 ;  /* 0x00000002272e7836 */ /* 0x000fc60000000000 */
[----:B------:R-:W-:Y:S01]  /*5da0*/  LOP3.LUT R34, R42, R35, RZ, 0xc, !PT ;  /* 0x000000232a227212 */ /* 0x000fe200078e0cff */
[----:B------:R-:W-:-:S03]  /*5db0*/  IMAD.MOV.U32 R42, RZ, RZ, -0x1 ;  /* 0xffffffffff2a7424 */ /* 0x000fc600078e00ff */
[----:B------:R0:W1:Y:S02]  /*5dc0*/  POPC R45, R34 ;  /* 0x00000022002d7309 */ /* 0x0000640000000000 */
[----:B0-----:R-:W-:-:S07]  /*5dd0*/  VIADD R34, R39, 0x4 ;  /* 0x0000000427227836 */ /* 0x001fce0000000000 */
[----:B-1----:R-:W-:Y:S05]  /*5de0*/  WARPSYNC.COLLECTIVE R42, `(.L_x_82) ;  /* 0x000000002a087348 */ /* 0x002fea0003c00000 */
[----:B-1----:R0:W1:Y:S02]  /*5df0*/  SHFL.DOWN P3, R35, R43, R44, R45 ;  /* 0x0800002c2b237389 */ /* 0x002064000006002d */
[----:B01----:R-:W-:Y:S05]  /*5e00*/  ENDCOLLECTIVE ;  /* 0x000000000000791b */ /* 0x003fea0003800000 */
.L_x_82:
[-C--:B------:R-:W-:Y:S01]  /*5e10*/  ISETP.GT.AND P4, PT, R46, R45.reuse, PT ;  /* 0x0000002d2e00720c */ /* 0x080fe20003f84270 */
[----:B------:R-:W-:Y:S01]  /*5e20*/  IMAD.MOV.U32 R44, RZ, RZ, 0x2 ;  /* 0x00000002ff2c7424 */ /* 0x000fe200078e00ff */
[----:B------:R-:W-:-:S13]  /*5e30*/  ISETP.GE.AND P3, PT, R39, R45, PT ;  /* 0x0000002d2700720c */ /* 0x000fda0003f66270 */
[----:B------:R-:W-:-:S05]  /*5e40*/  @!P3 VIMNMX R48, PT, PT, R35, R48, !PT ;  /* 0x000000302330b248 */ /* 0x000fca0007fe0100 */
[----:B------:R-:W-:-:S07]  /*5e50*/  IMAD.MOV.U32 R43, RZ, RZ, R48 ;  /* 0x000000ffff2b7224 */ /* 0x000fce00078e0030 */
[----:B------:R-:W-:Y:S05]  /*5e60*/  WARPSYNC.COLLECTIVE R42, `(.L_x_83) ;  /* 0x000000002a087348 */ /* 0x000fea0003c00000 */
[----:B------:R0:W1:Y:S02]  /*5e70*/  SHFL.DOWN P3, R35, R43, R44, R45 ;  /* 0x0800002c2b237389 */ /* 0x000064000006002d */
[----:B01----:R-:W-:Y:S05]  /*5e80*/  ENDCOLLECTIVE ;  /* 0x000000000000791b */ /* 0x003fea0003800000 */
.L_x_83:
[----:B------:R-:W-:Y:S01]  /*5e90*/  IMAD.MOV.U32 R44, RZ, RZ, 0x4 ;  /* 0x00000004ff2c7424 */ /* 0x000fe200078e00ff */
[----:B------:R-:W-:Y:S02]  /*5ea0*/  @!P4 VIMNMX R48, PT, PT, R48, R35, !PT ;  /* 0x000000233030c248 */ /* 0x000fe40007fe0100 */
[----:B------:R-:W-:Y:S01]  /*5eb0*/  ISETP.GT.AND P4, PT, R34, R45, PT ;  /* 0x0000002d2200720c */ /* 0x000fe20003f84270 */
[----:B------:R-:W-:Y:S02]  /*5ec0*/  VIADD R34, R39, 0x8 ;  /* 0x0000000827227836 */ /* 0x000fe40000000000 */
[----:B------:R-:W-:-:S10]  /*5ed0*/  IMAD.MOV.U32 R43, RZ, RZ, R48 ;  /* 0x000000ffff2b7224 */ /* 0x000fd400078e0030 */
[----:B------:R-:W-:Y:S05]  /*5ee0*/  WARPSYNC.COLLECTIVE R42, `(.L_x_84) ;  /* 0x000000002a087348 */ /* 0x000fea0003c00000 */
[----:B------:R0:W1:Y:S02]  /*5ef0*/  SHFL.DOWN P3, R35, R43, R44, R45 ;  /* 0x0800002c2b237389 */ /* 0x000064000006002d */
[----:B01----:R-:W-:Y:S05]  /*5f00*/  ENDCOLLECTIVE ;  /* 0x000000000000791b */ /* 0x003fea0003800000 */
.L_x_84:
        /* <DEDUP_REMOVED lines=8> */
.L_x_85:
[----:B------:R-:W-:Y:S01]  /*5f90*/  IMAD.MOV.U32 R44, RZ, RZ, 0x10 ;  /* 0x00000010ff2c7424 */ /* 0x000fe200078e00ff */
[----:B------:R-:W-:-:S05]  /*5fa0*/  @!P4 VIMNMX R48, PT, PT, R48, R35, !PT ;  /* 0x000000233030c248 */ /* 0x000fca0007fe0100 */
[----:B------:R-:W-:-:S07]  /*5fb0*/  IMAD.MOV.U32 R43, RZ, RZ, R48 ;  /* 0x000000ffff2b7224 */ /* 0x000fce00078e0030 */
[----:B------:R-:W-:Y:S05]  /*5fc0*/  WARPSYNC.COLLECTIVE R42, `(.L_x_86) ;  /* 0x000000002a087348 */ /* 0x000fea0003c00000 */
[----:B------:R0:W1:Y:S02]  /*5fd0*/  SHFL.DOWN P3, R35, R43, R44, R45 ;  /* 0x0800002c2b237389 */ /* 0x000064000006002d */
[----:B01----:R-:W-:Y:S05]  /*5fe0*/  ENDCOLLECTIVE ;  /* 0x000000000000791b */ /* 0x003fea0003800000 */
.L_x_86:
[----:B------:R-:W-:Y:S05]  /*5ff0*/  WARPSYNC.COLLECTIVE R42, `(.L_x_87) ;  /* 0x000000002a087348 */ /* 0x000fea0003c00000 */
[----:B------:R-:W-:Y:S01]  /*6000*/  VOTE.ALL P0, P0 ;  /* 0x0000000000ff7806 */ /* 0x000fe20000000000 */
[----:B------:R-:W-:-:S12]  /*6010*/  ENDCOLLECTIVE ;  /* 0x000000000000791b */ /* 0x000fd80003800000 */
.L_x_87:
[----:B------:R-:W-:-:S13]  /*6020*/  ISETP.GT.AND P3, PT, R34, R45, PT ;  /* 0x0000002d2200720c */ /* 0x000fda0003f64270 */
[----:B------:R-:W-:Y:S02]  /*6030*/  @!P3 VIMNMX R48, PT, PT, R48, R35, !PT ;  /* 0x000000233030b248 */ /* 0x000fe40007fe0100 */
[----:B------:R-:W0:Y:S02]  /*6040*/  LDC.64 R34, c[0x0][0x3a8] ;  /* 0x0000ea00ff227b82 */ /* 0x000e240000000a00 */
[----:B0-----:R-:W-:-:S05]  /*6050*/  IADD3 R46, P3, PT, R34, 0x100, RZ ;  /* 0x00000100222e7810 */ /* 0x001fca0007f7e0ff */
[----:B------:R-:W-:Y:S01]  /*6060*/  IMAD.X R49, RZ, RZ, R35, P3 ;  /* 0x000000ffff317224 */ /* 0x000fe200018e0623 */
[----:B------:R-:W-:Y:S07]  /*6070*/  BRA `(.L_x_88) ;  /* 0xffffffe400047947 */ /* 0x000fee000383ffff */
.L_x_36:
[----:B------:R-:W-:Y:S01]  /*6080*/  BSSY B0, `(.L_x_89) ;  /* 0x0000006000007945 */ /* 0x000fe20003800000 */
[----:B------:R-:W-:Y:S01]  /*6090*/  PLOP3.LUT P0, PT, P0, PT, PT, 0x8, 0x80 ;  /* 0x000000000080781c */ /* 0x000fe2000070e170 */
[----:B------:R-:W-:-:S12]  /*60a0*/  IMAD.MOV.U32 R42, RZ, RZ, -0x1 ;  /* 0xffffffffff2a7424 */ /* 0x000fd800078e00ff */
[----:B------:R-:W-:Y:S05]  /*60b0*/  WARPSYNC.COLLECTIVE R42, `(.L_x_90) ;  /* 0x000000002a087348 */ /* 0x000fea0003c00000 */
[----:B------:R-:W-:Y:S01]  /*60c0*/  VOTE.ANY P0, P0 ;  /* 0x0000000000ff7806 */ /* 0x000fe20000000100 */
[----:B------:R-:W-:-:S12]  /*60d0*/  ENDCOLLECTIVE ;  /* 0x000000000000791b */ /* 0x000fd80003800000 */
.L_x_90:
[----:B------:R-:W-:Y:S05]  /*60e0*/  BSYNC B0 ;  /* 0x0000000000007941 */ /* 0x000fea0003800000 */
.L_x_89:
[----:B------:R-:W-:Y:S05]  /*60f0*/  BRA `(.L_x_91) ;  /* 0xffffffe4000c7947 */ /* 0x000fea000383ffff */
.L_x_40:
[----:B------:R-:W-:Y:S01]  /*6100*/  BSSY B0, `(.L_x_92) ;  /* 0x0000006000007945 */ /* 0x000fe20003800000 */
[----:B------:R-:W-:Y:S01]  /*6110*/  PLOP3.LUT P0, PT, P0, PT, PT, 0x8, 0x80 ;  /* 0x000000000080781c */ /* 0x000fe2000070e170 */
[----:B------:R-:W-:-:S12]  /*6120*/  IMAD.MOV.U32 R42, RZ, RZ, -0x1 ;  /* 0xffffffffff2a7424 */ /* 0x000fd800078e00ff */
[----:B------:R-:W-:Y:S05]  /*6130*/  WARPSYNC.COLLECTIVE R42, `(.L_x_93) ;  /* 0x000000002a087348 */ /* 0x000fea0003c00000 */
[----:B------:R-:W-:Y:S01]  /*6140*/  VOTE.ANY P0, P0 ;  /* 0x0000000000ff7806 */ /* 0x000fe20000000100 */
[----:B------:R-:W-:-:S12]  /*6150*/  ENDCOLLECTIVE ;  /* 0x000000000000791b */ /* 0x000fd80003800000 */
.L_x_93:
[----:B------:R-:W-:Y:S05]  /*6160*/  BSYNC B0 ;  /* 0x0000000000007941 */ /* 0x000fea0003800000 */
.L_x_92:
[----:B------:R-:W-:Y:S05]  /*6170*/  BRA `(.L_x_94) ;  /* 0xffffffe4001c7947 */ /* 0x000fea000383ffff */
.L_x_42:
[----:B------:R-:W-:Y:S01]  /*6180*/  BSSY B0, `(.L_x_95) ;  /* 0x0000006000007945 */ /* 0x000fe20003800000 */
[----:B------:R-:W-:Y:S01]  /*6190*/  PLOP3.LUT P3, PT, P0, PT, PT, 0x8, 0x80 ;  /* 0x000000000080781c */ /* 0x000fe2000076e170 */
[----:B------:R-:W-:-:S12]  /*61a0*/  IMAD.MOV.U32 R42, RZ, RZ, -0x1 ;  /* 0xffffffffff2a7424 */ /* 0x000fd800078e00ff */
[----:B------:R-:W-:Y:S05]  /*61b0*/  WARPSYNC.COLLECTIVE R42, `(.L_x_96) ;  /* 0x000000002a087348 */ /* 0x000fea0003c00000 */
[----:B------:R-:W-:Y:S01]  /*61c0*/  VOTE.ANY R42, PT, P3 ;  /* 0x00000000002a7806 */ /* 0x000fe200018e0100 */
[----:B------:R-:W-:Y:S06]  /*61d0*/  ENDCOLLECTIVE ;  /* 0x000000000000791b */ /* 0x000fec0003800000 */
.L_x_96:
[----:B------:R-:W-:Y:S05]  /*61e0*/  BSYNC B0 ;  /* 0x0000000000007941 */ /* 0x000fea0003800000 */
.L_x_95:
        /* <DEDUP_REMOVED lines=11> */
.L_x_97:
[----:B------:R-:W-:Y:S01]  /*62a0*/  ISETP.GE.AND P0, PT, R39, R45, PT ;  /* 0x0000002d2700720c */ /* 0x000fe20003f06270 */
[----:B------:R-:W-:Y:S02]  /*62b0*/  IMAD.MOV.U32 R44, RZ, RZ, 0x2 ;  /* 0x00000002ff2c7424 */ /* 0x000fe400078e00ff */
[----:B------:R-:W-:-:S10]  /*62c0*/  IMAD.MOV.U32 R50, RZ, RZ, R35 ;  /* 0x000000ffff327224 */ /* 0x000fd400078e0023 */
[----:B------:R-:W-:Y:S01]  /*62d0*/  @!P0 VIMNMX R51, PT, PT, R50, R51, !PT ;  /* 0x0000003332338248 */ /* 0x000fe20007fe0100 */
[----:B------:R-:W-:-:S04]  /*62e0*/  VIADD R50, R39, 0x2 ;  /* 0x0000000227327836 */ /* 0x000fc80000000000 */
[----:B------:R-:W-:Y:S01]  /*62f0*/  IMAD.MOV.U32 R43, RZ, RZ, R51 ;  /* 0x000000ffff2b7224 */ /* 0x000fe200078e0033 */
[----:B------:R-:W-:-:S13]  /*6300*/  ISETP.GT.AND P0, PT, R50, R45, PT ;  /* 0x0000002d3200720c */ /* 0x000fda0003f04270 */
[----:B------:R-:W-:Y:S05]  /*6310*/  WARPSYNC.COLLECTIVE R42, `(.L_x_98) ;  /* 0x000000002a087348 */ /* 0x000fea0003c00000 */
[----:B------:R0:W1:Y:S02]  /*6320*/  SHFL.DOWN P3, R35, R43, R44, R45 ;  /* 0x0800002c2b237389 */ /* 0x000064000006002d */
[----:B01----:R-:W-:Y:S05]  /*6330*/  ENDCOLLECTIVE ;  /* 0x000000000000791b */ /* 0x003fea0003800000 */
.L_x_98:
[----:B------:R-:W-:Y:S02]  /*6340*/  IMAD.MOV.U32 R44, RZ, RZ, 0x4 ;  /* 0x00000004ff2c7424 */ /* 0x000fe400078e00ff */
[----:B------:R-:W-:-:S05]  /*6350*/  IMAD.MOV.U32 R50, RZ, RZ, R35 ;  /* 0x000000ffff327224 */ /* 0x000fca00078e0023 */
[----:B------:R-:W-:Y:S01]  /*6360*/  @!P0 VIMNMX R51, PT, PT, R51, R50, !PT ;  /* 0x0000003233338248 */ /* 0x000fe20007fe0100 */
[----:B------:R-:W-:-:S04]  /*6370*/  VIADD R50, R39, 0x4 ;  /* 0x0000000427327836 */ /* 0x000fc80000000000 */
[----:B------:R-:W-:Y:S01]  /*6380*/  IMAD.MOV.U32 R43, RZ, RZ, R51 ;  /* 0x000000ffff2b7224 */ /* 0x000fe200078e0033 */
[----:B------:R-:W-:-:S13]  /*6390*/  ISETP.GT.AND P0, PT, R50, R45, PT ;  /* 0x0000002d3200720c */ /* 0x000fda0003f04270 */
[----:B------:R-:W-:Y:S05]  /*63a0*/  WARPSYNC.COLLECTIVE R42, `(.L_x_99) ;  /* 0x000000002a087348 */ /* 0x000fea0003c00000 */
[----:B------:R0:W1:Y:S02]  /*63b0*/  SHFL.DOWN P3, R35, R43, R44, R45 ;  /* 0x0800002c2b237389 */ /* 0x000064000006002d */
[----:B01----:R-:W-:Y:S05]  /*63c0*/  ENDCOLLECTIVE ;  /* 0x000000000000791b */ /* 0x003fea0003800000 */
.L_x_99:
[----:B------:R-:W-:Y:S02]  /*63d0*/  IMAD.MOV.U32 R44, RZ, RZ, 0x8 ;  /* 0x00000008ff2c7424 */ /* 0x000fe400078e00ff */
[----:B------:R-:W-:-:S05]  /*63e0*/  IMAD.MOV.U32 R50, RZ, RZ, R35 ;  /* 0x000000ffff327224 */ /* 0x000fca00078e0023 */
[----:B------:R-:W-:Y:S01]  /*63f0*/  @!P0 VIMNMX R51, PT, PT, R51, R50, !PT ;  /* 0x0000003233338248 */ /* 0x000fe20007fe0100 */
[----:B------:R-:W-:-:S04]  /*6400*/  VIADD R50, R39, 0x8 ;  /* 0x0000000827327836 */ /* 0x000fc80000000000 */
[----:B------:R-:W-:Y:S01]  /*6410*/  IMAD.MOV.U32 R43, RZ, RZ, R51 ;  /* 0x000000ffff2b7224 */ /* 0x000fe200078e0033 */
[----:B------:R-:W-:Y:S01]  /*6420*/  ISETP.GT.AND P0, PT, R50, R45, PT ;  /* 0x0000002d3200720c */ /* 0x000fe20003f04270 */
[----:B------:R-:W-:-:S12]  /*6430*/  VIADD R50, R39, 0x10 ;  /* 0x0000001027327836 */ /* 0x000fd80000000000 */
[----:B------:R-:W-:Y:S05]  /*6440*/  WARPSYNC.COLLECTIVE R42, `(.L_x_100) ;  /* 0x000000002a087348 */ /* 0x000fea0003c00000 */
[----:B------:R0:W1:Y:S02]  /*6450*/  SHFL.DOWN P3, R35, R43, R44, R45 ;  /* 0x0800002c2b237389 */ /* 0x000064000006002d */
[----:B01----:R-:W-:Y:S05]  /*6460*/  ENDCOLLECTIVE ;  /* 0x000000000000791b */ /* 0x003fea0003800000 */
.L_x_100:
[----:B------:R-:W-:Y:S01]  /*6470*/  IMAD.MOV.U32 R44, RZ, RZ, 0x10 ;  /* 0x00000010ff2c7424 */ /* 0x000fe200078e00ff */
[----:B------:R-:W-:Y:S02]  /*6480*/  @!P0 VIMNMX R51, PT, PT, R51, R35, !PT ;  /* 0x0000002333338248 */ /* 0x000fe40007fe0100 */
[----:B------:R-:W-:-:S03]  /*6490*/  ISETP.GT.AND P0, PT, R50, R45, PT ;  /* 0x0000002d3200720c */ /* 0x000fc60003f04270 */
[----:B------:R-:W-:-:S10]  /*64a0*/  IMAD.MOV.U32 R43, RZ, RZ, R51 ;  /* 0x000000ffff2b7224 */ /* 0x000fd400078e0033 */
[----:B------:R-:W-:Y:S05]  /*64b0*/  WARPSYNC.COLLECTIVE R42, `(.L_x_101) ;  /* 0x000000002a087348 */ /* 0x000fea0003c00000 */
[----:B------:R0:W1:Y:S02]  /*64c0*/  SHFL.DOWN P3, R35, R43, R44, R45 ;  /* 0x0800002c2b237389 */ /* 0x000064000006002d */
[----:B01----:R-:W-:Y:S05]  /*64d0*/  ENDCOLLECTIVE ;  /* 0x000000000000791b */ /* 0x003fea0003800000 */
.L_x_101:
[----:B------:R-:W-:Y:S02]  /*64e0*/  @!P0 VIMNMX R51, PT, PT, R51, R35, !PT ;  /* 0x0000002333338248 */ /* 0x000fe40007fe0100 */
[----:B------:R-:W-:Y:S02]  /*64f0*/  ISETP.NE.AND P0, PT, R34, 0x65, PT ;  /* 0x000000652200780c */ /* 0x000fe40003f05270 */
[----:B------:R-:W-:-:S11]  /*6500*/  VIMNMX R48, PT, PT, R51, R48, !PT ;  /* 0x0000003033307248 */ /* 0x000fd60007fe0100 */
[----:B------:R-:W-:Y:S05]  /*6510*/  WARPSYNC.COLLECTIVE R42, `(.L_x_102) ;  /* 0x000000002a087348 */ /* 0x000fea0003c00000 */
[----:B------:R-:W-:Y:S01]  /*6520*/  VOTE.ALL P0, P0 ;  /* 0x0000000000ff7806 */ /* 0x000fe20000000000 */
[----:B------:R-:W-:-:S12]  /*6530*/  ENDCOLLECTIVE ;  /* 0x000000000000791b */ /* 0x000fd80003800000 */
.L_x_102:
[----:B------:R-:W-:Y:S05]  /*6540*/  BRA `(.L_x_103) ;  /* 0xffffffe000ac7947 */ /* 0x000fea000383ffff */
.L_x_104:
[----:B------:R-:W-:-:S00]  /*6550*/  BRA `(.L_x_104) ;  /* 0xfffffffc00fc7947 */ /* 0x000fc0000383ffff */
[----:B------:R-:W-:-:S00]  /*6560*/  NOP ;  /* 0x0000000000007918 */ /* 0x000fc00000000000 */
        /* <DEDUP_REMOVED lines=9> */
.L_x_218:


//--------------------- .text._ZN3cub18CUB_300001_SM_10006detail4scan16DeviceScanKernelINS2_10policy_hubIiiijN4cuda3__47maximumIiEEE10Policy1000EN6thrust24THRUST_300001_SM_1000_NS18transform_iteratorI11Pass1_functIiENSC_17counting_iteratorIiNSC_11use_defaultESH_SH_EEiiEENSC_6detail15normal_iteratorINSC_10device_ptrIiEEEENS0_13ScanTileStateIiLb1EEES8_NS0_8NullTypeEjiLb0ESR_EEvT0_T1_T2_iT3_T4_T5_ --------------------------
	.section	.text._ZN3cub18CUB_300001_SM_10006detail4scan16DeviceScanKernelINS2_10policy_hubIiiijN4cuda3__47maximumIiEEE10Policy1000EN6thrust24THRUST_300001_SM_1000_NS18transform_iteratorI11Pass1_functIiENSC_17counting_iteratorIiNSC_11use_defaultESH_SH_EEiiEENSC_6detail15normal_iteratorINSC_10device_ptrIiEEEENS0_13ScanTileStateIiLb1EEES8_NS0_8NullTypeEjiLb0ESR_EEvT0_T1_T2_iT3_T4_T5_,"ax",@progbits
	.align	128
        .global         _ZN3cub18CUB_300001_SM_10006detail4scan16DeviceScanKernelINS2_10policy_hubIiiijN4cuda3__47maximumIiEEE10Policy1000EN6thrust24THRUST_300001_SM_1000_NS18transform_iteratorI11Pass1_functIiENSC_17counting_iteratorIiNSC_11use_defaultESH_SH_EEiiEENSC_6detail15normal_iteratorINSC_10device_ptrIiEEEENS0_13ScanTileStateIiLb1EEES8_NS0_8NullTypeEjiLb0ESR_EEvT0_T1_T2_iT3_T4_T5_
        .type           _ZN3cub18CUB_300001_SM_10006detail4scan16DeviceScanKernelINS2_10policy_hubIiiijN4cuda3__47maximumIiEEE10Policy1000EN6thrust24THRUST_300001_SM_1000_NS18transform_iteratorI11Pass1_functIiENSC_17counting_iteratorIiNSC_11use_defaultESH_SH_EEiiEENSC_6detail15normal_iteratorINSC_10device_ptrIiEEEENS0_13ScanTileStateIiLb1EEES8_NS0_8NullTypeEjiLb0ESR_EEvT0_T1_T2_iT3_T4_T5_,@function
        .size           _ZN3cub18CUB_300001_SM_10006detail4scan16DeviceScanKernelINS2_10policy_hubIiiijN4cuda3__47maximumIiEEE10Policy1000EN6thrust24THRUST_300001_SM_1000_NS18transform_iteratorI11Pass1_functIiENSC_17counting_iteratorIiNSC_11use_defaultESH_SH_EEiiEENSC_6detail15normal_iteratorINSC_10device_ptrIiEEEENS0_13ScanTileStateIiLb1EEES8_NS0_8NullTypeEjiLb0ESR_EEvT0_T1_T2_iT3_T4_T5_,(.L_x_219 - _ZN3cub18CUB_300001_SM_10006detail4scan16DeviceScanKernelINS2_10policy_hubIiiijN4cuda3__47maximumIiEEE10Policy1000EN6thrust24THRUST_300001_SM_1000_NS18transform_iteratorI11Pass1_functIiENSC_17counting_iteratorIiNSC_11use_defaultESH_SH_EEiiEENSC_6detail15normal_iteratorINSC_10device_ptrIiEEEENS0_13ScanTileStateIiLb1EEES8_NS0_8NullTypeEjiLb0ESR_EEvT0_T1_T2_iT3_T4_T5_)
        .other          _ZN3cub18CUB_300001_SM_10006detail4scan16DeviceScanKernelINS2_10policy_hubIiiijN4cuda3__47maximumIiEEE10Policy1000EN6thrust24THRUST_300001_SM_1000_NS18transform_iteratorI11Pass1_functIiENSC_17counting_iteratorIiNSC_11use_defaultESH_SH_EEiiEENSC_6detail15normal_iteratorINSC_10device_ptrIiEEEENS0_13ScanTileStateIiLb1EEES8_NS0_8NullTypeEjiLb0ESR_EEvT0_T1_T2_iT3_T4_T5_,@"STO_CUDA_ENTRY STV_DEFAULT"
_ZN3cub18CUB_300001_SM_10006detail4scan16DeviceScanKernelINS2_10policy_hubIiiijN4cuda3__47maximumIiEEE10Policy1000EN6thrust24THRUST_300001_SM_1000_NS18transform_iteratorI11Pass1_functIiENSC_17counting_iteratorIiNSC_11use_defaultESH_SH_EEiiEENSC_6detail15normal_iteratorINSC_10device_ptrIiEEEENS0_13ScanTileStateIiLb1EEES8_NS0_8NullTypeEjiLb0ESR_EEvT0_T1_T2_iT3_T4_T5_:
.text._ZN3cub18CUB_300001_SM_10006detail4scan16DeviceScanKernelINS2_10policy_hubIiiijN4cuda3__47maximumIiEEE10Policy1000EN6thrust24THRUST_300001_SM_1000_NS18transform_iteratorI11Pass1_functIiENSC_17counting_iteratorIiNSC_11use_defaultESH_SH_EEiiEENSC_6detail15normal_iteratorINSC_10device_ptrIiEEEENS0_13ScanTileStateIiLb1EEES8_NS0_8NullTypeEjiLb0ESR_EEvT0_T1_T2_iT3_T4_T5_:
[----:B------:R-:W-:Y:S08]  /*0000*/  LDC R1, c[0x0][0x37c] ;  /* 0x0000df00ff017b82 */ /* 0x000ff00000000800 */
[----:B------:R-:W0:Y:S01]  /*0010*/  S2UR UR4, SR_CTAID.X ;  /* 0x00000000000479c3 */ /* 0x000e220000002500 */
[----:B------:R-:W0:Y:S01]  /*0020*/  LDCU UR15, c[0x0][0x3b0] ;  /* 0x00007600ff0f77ac */ /* 0x000e220008000800 */
[----:B------:R-:W1:Y:S01]  /*0030*/  LDCU UR6, c[0x0][0x3b8] ;  /* 0x00007700ff0677ac */ /* 0x000e620008000800 */
[----:B------:R-:W2:Y:S01]  /*0040*/  LDCU.64 UR12, c[0x0][0x358] ;  /* 0x00006b00ff0c77ac */ /* 0x000ea20008000a00 */
[----:B------:R-:W3:Y:S01]  /*0050*/  LDCU.U8 UR10, c[0x0][0x390] ;  /* 0x00007200ff0a77ac */ /* 0x000ee20008000000 */
[----:B0-----:R-:W-:-:S04]  /*0060*/  UIADD3 UR11, UPT, UPT, UR4, UR15, URZ ;  /* 0x0000000f040b7290 */ /* 0x001fc8000fffe0ff */
[----:B------:R-:W-:-:S04]  /*0070*/  UIMAD UR14, UR11, 0xc00, URZ ;  /* 0x00000c000b0e78a4 */ /* 0x000fc8000f8e02ff */
[----:B-1----:R-:W-:-:S04]  /*0080*/  UIADD3 UR6, UPT, UPT, -UR14, UR6, URZ ;  /* 0x000000060e067290 */ /* 0x002fc8000fffe1ff */
[----:B------:R-:W-:-:S09]  /*0090*/  UISETP.GE.U32.AND UP0, UPT, UR6, 0xc01, UPT ;  /* 0x00000c010600788c */ /* 0x000fd2000bf06070 */
        /* <DEDUP_REMOVED lines=303> */
.L_x_107:
        /* <DEDUP_REMOVED lines=61> */
.L_x_110:
[----:B------:R-:W-:Y:S05]  /*1760*/  NANOSLEEP 0x4dd ;  /* 0x000004dd0000795d */ /* 0x000fea0003800000 */
[----:B------:R-:W-:Y:S01]  /*1770*/  NOP ;  /* 0x0000000000007918 */ /* 0x000fe20000000000 */
.L_x_111:
[----:B------:R-:W-:-:S05]  /*1780*/  IMAD.WIDE R38, R36, 0x8, R34 ;  /* 0x0000000824267825 */ /* 0x000fca00078e0222 */
[----:B------:R-:W2:Y:S01]  /*1790*/  LD.E.64.STRONG.GPU R34, desc[UR12][R38.64+0x100] ;  /* 0x0001000c26227980 */ /* 0x000ea2000c10fb00 */
[----:B------:R-:W-:Y:S01]  /*17a0*/  UMOV UR5, 0xffffffff ;  /* 0xffffffff00057882 */ /* 0x000fe20000000000 */
[----:B--2---:R-:W-:Y:S02]  /*17b0*/  ISETP.NE.AND P0, PT, R34, 0x63, PT ;  /* 0x000000632200780c */ /* 0x004fe40003f05270 */
[----:B------:R-:W-:Y:S11]  /*17c0*/  BRA.DIV UR5, `(.L_x_112) ;  /* 0x0000003a05987947 */ /* 0x000ff6000b800000 */
[----:B------:R-:W-:-:S13]  /*17d0*/  VOTE.ANY P0, !P0 ;  /* 0x0000000000ff7806 */ /* 0x000fda0004000100 */
.L_x_151:
[----:B------:R-:W-:Y:S05]  /*17e0*/  @!P0 BRA `(.L_x_113) ;  /* 0x0000000000308947 */ /* 0x000fea0003800000 */
.L_x_117:
[----:B------:R-:W-:Y:S05]  /*17f0*/  YIELD ;  /* 0x0000000000007946 */ /* 0x000fea0003800000 */
[----:B------:R-:W-:Y:S05]  /*1800*/  @P1 BRA `(.L_x_114) ;  /* 0x0000000000081947 */ /* 0x000fea0003800000 */
[----:B------:R0:W-:Y:S06]  /*1810*/  MEMBAR.SC.CTA ;  /* 0x0000000000007992 */ /* 0x0001ec0000000000 */
[----:B0-----:R-:W-:Y:S05]  /*1820*/  BRA `(.L_x_115) ;  /* 0x0000000000087947 */ /* 0x001fea0003800000 */
.L_x_114:
[----:B------:R-:W-:Y:S05]  /*1830*/  NANOSLEEP 0x288 ;  /* 0x000002880000795d */ /* 0x000fea0003800000 */
[----:B------:R-:W-:Y:S01]  /*1840*/  NOP ;  /* 0x0000000000007918 */ /* 0x000fe20000000000 */
.L_x_115:
[----:B------:R-:W2:Y:S01]  /*1850*/  LD.E.64.STRONG.GPU R34, desc[UR12][R38.64+0x100] ;  /* 0x0001000c26227980 */ /* 0x000ea2000c10fb00 */
[----:B------:R-:W-:Y:S01]  /*1860*/  UMOV UR5, 0xffffffff ;  /* 0xffffffff00057882 */ /* 0x000fe20000000000 */
[----:B--2---:R-:W-:Y:S02]  /*1870*/  ISETP.NE.AND P0, PT, R34, 0x63, PT ;  /* 0x000000632200780c */ /* 0x004fe40003f05270 */
[----:B------:R-:W-:Y:S11]  /*1880*/  BRA.DIV UR5, `(.L_x_116) ;  /* 0x0000003a05887947 */ /* 0x000ff6000b800000 */
[----:B------:R-:W-:-:S13]  /*1890*/  VOTE.ANY P0, !P0 ;  /* 0x0000000000ff7806 */ /* 0x000fda0004000100 */
.L_x_154:
[----:B------:R-:W-:Y:S05]  /*18a0*/  @P0 BRA `(.L_x_117) ;  /* 0xfffffffc00d00947 */ /* 0x000fea000383ffff */
.L_x_113:
        /* <DEDUP_REMOVED lines=34> */
.L_x_163:
[----:B------:R-:W-:Y:S05]  /*1ad0*/  @!P0 BRA `(.L_x_119) ;  /* 0x0000000000c88947 */ /* 0x000fea0003800000 */
.L_x_127:
[----:B------:R-:W-:-:S05]  /*1ae0*/  IMAD.WIDE R48, R36, 0x8, R40 ;  /* 0x0000000824307825 */ /* 0x000fca00078e0228 */
[----:B------:R-:W2:Y:S01]  /*1af0*/  LD.E.64.STRONG.GPU R34, desc[UR12][R48.64+-0x100] ;  /* 0xffff000c30227980 */ /* 0x000ea2000c10fb00 */
[----:B------:R-:W-:Y:S05]  /*1b00*/  YIELD ;  /* 0x0000000000007946 */ /* 0x000fea0003800000 */
[----:B------:R-:W-:Y:S01]  /*1b10*/  UMOV UR5, 0xffffffff ;  /* 0xffffffff00057882 */ /* 0x000fe20000000000 */
[----:B--2---:R-:W-:Y:S02]  /*1b20*/  ISETP.NE.AND P0, PT, R34, 0x63, PT ;  /* 0x000000632200780c */ /* 0x004fe40003f05270 */
[----:B------:R-:W-:Y:S11]  /*1b30*/  BRA.DIV UR5, `(.L_x_120) ;  /* 0x0000003a05ec7947 */ /* 0x000ff6000b800000 */
[----:B------:R-:W-:-:S13]  /*1b40*/  VOTE.ANY P0, !P0 ;  /* 0x0000000000ff7806 */ /* 0x000fda0004000100 */
.L_x_166:
[----:B------:R-:W-:Y:S05]  /*1b50*/  @!P0 BRA `(.L_x_121) ;  /* 0x0000000000348947 */ /* 0x000fea0003800000 */
[----:B------:R-:W-:-:S13]  /*1b60*/  ISETP.GT.U32.AND P1, PT, R0, 0x1f3, PT ;  /* 0x000001f30000780c */ /* 0x000fda0003f24070 */
.L_x_125:
[----:B------:R-:W-:Y:S05]  /*1b70*/  YIELD ;  /* 0x0000000000007946 */ /* 0x000fea0003800000 */
[----:B------:R-:W-:Y:S05]  /*1b80*/  @P1 BRA `(.L_x_122) ;  /* 0x0000000000081947 */ /* 0x000fea0003800000 */
[----:B------:R0:W-:Y:S06]  /*1b90*/  MEMBAR.SC.CTA ;  /* 0x0000000000007992 */ /* 0x0001ec0000000000 */
[----:B0-----:R-:W-:Y:S05]  /*1ba0*/  BRA `(.L_x_123) ;  /* 0x0000000000087947 */ /* 0x001fea0003800000 */
.L_x_122:
[----:B------:R-:W-:Y:S05]  /*1bb0*/  NANOSLEEP 0x288 ;  /* 0x000002880000795d */ /* 0x000fea0003800000 */
[----:B------:R-:W-:Y:S01]  /*1bc0*/  NOP ;  /* 0x0000000000007918 */ /* 0x000fe20000000000 */
.L_x_123:
[----:B------:R-:W2:Y:S01]  /*1bd0*/  LD.E.64.STRONG.GPU R34, desc[UR12][R48.64+-0x100] ;  /* 0xffff000c30227980 */ /* 0x000ea2000c10fb00 */
[----:B------:R-:W-:Y:S01]  /*1be0*/  UMOV UR5, 0xffffffff ;  /* 0xffffffff00057882 */ /* 0x000fe20000000000 */
[----:B--2---:R-:W-:Y:S02]  /*1bf0*/  ISETP.NE.AND P0, PT, R34, 0x63, PT ;  /* 0x000000632200780c */ /* 0x004fe40003f05270 */
[----:B------:R-:W-:Y:S11]  /*1c00*/  BRA.DIV UR5, `(.L_x_124) ;  /* 0x0000003a05d87947 */ /* 0x000ff6000b800000 */
[----:B------:R-:W-:-:S13]  /*1c10*/  VOTE.ANY P0, !P0 ;  /* 0x0000000000ff7806 */ /* 0x000fda0004000100 */
.L_x_169:
[----:B------:R-:W-:Y:S05]  /*1c20*/  @P0 BRA `(.L_x_125) ;  /* 0xfffffffc00d00947 */ /* 0x000fea000383ffff */
.L_x_121:
        /* <DEDUP_REMOVED lines=28> */
.L_x_178:
[----:B------:R-:W-:Y:S05]  /*1df0*/  @P0 BRA `(.L_x_127) ;  /* 0xfffffffc00380947 */ /* 0x000fea000383ffff */
.L_x_119:
        /* <DEDUP_REMOVED lines=16> */
.L_x_109:
        /* <DEDUP_REMOVED lines=32> */
.L_x_108:
[----:B------:R-:W-:Y:S05]  /*2100*/  BSYNC.RECONVERGENT B0 ;  /* 0x0000000000007941 */ /* 0x000fea0003800200 */
.L_x_106:
        /* <DEDUP_REMOVED lines=13> */
[----:B--2---:R-:W-:Y:S01]  /*21e0*/  IMAD.X R3, RZ, RZ, RZ, P0 ;  /* 0x000000ffff037224 */ /* 0x004fe200000e06ff */
        /* <DEDUP_REMOVED lines=48> */
.L_x_105:
[----:B------:R-:W-:-:S13]  /*24f0*/  ISETP.NE.AND P0, PT, RZ, UR6, PT ;  /* 0x00000006ff007c0c */ /* 0x000fda000bf05270 */
        /* <DEDUP_REMOVED lines=32> */
[----:B------:R-:W5:Y:S02]  /*2700*/  @!P5 LDG.E R16, desc[UR12][R8.64] ;  /* 0x0000000c0810d981 */ /* 0x000f64000c1e1900 */
[----:B------:R-:W-:Y:S02]  /*2710*/  ISETP.GE.U32.AND P2, PT, R0, UR6, PT ;  /* 0x0000000600007c0c */ /* 0x000fe4000bf46070 */
[----:B------:R-:W5:Y:S04]  /*2720*/  @!P4 LDG.E R20, desc[UR12][R8.64+0x7c] ;  /* 0x00007c0c0814c981 */ /* 0x000f68000c1e1900 */
[----:B------:R-:W5:Y:S01]  /*2730*/  @!P3 LDG.E.U8 R24, desc[UR12][R10.64+0x3f] ;  /* 0x00003f0c0a18b981 */ /* 0x000f62000c1e1100 */
[----:B------:R-:W-:-:S03]  /*2740*/  VIADD R0, R5, 0x80 ;  /* 0x0000008005007836 */ /* 0x000fc60000000000 */
[----:B------:R-:W5:Y:S02]  /*2750*/  @!P4 LDG.E R19, desc[UR12][R8.64+0x80] ;  /* 0x0000800c0813c981 */ /* 0x000f64000c1e1900 */
[----:B------:R-:W-:Y:S02]  /*2760*/  ISETP.GE.U32.AND P0, PT, R0, UR6, PT ;  /* 0x0000000600007c0c */ /* 0x000fe4000bf06070 */
[----:B------:R-:W5:Y:S04]  /*2770*/  @!P2 LDG.E.U8 R26, desc[UR12][R10.64+0x5f] ;  /* 0x00005f0c0a1aa981 */ /* 0x000f68000c1e1100 */
[----:B------:R-:W5:Y:S04]  /*2780*/  @!P3 LDG.E R23, desc[UR12][R8.64+0xfc] ;  /* 0x0000fc0c0817b981 */ /* 0x000f68000c1e1900 */
[----:B------:R-:W5:Y:S04]  /*2790*/  @!P2 LDG.E R25, desc[UR12][R8.64+0x17c] ;  /* 0x00017c0c0819a981 */ /* 0x000f68000c1e1900 */
[----:B------:R-:W5:Y:S04]  /*27a0*/  @!P3 LDG.E R22, desc[UR12][R8.64+0x100] ;  /* 0x0001000c0816b981 */ /* 0x000f68000c1e1900 */
[----:B------:R-:W5:Y:S01]  /*27b0*/  @!P0 LDG.E.U8 R28, desc[UR12][R10.64+0x7f] ;  /* 0x00007f0c0a1c8981 */ /* 0x000f62000c1e1100 */
[----:B------:R-:W-:-:S03]  /*27c0*/  VIADD R0, R5, 0xa0 ;  /* 0x000000a005007836 */ /* 0x000fc60000000000 */
[----:B------:R-:W5:Y:S02]  /*27d0*/  @!P0 LDG.E R27, desc[UR12][R8.64+0x1fc] ;  /* 0x0001fc0c081b8981 */ /* 0x000f64000c1e1900 */
[----:B------:R-:W-:Y:S02]  /*27e0*/  ISETP.GE.U32.AND P1, PT, R0, UR6, PT ;  /* 0x0000000600007c0c */ /* 0x000fe4000bf26070 */
[----:B------:R-:W5:Y:S04]  /*27f0*/  @!P2 LDG.E R2, desc[UR12][R8.64+0x180] ;  /* 0x0001800c0802a981 */ /* 0x000f68000c1e1900 */
[----:B------:R-:W5:Y:S07]  /*2800*/  @!P0 LDG.E R4, desc[UR12][R8.64+0x200] ;  /* 0x0002000c08048981 */ /* 0x000f6e000c1e1900 */
[----:B------:R-:W5:Y:S04]  /*2810*/  @!P1 LDG.E.U8 R3, desc[UR12][R10.64+0x9f] ;  /* 0x00009f0c0a039981 */ /* 0x000f68000c1e1100 */
[----:B------:R-:W5:Y:S01]  /*2820*/  @!P1 LDG.E R0, desc[UR12][R8.64+0x27c] ;  /* 0x00027c0c08009981 */ /* 0x000f62000c1e1900 */
[----:B------:R-:W-:-:S06]  /*2830*/  UPRMT UR4, UR10, 0x9910, URZ ;  /* 0x000099100a047896 */ /* 0x000fcc00080000ff */
[----:B--2---:R-:W-:Y:S01]  /*2840*/  ISETP.NE.AND P6, PT, R15, UR4, PT ;  /* 0x000000040f007c0c */ /* 0x004fe2000bfc5270 */
[----:B---3--:R-:W-:-:S12]  /*2850*/  VIADD R12, R14, 0x1 ;  /* 0x000000010e0c7836 */ /* 0x008fd80000000000 */
[----:B------:R-:W-:Y:S01]  /*2860*/  @P6 IMAD.MOV R12, RZ, RZ, R14 ;  /* 0x000000ffff0c6224 */ /* 0x000fe200078e020e */
[----:B----4-:R-:W-:Y:S01]  /*2870*/  ISETP.NE.AND P6, PT, R18, UR4, !P5 ;  /* 0x0000000412007c0c */ /* 0x010fe2000efc5270 */
[----:B-----5:R-:W-:-:S12]  /*2880*/  @!P5 VIADD R14, R17, 0x1 ;  /* 0x00000001110ed836 */ /* 0x020fd80000000000 */
[----:B------:R-:W-:Y:S01]  /*2890*/  @P6 IMAD.MOV R14, RZ, RZ, R17 ;  /* 0x000000ffff0e6224 */ /* 0x000fe200078e0211 */
[----:B------:R-:W-:Y:S02]  /*28a0*/  ISETP.NE.AND P6, PT, R21, UR4, !P4 ;  /* 0x0000000415007c0c */ /* 0x000fe4000e7c5270 */
[----:B------:R-:W-:Y:S01]  /*28b0*/  VIMNMX R13, PT, PT, R7, R12, !PT ;  /* 0x0000000c070d7248 */ /* 0x000fe20007fe0100 */
[----:B------:R-:W-:-:S04]  /*28c0*/  VIADD R12, R5, 0xc0 ;  /* 0x000000c0050c7836 */ /* 0x000fc80000000000 */
[----:B------:R-:W-:Y:S01]  /*28d0*/  IMAD.MOV.U32 R33, RZ, RZ, R13 ;  /* 0x000000ffff217224 */ /* 0x000fe200078e000d */
[----:B------:R-:W-:Y:S01]  /*28e0*/  @!P5 VIMNMX R13, PT, PT, R16, R14, !PT ;  /* 0x0000000e100dd248 */ /* 0x000fe20007fe0100 */
[----:B------:R-:W-:Y:S01]  /*28f0*/  @!P4 VIADD R7, R20, 0x1 ;  /* 0x000000011407c836 */ /* 0x000fe20000000000 */
[----:B------:R-:W2:Y:S01]  /*2900*/  @!P1 LDG.E R14, desc[UR12][R8.64+0x280] ;  /* 0x0002800c080e9981 */ /* 0x000ea2000c1e1900 */
[----:B------:R-:W-:Y:S02]  /*2910*/  ISETP.NE.AND P5, PT, R24, UR4, !P3 ;  /* 0x0000000418007c0c */ /* 0x000fe4000dfa5270 */
[----:B------:R-:W-:Y:S01]  /*2920*/  @P6 IMAD.MOV R7, RZ, RZ, R20 ;  /* 0x000000ffff076224 */ /* 0x000fe200078e0214 */
[----:B------:R-:W-:-:S03]  /*2930*/  ISETP.GE.U32.AND P6, PT, R12, UR6, PT ;  /* 0x000000060c007c0c */ /* 0x000fc6000bfc6070 */
[----:B------:R-:W-:Y:S02]  /*2940*/  @!P4 IMAD.MOV.U32 R12, RZ, RZ, R7 ;  /* 0x000000ffff0cc224 */ /* 0x000fe400078e0007 */
[----:B------:R-:W-:-:S03]  /*2950*/  IMAD.MOV.U32 R21, RZ, RZ, R33 ;  /* 0x000000ffff157224 */ /* 0x000fc600078e0021 */
[----:B------:R-:W-:Y:S02]  /*2960*/  @!P4 VIMNMX R21, PT, PT, R19, R12, !PT ;  /* 0x0000000c1315c248 */ /* 0x000fe40007fe0100 */
[----:B------:R-:W-:Y:S01]  /*2970*/  ISETP.NE.AND P4, PT, R26, UR4, !P2 ;  /* 0x000000041a007c0c */ /* 0x000fe2000d785270 */
[----:B------:R-:W-:Y:S02]  /*2980*/  @!P3 VIADD R7, R23, 0x1 ;  /* 0x000000011707b836 */ /* 0x000fe40000000000 */
[----:B------:R-:W-:Y:S01]  /*2990*/  @P5 IMAD.MOV R7, RZ, RZ, R23 ;  /* 0x000000ffff075224 */ /* 0x000fe200078e0217 */
[----:B------:R-:W3:Y:S01]  /*29a0*/  @!P6 LDG.E.U8 R20, desc[UR12][R10.64+0xbf] ;  /* 0x0000bf0c0a14e981 */ /* 0x000ee2000c1e1100 */
[C---:B------:R-:W-:Y:S02]  /*29b0*/  VIADD R12, R5.reuse, 0xe0 ;  /* 0x000000e0050c7836 */ /* 0x040fe40000000000 */
[----:B------:R-:W-:Y:S01]  /*29c0*/  @!P3 IMAD.MOV.U32 R15, RZ, RZ, R7 ;  /* 0x000000ffff0fb224 */ /* 0x000fe200078e0007 */
[----:B------:R-:W4:Y:S02]  /*29d0*/  @!P6 LDG.E R18, desc[UR12][R8.64+0x2fc] ;  /* 0x0002fc0c0812e981 */ /* 0x000f24000c1e1900 */
[----:B------:R-:W-:Y:S01]  /*29e0*/  ISETP.GE.U32.AND P5, PT, R12, UR6, PT ;  /* 0x000000060c007c0c */ /* 0x000fe2000bfa6070 */
[----:B------:R-:W-:Y:S01]  /*29f0*/  VIADD R12, R5, 0x100 ;  /* 0x00000100050c7836 */ /* 0x000fe20000000000 */
[----:B------:R-:W5:Y:S01]  /*2a00*/  @!P6 LDG.E R16, desc[UR12][R8.64+0x300] ;  /* 0x0003000c0810e981 */ /* 0x000f62000c1e1900 */
[----:B------:R-:W-:Y:S01]  /*2a10*/  IMAD.MOV.U32 R19, RZ, RZ, R33 ;  /* 0x000000ffff137224 */ /* 0x000fe200078e0021 */
[----:B------:R-:W-:Y:S01]  /*2a20*/  @!P3 VIMNMX R19, PT, PT, R22, R15, !PT ;  /* 0x0000000f1613b248 */ /* 0x000fe20007fe0100 */
[----:B------:R-:W-:Y:S01]  /*2a30*/  @!P2 VIADD R7, R25, 0x1 ;  /* 0x000000011907a836 */ /* 0x000fe20000000000 */
[----:B------:R-:W-:Y:S01]  /*2a40*/  ISETP.NE.AND P3, PT, R28, UR4, !P0 ;  /* 0x000000041c007c0c */ /* 0x000fe2000c765270 */
[----:B------:R-:W-:Y:S01]  /*2a50*/  @P4 IMAD.MOV R7, RZ, RZ, R25 ;  /* 0x000000ffff074224 */ /* 0x000fe200078e0219 */
[----:B------:R-:W-:Y:S01]  /*2a60*/  ISETP.GE.U32.AND P4, PT, R12, UR6, PT ;  /* 0x000000060c007c0c */ /* 0x000fe2000bf86070 */
[----:B------:R-:W-:-:S04]  /*2a70*/  VIADD R15, R5, 0x120 ;  /* 0x00000120050f7836 */ /* 0x000fc80000000000 */
[----:B------:R-:W5:Y:S01]  /*2a80*/  @!P5 LDG.E.U8 R24, desc[UR12][R10.64+0xdf] ;  /* 0x0000df0c0a18d981 */ /* 0x000f62000c1e1100 */
[----:B------:R-:W-:-:S03]  /*2a90*/  @!P0 VIADD R12, R27, 0x1 ;  /* 0x000000011b0c8836 */ /* 0x000fc60000000000 */
[----:B------:R-:W5:Y:S02]  /*2aa0*/  @!P5 LDG.E R23, desc[UR12][R8.64+0x37c] ;  /* 0x00037c0c0817d981 */ /* 0x000f64000c1e1900 */
[----:B------:R-:W-:Y:S01]  /*2ab0*/  @P3 IMAD.MOV R12, RZ, RZ, R27 ;  /* 0x000000ffff0c3224 */ /* 0x000fe200078e021b */
[----:B------:R-:W-:Y:S01]  /*2ac0*/  ISETP.GE.U32.AND P3, PT, R15, UR6, PT ;  /* 0x000000060f007c0c */ /* 0x000fe2000bf66070 */
[----:B------:R-:W5:Y:S01]  /*2ad0*/  @!P4 LDG.E.U8 R27, desc[UR12][R10.64+0xff] ;  /* 0x0000ff0c0a1bc981 */ /* 0x000f62000c1e1100 */
[----:B------:R-:W-:Y:S02]  /*2ae0*/  VIADD R25, R5, 0x140 ;  /* 0x0000014005197836 */ /* 0x000fe40000000000 */
[--C-:B------:R-:W-:Y:S01]  /*2af0*/  IMAD.MOV.U32 R17, RZ, RZ, R33.reuse ;  /* 0x000000ffff117224 */ /* 0x100fe200078e0021 */
[----:B------:R-:W5:Y:S01]  /*2b00*/  @!P4 LDG.E R26, desc[UR12][R8.64+0x3fc] ;  /* 0x0003fc0c081ac981 */ /* 0x000f62000c1e1900 */
[----:B------:R-:W-:Y:S01]  /*2b10*/  @!P2 VIMNMX R17, PT, PT, R2, R7, !PT ;  /* 0x000000070211a248 */ /* 0x000fe20007fe0100 */
[----:B------:R-:W-:Y:S01]  /*2b20*/  IMAD.MOV.U32 R15, RZ, RZ, R33 ;  /* 0x000000ffff0f7224 */ /* 0x000fe200078e0021 */
[----:B------:R-:W-:Y:S01]  /*2b30*/  ISETP.GE.U32.AND P2, PT, R25, UR6, PT ;  /* 0x0000000619007c0c */ /* 0x000fe2000bf46070 */
[----:B------:R-:W5:Y:S01]  /*2b40*/  @!P5 LDG.E R22, desc[UR12][R8.64+0x380] ;  /* 0x0003800c0816d981 */ /* 0x000f62000c1e1900 */
[----:B------:R-:W-:-:S03]  /*2b50*/  @!P0 VIMNMX R15, PT, PT, R4, R12, !PT ;  /* 0x0000000c040f8248 */ /* 0x000fc60007fe0100 */
[----:B------:R-:W5:Y:S01]  /*2b60*/  @!P3 LDG.E.U8 R30, desc[UR12][R10.64+0x11f] ;  /* 0x00011f0c0a1eb981 */ /* 0x000f62000c1e1100 */
[----:B------:R-:W-:Y:S01]  /*2b70*/  ISETP.NE.AND P0, PT, R3, UR4, !P1 ;  /* 0x0000000403007c0c */ /* 0x000fe2000cf05270 */
[----:B------:R-:W-:Y:S02]  /*2b80*/  VIADD R2, R5, 0x160 ;  /* 0x0000016005027836 */ /* 0x000fe40000000000 */
[----:B------:R-:W5:Y:S01]  /*2b90*/  @!P3 LDG.E R28, desc[UR12][R8.64+0x47c] ;  /* 0x00047c0c081cb981 */ /* 0x000f62000c1e1900 */
[----:B------:R-:W-:-:S03]  /*2ba0*/  @!P1 VIADD R12, R0, 0x1 ;  /* 0x00000001000c9836 */ /* 0x000fc60000000000 */
[----:B------:R-:W5:Y:S04]  /*2bb0*/  @!P2 LDG.E.U8 R32, desc[UR12][R10.64+0x13f] ;  /* 0x00013f0c0a20a981 */ /* 0x000f68000c1e1100 */
[----:B------:R-:W5:Y:S02]  /*2bc0*/  @!P4 LDG.E R25, desc[UR12][R8.64+0x400] ;  /* 0x0004000c0819c981 */ /* 0x000f64000c1e1900 */
[----:B------:R-:W-:Y:S01]  /*2bd0*/  @P0 IMAD.MOV R12, RZ, RZ, R0 ;  /* 0x000000ffff0c0224 */ /* 0x000fe200078e0200 */
[----:B------:R-:W-:Y:S01]  /*2be0*/  ISETP.GE.U32.AND P0, PT, R2, UR6, PT ;  /* 0x0000000602007c0c */ /* 0x000fe2000bf06070 */
[----:B------:R-:W5:Y:S04]  /*2bf0*/  @!P2 LDG.E R3, desc[UR12][R8.64+0x4fc] ;  /* 0x0004fc0c0803a981 */ /* 0x000f68000c1e1900 */
[----:B------:R-:W5:Y:S04]  /*2c00*/  @!P3 LDG.E R4, desc[UR12][R8.64+0x480] ;  /* 0x0004800c0804b981 */ /* 0x000f68000c1e1900 */
[----:B------:R-:W5:Y:S04]  /*2c10*/  @!P2 LDG.E R2, desc[UR12][R8.64+0x500] ;  /* 0x0005000c0802a981 */ /* 0x000f68000c1e1900 */
[----:B------:R-:W5:Y:S04]  /*2c20*/  @!P0 LDG.E.U8 R7, desc[UR12][R10.64+0x15f] ;  /* 0x00015f0c0a078981 */ /* 0x000f68000c1e1100 */
[----:B------:R-:W5:Y:S01]  /*2c30*/  @!P0 LDG.E R0, desc[UR12][R8.64+0x57c] ;  /* 0x00057c0c08008981 */ /* 0x000f62000c1e1900 */
[----:B------:R-:W-:-:S02]  /*2c40*/  IMAD.MOV.U32 R35, RZ, RZ, R33 ;  /* 0x000000ffff237224 */ /* 0x000fc400078e0021 */
[--C-:B------:R-:W-:Y:S02]  /*2c50*/  IMAD.MOV.U32 R31, RZ, RZ, R33.reuse ;  /* 0x000000ffff1f7224 */ /* 0x100fe400078e0021 */
[----:B------:R-:W-:Y:S02]  /*2c60*/  IMAD.MOV.U32 R29, RZ, RZ, R33 ;  /* 0x000000ffff1d7224 */ /* 0x000fe400078e0021 */
[----:B------:R-:W-:Y:S01]  /*2c70*/  VIADD R38, R5, 0x220 ;  /* 0x0000022005267836 */ /* 0x000fe20000000000 */
[----:B--2---:R-:W-:Y:S02]  /*2c80*/  @!P1 VIMNMX R35, PT, PT, R14, R12, !PT ;  /* 0x0000000c0e239248 */ /* 0x004fe40007fe0100 */
[----:B---3--:R-:W-:Y:S01]  /*2c90*/  ISETP.NE.AND P1, PT, R20, UR4, !P6 ;  /* 0x0000000414007c0c */ /* 0x008fe2000f725270 */
[----:B----4-:R-:W-:-:S12]  /*2ca0*/  @!P6 VIADD R12, R18, 0x1 ;  /* 0x00000001120ce836 */ /* 0x010fd80000000000 */
[----:B------:R-:W-:Y:S01]  /*2cb0*/  @P1 IMAD.MOV R12, RZ, RZ, R18 ;  /* 0x000000ffff0c1224 */ /* 0x000fe200078e0212 */
[----:B-----5:R-:W-:-:S04]  /*2cc0*/  ISETP.NE.AND P1, PT, R24, UR4, !P5 ;  /* 0x0000000418007c0c */ /* 0x020fc8000ef25270 */
[----:B------:R-:W-:Y:S01]  /*2cd0*/  @!P6 VIMNMX R31, PT, PT, R16, R12, !PT ;  /* 0x0000000c101fe248 */ /* 0x000fe20007fe0100 */
[----:B------:R-:W-:Y:S01]  /*2ce0*/  VIADD R14, R5, 0x180 ;  /* 0x00000180050e7836 */ /* 0x000fe20000000000 */
[----:B------:R-:W-:Y:S01]  /*2cf0*/  ISETP.NE.AND P6, PT, R27, UR4, !P4 ;  /* 0x000000041b007c0c */ /* 0x000fe2000e7c5270 */
[----:B------:R-:W-:-:S06]  /*2d00*/  @!P5 VIADD R12, R23, 0x1 ;  /* 0x00000001170cd836 */ /* 0x000fcc0000000000 */
[----:B------:R-:W-:Y:S01]  /*2d10*/  @P1 IMAD.MOV R12, RZ, RZ, R23 ;  /* 0x000000ffff0c1224 */ /* 0x000fe200078e0217 */
[----:B------:R-:W-:Y:S01]  /*2d20*/  ISETP.GE.U32.AND P1, PT, R14, UR6, PT ;  /* 0x000000060e007c0c */ /* 0x000fe2000bf26070 */
[----:B------:R-:W-:-:S04]  /*2d30*/  @!P4 VIADD R16, R26, 0x1 ;  /* 0x000000011a10c836 */ /* 0x000fc80000000000 */
[----:B------:R-:W-:Y:S01]  /*2d40*/  @P6 IMAD.MOV R16, RZ, RZ, R26 ;  /* 0x000000ffff106224 */ /* 0x000fe200078e021a */
[----:B------:R-:W-:Y:S01]  /*2d50*/  ISETP.NE.AND P6, PT, R30, UR4, !P3 ;  /* 0x000000041e007c0c */ /* 0x000fe2000dfc5270 */
[----:B------:R-:W-:Y:S01]  /*2d60*/  VIADD R18, R5, 0x1a0 ;  /* 0x000001a005127836 */ /* 0x000fe20000000000 */
[----:B------:R-:W-:Y:S02]  /*2d70*/  @!P5 VIMNMX R29, PT, PT, R22, R12, !PT ;  /* 0x0000000c161dd248 */ /* 0x000fe40007fe0100 */
[----:B------:R-:W2:Y:S02]  /*2d80*/  @!P0 LDG.E R12, desc[UR12][R8.64+0x580] ;  /* 0x0005800c080c8981 */ /* 0x000ea4000c1e1900 */
[----:B------:R-:W-:Y:S02]  /*2d90*/  ISETP.GE.U32.AND P5, PT, R18, UR6, PT ;  /* 0x0000000612007c0c */ /* 0x000fe4000bfa6070 */
[----:B------:R-:W3:Y:S01]  /*2da0*/  @!P1 LDG.E.U8 R14, desc[UR12][R10.64+0x17f] ;  /* 0x00017f0c0a0e9981 */ /* 0x000ee2000c1e1100 */
[----:B------:R-:W-:-:S02]  /*2db0*/  @!P4 IMAD.MOV.U32 R22, RZ, RZ, R16 ;  /* 0x000000ffff16c224 */ /* 0x000fc400078e0010 */
[----:B------:R-:W-:Y:S01]  /*2dc0*/  VIADD R20, R5, 0x1c0 ;  /* 0x000001c005147836 */ /* 0x000fe20000000000 */
[----:B------:R-:W4:Y:S01]  /*2dd0*/  @!P1 LDG.E R18, desc[UR12][R8.64+0x5fc] ;  /* 0x0005fc0c08129981 */ /* 0x000f22000c1e1900 */
[----:B------:R-:W-:Y:S02]  /*2de0*/  @!P3 VIADD R16, R28, 0x1 ;  /* 0x000000011c10b836 */ /* 0x000fe40000000000 */
[----:B------:R-:W-:Y:S01]  /*2df0*/  @P6 IMAD.MOV R16, RZ, RZ, R28 ;  /* 0x000000ffff106224 */ /* 0x000fe200078e021c */
[----:B------:R-:W-:Y:S01]  /*2e00*/  ISETP.NE.AND P6, PT, R32, UR4, !P2 ;  /* 0x0000000420007c0c */ /* 0x000fe2000d7c5270 */
[----:B------:R-:W-:Y:S01]  /*2e10*/  IMAD.MOV.U32 R27, RZ, RZ, R33 ;  /* 0x000000ffff1b7224 */ /* 0x000fe200078e0021 */
[----:B------:R-:W-:Y:S01]  /*2e20*/  @!P4 VIMNMX R27, PT, PT, R25, R22, !PT ;  /* 0x00000016191bc248 */ /* 0x000fe20007fe0100 */
[----:B------:R-:W5:Y:S01]  /*2e30*/  @!P5 LDG.E.U8 R30, desc[UR12][R10.64+0x19f] ;  /* 0x00019f0c0a1ed981 */ /* 0x000f62000c1e1100 */
[----:B------:R-:W-:Y:S01]  /*2e40*/  ISETP.GE.U32.AND P4, PT, R20, UR6, PT ;  /* 0x0000000614007c0c */ /* 0x000fe2000bf86070 */
[----:B------:R-:W-:-:S02]  /*2e50*/  VIADD R26, R5, 0x1e0 ;  /* 0x000001e0051a7836 */ /* 0x000fc40000000000 */
[----:B------:R-:W-:Y:S01]  /*2e60*/  @!P2 VIADD R23, R3, 0x1 ;  /* 0x000000010317a836 */ /* 0x000fe20000000000 */
[----:B------:R-:W5:Y:S01]  /*2e70*/  @!P1 LDG.E R22, desc[UR12][R8.64+0x600] ;  /* 0x0006000c08169981 */ /* 0x000f62000c1e1900 */
[----:B------:R-:W-:Y:S01]  /*2e80*/  IMAD.MOV.U32 R25, RZ, RZ, R33 ;  /* 0x000000ffff197224 */ /* 0x000fe200078e0021 */
[----:B------:R-:W-:Y:S02]  /*2e90*/  @!P3 VIMNMX R25, PT, PT, R4, R16, !PT ;  /* 0x000000100419b248 */ /* 0x000fe40007fe0100 */
[----:B------:R-:W5:Y:S01]  /*2ea0*/  @!P5 LDG.E R20, desc[UR12][R8.64+0x67c] ;  /* 0x00067c0c0814d981 */ /* 0x000f62000c1e1900 */
[----:B------:R-:W-:Y:S01]  /*2eb0*/  @P6 IMAD.MOV R23, RZ, RZ, R3 ;  /* 0x000000ffff176224 */ /* 0x000fe200078e0203 */
[----:B------:R-:W-:Y:S01]  /*2ec0*/  ISETP.NE.AND P6, PT, R7, UR4, !P0 ;  /* 0x0000000407007c0c */ /* 0x000fe2000c7c5270 */
[----:B------:R-:W-:Y:S01]  /*2ed0*/  VIADD R3, R5, 0x200 ;  /* 0x0000020005037836 */ /* 0x000fe20000000000 */
[----:B------:R-:W-:Y:S01]  /*2ee0*/  ISETP.GE.U32.AND P3, PT, R26, UR6, PT ;  /* 0x000000061a007c0c */ /* 0x000fe2000bf66070 */
[----:B------:R-:W5:Y:S01]  /*2ef0*/  @!P4 LDG.E.U8 R24, desc[UR12][R10.64+0x1bf] ;  /* 0x0001bf0c0a18c981 */ /* 0x000f62000c1e1100 */
[----:B------:R-:W-:-:S02]  /*2f00*/  @!P2 IMAD.MOV.U32 R7, RZ, RZ, R23 ;  /* 0x000000ffff07a224 */ /* 0x000fc400078e0017 */
[--C-:B------:R-:W-:Y:S01]  /*2f10*/  IMAD.MOV.U32 R23, RZ, RZ, R33.reuse ;  /* 0x000000ffff177224 */ /* 0x100fe200078e0021 */
[----:B------:R-:W5:Y:S02]  /*2f20*/  @!P4 LDG.E R34, desc[UR12][R8.64+0x6fc] ;  /* 0x0006fc0c0822c981 */ /* 0x000f64000c1e1900 */
[----:B------:R-:W-:Y:S02]  /*2f30*/  @!P2 VIMNMX R23, PT, PT, R2, R7, !PT ;  /* 0x000000070217a248 */ /* 0x000fe40007fe0100 */
[----:B------:R-:W-:Y:S01]  /*2f40*/  ISETP.GE.U32.AND P2, PT, R3, UR6, PT ;  /* 0x0000000603007c0c */ /* 0x000fe2000bf46070 */
[----:B------:R-:W-:Y:S01]  /*2f50*/  @!P0 VIADD R26, R0, 0x1 ;  /* 0x00000001001a8836 */ /* 0x000fe20000000000 */
[----:B------:R-:W5:Y:S01]  /*2f60*/  @!P5 LDG.E R28, desc[UR12][R8.64+0x680] ;  /* 0x0006800c081cd981 */ /* 0x000f62000c1e1900 */
[----:B------:R-:W-:Y:S01]  /*2f70*/  @P6 IMAD.MOV R26, RZ, RZ, R0 ;  /* 0x000000ffff1a6224 */ /* 0x000fe200078e0200 */
[----:B------:R-:W-:Y:S02]  /*2f80*/  ISETP.GE.U32.AND P6, PT, R38, UR6, PT ;  /* 0x0000000626007c0c */ /* 0x000fe4000bfc6070 */
[----:B------:R-:W5:Y:S04]  /*2f90*/  @!P3 LDG.E.U8 R36, desc[UR12][R10.64+0x1df] ;  /* 0x0001df0c0a24b981 */ /* 0x000f68000c1e1100 */
[----:B------:R-:W5:Y:S04]  /*2fa0*/  @!P4 LDG.E R32, desc[UR12][R8.64+0x700] ;  /* 0x0007000c0820c981 */ /* 0x000f68000c1e1900 */
[----:B------:R-:W5:Y:S04]  /*2fb0*/  @!P2 LDG.E.U8 R39, desc[UR12][R10.64+0x1ff] ;  /* 0x0001ff0c0a27a981 */ /* 0x000f68000c1e1100 */
[----:B------:R-:W5:Y:S04]  /*2fc0*/  @!P3 LDG.E R7, desc[UR12][R8.64+0x77c] ;  /* 0x00077c0c0807b981 */ /* 0x000f68000c1e1900 */
[----:B------:R-:W5:Y:S04]  /*2fd0*/  @!P6 LDG.E.U8 R0, desc[UR12][R10.64+0x21f] ;  /* 0x00021f0c0a00e981 */ /* 0x000f68000c1e1100 */
[----:B------:R-:W5:Y:S04]  /*2fe0*/  @!P2 LDG.E R2, desc[UR12][R8.64+0x7fc] ;  /* 0x0007fc0c0802a981 */ /* 0x000f68000c1e1900 */
[----:B------:R-:W5:Y:S04]  /*2ff0*/  @!P6 LDG.E R3, desc[UR12][R8.64+0x87c] ;  /* 0x00087c0c0803e981 */ /* 0x000f68000c1e1900 */
[----:B------:R-:W5:Y:S04]  /*3000*/  @!P3 LDG.E R4, desc[UR12][R8.64+0x780] ;  /* 0x0007800c0804b981 */ /* 0x000f68000c1e1900 */
[----:B------:R-:W5:Y:S01]  /*3010*/  @!P2 LDG.E R16, desc[UR12][R8.64+0x800] ;  /* 0x0008000c0810a981 */ /* 0x000f62000c1e1900 */
[----:B------:R-:W-:-:S02]  /*3020*/  IMAD.MOV.U32 R41, RZ, RZ, R33 ;  /* 0x000000ffff297224 */ /* 0x000fc400078e0021 */
[--C-:B------:R-:W-:Y:S02]  /*3030*/  IMAD.MOV.U32 R51, RZ, RZ, R33.reuse ;  /* 0x000000ffff337224 */ /* 0x100fe400078e0021 */
[----:B------:R-:W-:Y:S02]  /*3040*/  VIADD R37, R5, 0x240 ;  /* 0x0000024005257836 */ /* 0x000fe40000000000 */
        /* <DEDUP_REMOVED lines=8> */
[----:B-----5:R-:W-:-:S04]  /*30d0*/  ISETP.NE.AND P0, PT, R30, UR4, !P5 ;  /* 0x000000041e007c0c */ /* 0x020fc8000ef05270 */
[----:B------:R-:W-:Y:S01]  /*30e0*/  @!P1 VIMNMX R51, PT, PT, R22, R12, !PT ;  /* 0x0000000c16339248 */ /* 0x000fe20007fe0100 */
[----:B------:R-:W-:Y:S01]  /*30f0*/  @!P5 VIADD R14, R20, 0x1 ;  /* 0x00000001140ed836 */ /* 0x000fe20000000000 */
[----:B------:R-:W2:Y:S01]  /*3100*/  @!P6 LDG.E R12, desc[UR12][R8.64+0x880] ;  /* 0x0008800c080ce981 */ /* 0x000ea2000c1e1900 */
[----:B------:R-:W-:-:S06]  /*3110*/  ISETP.NE.AND P1, PT, R24, UR4, !P4 ;  /* 0x0000000418007c0c */ /* 0x000fcc000e725270 */
[----:B------:R-:W-:Y:S01]  /*3120*/  @P0 IMAD.MOV R14, RZ, RZ, R20 ;  /* 0x000000ffff0e0224 */ /* 0x000fe200078e0214 */
[----:B------:R-:W-:Y:S01]  /*3130*/  ISETP.GE.U32.AND P0, PT, R37, UR6, PT ;  /* 0x0000000625007c0c */ /* 0x000fe2000bf06070 */
[----:B------:R-:W-:-:S05]  /*3140*/  @!P4 VIADD R20, R34, 0x1 ;  /* 0x000000012214c836 */ /* 0x000fca0000000000 */
[----:B------:R-:W-:Y:S01]  /*3150*/  @P1 IMAD.MOV R20, RZ, RZ, R34 ;  /* 0x000000ffff141224 */ /* 0x000fe200078e0222 */
[----:B------:R-:W-:Y:S01]  /*3160*/  ISETP.NE.AND P1, PT, R36, UR4, !P3 ;  /* 0x0000000424007c0c */ /* 0x000fe2000df25270 */
[----:B------:R-:W-:-:S05]  /*3170*/  VIADD R36, R5, 0x260 ;  /* 0x0000026005247836 */ /* 0x000fca0000000000 */
[----:B------:R-:W3:Y:S01]  /*3180*/  @!P0 LDG.E.U8 R18, desc[UR12][R10.64+0x23f] ;  /* 0x00023f0c0a128981 */ /* 0x000ee2000c1e1100 */
[----:B------:R-:W-:Y:S02]  /*3190*/  @!P5 VIMNMX R49, PT, PT, R28, R14, !PT ;  /* 0x0000000e1c31d248 */ /* 0x000fe40007fe0100 */
[----:B------:R-:W-:Y:S01]  /*31a0*/  @!P4 VIMNMX R47, PT, PT, R32, R20, !PT ;  /* 0x00000014202fc248 */ /* 0x000fe20007fe0100 */
[----:B------:R-:W4:Y:S01]  /*31b0*/  @!P0 LDG.E R14, desc[UR12][R8.64+0x8fc] ;  /* 0x0008fc0c080e8981 */ /* 0x000f22000c1e1900 */
[----:B------:R-:W-:Y:S02]  /*31c0*/  ISETP.GE.U32.AND P4, PT, R36, UR6, PT ;  /* 0x0000000624007c0c */ /* 0x000fe4000bf86070 */
[----:B------:R-:W-:Y:S01]  /*31d0*/  ISETP.NE.AND P5, PT, R39, UR4, !P2 ;  /* 0x0000000427007c0c */ /* 0x000fe2000d7a5270 */
[----:B------:R-:W-:Y:S02]  /*31e0*/  @!P3 VIADD R20, R7, 0x1 ;  /* 0x000000010714b836 */ /* 0x000fe40000000000 */
[----:B------:R-:W-:-:S02]  /*31f0*/  @P1 IMAD.MOV R20, RZ, RZ, R7 ;  /* 0x000000ffff141224 */ /* 0x000fc400078e0207 */
[----:B------:R-:W-:Y:S01]  /*3200*/  VIADD R7, R5, 0x280 ;  /* 0x0000028005077836 */ /* 0x000fe20000000000 */
[----:B------:R-:W-:Y:S01]  /*3210*/  ISETP.NE.AND P1, PT, R0, UR4, !P6 ;  /* 0x0000000400007c0c */ /* 0x000fe2000f725270 */
[----:B------:R-:W-:-:S04]  /*3220*/  @!P2 VIADD R22, R2, 0x1 ;  /* 0x000000010216a836 */ /* 0x000fc80000000000 */
[----:B------:R-:W5:Y:S02]  /*3230*/  @!P4 LDG.E.U8 R0, desc[UR12][R10.64+0x25f] ;  /* 0x00025f0c0a00c981 */ /* 0x000f64000c1e1100 */
[----:B------:R-:W-:Y:S01]  /*3240*/  @P5 IMAD.MOV R22, RZ, RZ, R2 ;  /* 0x000000ffff165224 */ /* 0x000fe200078e0202 */
[----:B------:R-:W-:Y:S01]  /*3250*/  ISETP.GE.U32.AND P5, PT, R7, UR6, PT ;  /* 0x0000000607007c0c */ /* 0x000fe2000bfa6070 */
[----:B------:R-:W-:Y:S01]  /*3260*/  @!P6 VIADD R2, R3, 0x1 ;  /* 0x000000010302e836 */ /* 0x000fe20000000000 */
[----:B------:R-:W5:Y:S01]  /*3270*/  @!P4 LDG.E R28, desc[UR12][R8.64+0x980] ;  /* 0x0009800c081cc981 */ /* 0x000f62000c1e1900 */
[----:B------:R-:W-:Y:S01]  /*3280*/  @!P3 VIMNMX R45, PT, PT, R4, R20, !PT ;  /* 0x00000014042db248 */ /* 0x000fe20007fe0100 */
[C---:B------:R-:W-:Y:S02]  /*3290*/  VIADD R4, R5.reuse, 0x2a0 ;  /* 0x000002a005047836 */ /* 0x040fe40000000000 */
[----:B------:R-:W-:Y:S01]  /*32a0*/  @P1 IMAD.MOV R2, RZ, RZ, R3 ;  /* 0x000000ffff021224 */ /* 0x000fe200078e0203 */
[----:B------:R-:W-:Y:S01]  /*32b0*/  @!P2 VIMNMX R43, PT, PT, R16, R22, !PT ;  /* 0x00000016102ba248 */ /* 0x000fe20007fe0100 */
[C---:B------:R-:W-:Y:S01]  /*32c0*/  VIADD R3, R5.reuse, 0x2c0 ;  /* 0x000002c005037836 */ /* 0x040fe20000000000 */
[----:B------:R-:W5:Y:S01]  /*32d0*/  @!P4 LDG.E R16, desc[UR12][R8.64+0x97c] ;  /* 0x00097c0c0810c981 */ /* 0x000f62000c1e1900 */
[----:B------:R-:W-:Y:S01]  /*32e0*/  VIADD R20, R5, 0x2e0 ;  /* 0x000002e005147836 */ /* 0x000fe20000000000 */
[----:B------:R-:W-:-:S02]  /*32f0*/  ISETP.GE.U32.AND P3, PT, R4, UR6, PT ;  /* 0x0000000604007c0c */ /* 0x000fc4000bf66070 */
[----:B------:R-:W5:Y:S01]  /*3300*/  @!P5 LDG.E.U8 R30, desc[UR12][R10.64+0x27f] ;  /* 0x00027f0c0a1ed981 */ /* 0x000f62000c1e1100 */
[----:B------:R-:W-:Y:S02]  /*3310*/  ISETP.GE.U32.AND P2, PT, R3, UR6, PT ;  /* 0x0000000603007c0c */ /* 0x000fe4000bf46070 */
[----:B------:R-:W-:Y:S01]  /*3320*/  ISETP.GE.U32.AND P1, PT, R20, UR6, PT ;  /* 0x0000000614007c0c */ /* 0x000fe2000bf26070 */
[----:B------:R-:W5:Y:S04]  /*3330*/  @!P5 LDG.E R26, desc[UR12][R8.64+0x9fc] ;  /* 0x0009fc0c081ad981 */ /* 0x000f68000c1e1900 */
        /* <DEDUP_REMOVED lines=14> */
[----:B------:R-:W-:Y:S01]  /*3420*/  SHF.R.U32.HI R40, RZ, 0x5, R6 ;  /* 0x00000005ff287819 */ /* 0x000fe20000011606 */
[----:B------:R-:W-:Y:S01]  /*3430*/  UMOV UR5, 0x400 ;  /* 0x0000040000057882 */ /* 0x000fe20000000000 */
[----:B-1----:R-:W-:Y:S01]  /*3440*/  IMAD.MOV.U32 R9, RZ, RZ, R33 ;  /* 0x000000ffff097224 */ /* 0x002fe200078e0021 */
[----:B0-----:R-:W-:-:S02]  /*3450*/  ULEA UR5, UR7, UR5, 0x18 ;  /* 0x0000000507057291 */ /* 0x001fc4000f8ec0ff */
[----:B------:R-:W-:Y:S01]  /*3460*/  UISETP.NE.AND UP0, UPT, UR11, URZ, UPT ;  /* 0x000000ff0b00728c */ /* 0x000fe2000bf05270 */
[----:B--2---:R-:W-:Y:S02]  /*3470*/  @!P6 VIMNMX R11, PT, PT, R12, R2, !PT ;  /* 0x000000020c0be248 */ /* 0x004fe40007fe0100 */
[----:B---3--:R-:W-:Y:S01]  /*3480*/  ISETP.NE.AND P6, PT, R18, UR4, !P0 ;  /* 0x0000000412007c0c */ /* 0x008fe2000c7c5270 */
[----:B----4-:R-:W-:-:S12]  /*3490*/  @!P0 VIADD R10, R14, 0x1 ;  /* 0x000000010e0a8836 */ /* 0x010fd80000000000 */
[----:B------:R-:W-:Y:S01]  /*34a0*/  @P6 IMAD.MOV R10, RZ, RZ, R14 ;  /* 0x000000ffff0a6224 */ /* 0x000fe200078e020e */
[----:B-----5:R-:W-:Y:S01]  /*34b0*/  ISETP.NE.AND P6, PT, R0, UR4, !P4 ;  /* 0x0000000400007c0c */ /* 0x020fe2000e7c5270 */
[----:B------:R-:W-:-:S05]  /*34c0*/  IMAD R2, R40, 0x300, R39 ;  /* 0x0000030028027824 */ /* 0x000fca00078e0227 */
[----:B------:R-:W-:Y:S01]  /*34d0*/  LEA R2, R2, UR5, 0x2 ;  /* 0x0000000502027c11 */ /* 0x000fe2000f8e10ff */
[----:B------:R-:W-:-:S06]  /*34e0*/  @!P4 VIADD R0, R16, 0x1 ;  /* 0x000000011000c836 */ /* 0x000fcc0000000000 */
[----:B------:R-:W-:Y:S01]  /*34f0*/  @P6 IMAD.MOV R0, RZ, RZ, R16 ;  /* 0x000000ffff006224 */ /* 0x000fe200078e0210 */
[----:B------:R-:W-:Y:S01]  /*3500*/  ISETP.NE.AND P6, PT, R30, UR4, !P5 ;  /* 0x000000041e007c0c */ /* 0x000fe2000efc5270 */
[----:B------:R0:W-:Y:S04]  /*3510*/  STS [R2], R13 ;  /* 0x0000000d02007388 */ /* 0x0001e80000000800 */
[----:B------:R1:W-:Y:S01]  /*3520*/  STS [R2+0x280], R35 ;  /* 0x0002802302007388 */ /* 0x0003e20000000800 */
[----:B0-----:R-:W-:Y:S01]  /*3530*/  @!P4 IMAD.MOV.U32 R13, RZ, RZ, R0 ;  /* 0x000000ffff0dc224 */ /* 0x001fe200078e0000 */
[----:B------:R-:W-:Y:S01]  /*3540*/  @!P0 VIMNMX R9, PT, PT, R20, R10, !PT ;  /* 0x0000000a14098248 */ /* 0x000fe20007fe0100 */
[----:B------:R-:W-:Y:S02]  /*3550*/  @!P5 VIADD R0, R26, 0x1 ;  /* 0x000000011a00d836 */ /* 0x000fe40000000000 */
[----:B-1----:R-:W-:Y:S01]  /*3560*/  IMAD.MOV.U32 R35, RZ, RZ, R33 ;  /* 0x000000ffff237224 */ /* 0x002fe200078e0021 */
[----:B------:R-:W-:-:S02]  /*3570*/  @!P4 VIMNMX R35, PT, PT, R28, R13, !PT ;  /* 0x0000000d1c23c248 */ /* 0x000fc40007fe0100 */
[----:B------:R-:W-:Y:S01]  /*3580*/  @P6 IMAD.MOV R0, RZ, RZ, R26 ;  /* 0x000000ffff006224 */ /* 0x000fe200078e021a */
[----:B------:R-:W-:Y:S02]  /*3590*/  ISETP.NE.AND P0, PT, R24, UR4, !P3 ;  /* 0x0000000418007c0c */ /* 0x000fe4000df05270 */
[----:B------:R-:W-:Y:S02]  /*35a0*/  ISETP.NE.AND P4, PT, R22, UR4, !P2 ;  /* 0x0000000416007c0c */ /* 0x000fe4000d785270 */
[----:B------:R-:W-:Y:S01]  /*35b0*/  ISETP.NE.AND P6, PT, R50, UR4, !P1 ;  /* 0x0000000432007c0c */ /* 0x000fe2000cfc5270 */
[----:B------:R-:W-:Y:S02]  /*35c0*/  @!P3 VIADD R8, R34, 0x1 ;  /* 0x000000012208b836 */ /* 0x000fe40000000000 */
[----:B------:R-:W-:-:S06]  /*35d0*/  @!P2 VIADD R10, R42, 0x1 ;  /* 0x000000012a0aa836 */ /* 0x000fcc0000000000 */
[----:B------:R-:W-:Y:S02]  /*35e0*/  @P0 IMAD.MOV R8, RZ, RZ, R34 ;  /* 0x000000ffff080224 */ /* 0x000fe400078e0222 */
[----:B------:R-:W-:Y:S02]  /*35f0*/  @!P1 VIADD R12, R48, 0x1 ;  /* 0x00000001300c9836 */ /* 0x000fe40000000000 */
        /* <DEDUP_REMOVED lines=111> */
.L_x_128:
        /* <DEDUP_REMOVED lines=59> */
.L_x_131:
[----:B------:R-:W-:Y:S05]  /*40a0*/  NANOSLEEP 0x4dd ;  /* 0x000004dd0000795d */ /* 0x000fea0003800000 */
[----:B------:R-:W-:Y:S01]  /*40b0*/  NOP ;  /* 0x0000000000007918 */ /* 0x000fe20000000000 */
.L_x_132:
        /* <DEDUP_REMOVED lines=9> */
.L_x_181:
[----:B------:R-:W-:Y:S05]  /*4150*/  @!P0 BRA `(.L_x_134) ;  /* 0x0000000000308947 */ /* 0x000fea0003800000 */
.L_x_138:
[----:B------:R-:W-:Y:S05]  /*4160*/  YIELD ;  /* 0x0000000000007946 */ /* 0x000fea0003800000 */
[----:B------:R-:W-:Y:S05]  /*4170*/  @P1 BRA `(.L_x_135) ;  /* 0x0000000000081947 */ /* 0x000fea0003800000 */
[----:B------:R0:W-:Y:S06]  /*4180*/  MEMBAR.SC.CTA ;  /* 0x0000000000007992 */ /* 0x0001ec0000000000 */
[----:B0-----:R-:W-:Y:S05]  /*4190*/  BRA `(.L_x_136) ;  /* 0x0000000000087947 */ /* 0x001fea0003800000 */
.L_x_135:
[----:B------:R-:W-:Y:S05]  /*41a0*/  NANOSLEEP 0x288 ;  /* 0x000002880000795d */ /* 0x000fea0003800000 */
[----:B------:R-:W-:Y:S01]  /*41b0*/  NOP ;  /* 0x0000000000007918 */ /* 0x000fe20000000000 */
.L_x_136:
[----:B------:R-:W2:Y:S01]  /*41c0*/  LD.E.64.STRONG.GPU R34, desc[UR12][R46.64+0x100] ;  /* 0x0001000c2e227980 */ /* 0x000ea2000c10fb00 */
[----:B------:R-:W-:Y:S01]  /*41d0*/  UMOV UR4, 0xffffffff ;  /* 0xffffffff00047882 */ /* 0x000fe20000000000 */
[----:B--2---:R-:W-:Y:S02]  /*41e0*/  ISETP.NE.AND P0, PT, R34, 0x63, PT ;  /* 0x000000632200780c */ /* 0x004fe40003f05270 */
[----:B------:R-:W-:Y:S11]  /*41f0*/  BRA.DIV UR4, `(.L_x_137) ;  /* 0x0000001a04847947 */ /* 0x000ff6000b800000 */
[----:B------:R-:W-:-:S13]  /*4200*/  VOTE.ANY P0, !P0 ;  /* 0x0000000000ff7806 */ /* 0x000fda0004000100 */
.L_x_184:
[----:B------:R-:W-:Y:S05]  /*4210*/  @P0 BRA `(.L_x_138) ;  /* 0xfffffffc00d00947 */ /* 0x000fea000383ffff */
.L_x_134:
        /* <DEDUP_REMOVED lines=9> */
[----:B------:R-:W-:Y:S01]  /*42b0*/  VOTE.ANY R42, PT, !P3 ;  /* 0x00000000002a7806 */ /* 0x000fe200058e0100 */
[C---:B------:R-:W-:Y:S02]  /*42c0*/  VIADD R43, R39.reuse, 0x2 ;  /* 0x00000002272b7836 */ /* 0x040fe40000000000 */
[----:B------:R-:W-:Y:S01]  /*42d0*/  VIADD R49, R39, 0x10 ;  /* 0x0000001027317836 */ /* 0x000fe20000000000 */
[----:B0-----:R-:W-:-:S05]  /*42e0*/  LOP3.LUT R42, R42, 0x80000000, R40, 0xec, !PT ;  /* 0x800000002a2a7812 */ /* 0x001fca00078eec28 */
[----:B------:R-:W-:-:S05]  /*42f0*/  VIADD R35, R42, 0xffffffff ;  /* 0xffffffff2a237836 */ /* 0x000fca0000000000 */
[----:B------:R-:W-:-:S04]  /*4300*/  LOP3.LUT R35, R42, R35, RZ, 0xc, !PT ;  /* 0x000000232a237212 */ /* 0x000fc800078e0cff */
[----:B------:R-:W0:Y:S02]  /*4310*/  POPC R48, R35 ;  /* 0x0000002300307309 */ /* 0x000e240000000000 */
[----:B0-----:R-:W0:Y:S01]  /*4320*/  SHFL.DOWN PT, R46, R47, 0x1, R48 ;  /* 0x082000002f2e7989 */ /* 0x001e2200000e0030 */
[-C--:B------:R-:W-:Y:S02]  /*4330*/  ISETP.GE.AND P0, PT, R39, R48.reuse, PT ;  /* 0x000000302700720c */ /* 0x080fe40003f06270 */
[----:B------:R-:W-:-:S11]  /*4340*/  ISETP.GT.AND P3, PT, R49, R48, PT ;  /* 0x000000303100720c */ /* 0x000fd60003f64270 */
        /* <DEDUP_REMOVED lines=15> */
[----:B------:R-:W-:Y:S02]  /*4440*/  IMAD.X R43, RZ, RZ, R43, P4 ;  /* 0x000000ffff2b7224 */ /* 0x000fe400020e062b */
[----:B------:R-:W0:Y:S10]  /*4450*/  SHFL.DOWN PT, R35, R47, 0x10, R48 ;  /* 0x0a0000002f237989 */ /* 0x000e3400000e0030 */
[----:B------:R-:W-:-:S02]  /*4460*/  VOTE.ALL P0, P0 ;  /* 0x0000000000ff7806 */ /* 0x000fc40000000000 */
[----:B0-----:R-:W-:-:S11]  /*4470*/  @!P3 VIMNMX R47, PT, PT, R47, R35, !PT ;  /* 0x000000232f2fb248 */ /* 0x001fd60007fe0100 */
.L_x_193:
[----:B------:R-:W-:Y:S05]  /*4480*/  @!P0 BRA `(.L_x_140) ;  /* 0x0000000000d88947 */ /* 0x000fea0003800000 */
.L_x_148:
[----:B------:R-:W-:-:S04]  /*4490*/  IMAD.MOV.U32 R42, RZ, RZ, R46 ;  /* 0x000000ffff2a7224 */ /* 0x000fc800078e002e */
[----:B------:R-:W-:-:S05]  /*44a0*/  IMAD.WIDE R48, R45, 0x8, R42 ;  /* 0x000000082d307825 */ /* 0x000fca00078e022a */
[----:B------:R-:W2:Y:S01]  /*44b0*/  LD.E.64.STRONG.GPU R34, desc[UR12][R48.64+-0x100] ;  /* 0xffff000c30227980 */ /* 0x000ea2000c10fb00 */
[----:B------:R-:W-:Y:S05]  /*44c0*/  YIELD ;  /* 0x0000000000007946 */ /* 0x000fea0003800000 */
[----:B------:R-:W-:Y:S01]  /*44d0*/  UMOV UR4, 0xffffffff ;  /* 0xffffffff00047882 */ /* 0x000fe20000000000 */
[----:B--2---:R-:W-:Y:S02]  /*44e0*/  ISETP.NE.AND P0, PT, R34, 0x63, PT ;  /* 0x000000632200780c */ /* 0x004fe40003f05270 */
[----:B------:R-:W-:Y:S11]  /*44f0*/  BRA.DIV UR4, `(.L_x_141) ;  /* 0x0000001a04e07947 */ /* 0x000ff6000b800000 */
[----:B------:R-:W-:-:S13]  /*4500*/  VOTE.ANY P0, !P0 ;  /* 0x0000000000ff7806 */ /* 0x000fda0004000100 */
.L_x_196:
[----:B------:R-:W-:Y:S05]  /*4510*/  @!P0 BRA `(.L_x_142) ;  /* 0x0000000000308947 */ /* 0x000fea0003800000 */
.L_x_146:
[----:B------:R-:W-:Y:S05]  /*4520*/  YIELD ;  /* 0x0000000000007946 */ /* 0x000fea0003800000 */
[----:B------:R-:W-:Y:S05]  /*4530*/  @P1 BRA `(.L_x_143) ;  /* 0x0000000000081947 */ /* 0x000fea0003800000 */
[----:B------:R0:W-:Y:S06]  /*4540*/  MEMBAR.SC.CTA ;  /* 0x0000000000007992 */ /* 0x0001ec0000000000 */
[----:B0-----:R-:W-:Y:S05]  /*4550*/  BRA `(.L_x_144) ;  /* 0x0000000000087947 */ /* 0x001fea0003800000 */
.L_x_143:
[----:B------:R-:W-:Y:S05]  /*4560*/  NANOSLEEP 0x288 ;  /* 0x000002880000795d */ /* 0x000fea0003800000 */
[----:B------:R-:W-:Y:S01]  /*4570*/  NOP ;  /* 0x0000000000007918 */ /* 0x000fe20000000000 */
.L_x_144:
[----:B------:R-:W2:Y:S01]  /*4580*/  LD.E.64.STRONG.GPU R34, desc[UR12][R48.64+-0x100] ;  /* 0xffff000c30227980 */ /* 0x000ea2000c10fb00 */
[----:B------:R-:W-:Y:S01]  /*4590*/  UMOV UR4, 0xffffffff ;  /* 0xffffffff00047882 */ /* 0x000fe20000000000 */
[----:B--2---:R-:W-:Y:S02]  /*45a0*/  ISETP.NE.AND P0, PT, R34, 0x63, PT ;  /* 0x000000632200780c */ /* 0x004fe40003f05270 */
[----:B------:R-:W-:Y:S11]  /*45b0*/  BRA.DIV UR4, `(.L_x_145) ;  /* 0x0000001a04d07947 */ /* 0x000ff6000b800000 */
[----:B------:R-:W-:-:S13]  /*45c0*/  VOTE.ANY P0, !P0 ;  /* 0x0000000000ff7806 */ /* 0x000fda0004000100 */
.L_x_199:
[----:B------:R-:W-:Y:S05]  /*45d0*/  @P0 BRA `(.L_x_146) ;  /* 0xfffffffc00d00947 */ /* 0x000fea000383ffff */
.L_x_142:
[----:B------:R-:W-:Y:S01]  /*45e0*/  UMOV UR4, 0xffffffff ;  /* 0xffffffff00047882 */ /* 0x000fe20000000000 */
[----:B------:R-:W-:Y:S01]  /*45f0*/  ISETP.NE.AND P0, PT, R34, 0x65, PT ;  /* 0x000000652200780c */ /* 0x000fe20003f05270 */
[----:B------:R-:W-:Y:S01]  /*4600*/  IMAD.MOV.U32 R50, RZ, RZ, R35 ;  /* 0x000000ffff327224 */ /* 0x000fe200078e0023 */
[----:B------:R-:W-:Y:S11]  /*4610*/  BRA.DIV UR4, `(.L_x_147) ;  /* 0x0000001a04d87947 */ /* 0x000ff6000b800000 */
[----:B------:R-:W-:Y:S01]  /*4620*/  VOTE.ANY R42, PT, !P0 ;  /* 0x00000000002a7806 */ /* 0x000fe200040e0100 */
[----:B------:R-:W-:Y:S02]  /*4630*/  VIADD R49, R39, 0x2 ;  /* 0x0000000227317836 */ /* 0x000fe40000000000 */
[----:B------:R-:W-:Y:S01]  /*4640*/  VIADD R45, R45, 0xffffffe0 ;  /* 0xffffffe02d2d7836 */ /* 0x000fe20000000000 */
[----:B------:R-:W-:-:S05]  /*4650*/  LOP3.LUT R42, R42, 0x80000000, R40, 0xec, !PT ;  /* 0x800000002a2a7812 */ /* 0x000fca00078eec28 */
[----:B------:R-:W-:-:S05]  /*4660*/  VIADD R35, R42, 0xffffffff ;  /* 0xffffffff2a237836 */ /* 0x000fca0000000000 */
[----:B------:R-:W-:-:S04]  /*4670*/  LOP3.LUT R35, R42, R35, RZ, 0xc, !PT ;  /* 0x000000232a237212 */ /* 0x000fc800078e0cff */
        /* <DEDUP_REMOVED lines=12> */
[-C--:B------:R-:W-:Y:S01]  /*4740*/  ISETP.GT.AND P0, PT, R49, R48.reuse, PT ;  /* 0x000000303100720c */ /* 0x080fe20003f04270 */
[----:B------:R-:W-:Y:S02]  /*4750*/  VIADD R49, R39, 0x10 ;  /* 0x0000001027317836 */ /* 0x000fe40000000000 */
[----:B------:R-:W0:Y:S03]  /*4760*/  SHFL.DOWN PT, R35, R50, 0x8, R48 ;  /* 0x0900000032237989 */ /* 0x000e2600000e0030 */
[----:B------:R-:W-:-:S07]  /*4770*/  ISETP.GT.AND P3, PT, R49, R48, PT ;  /* 0x000000303100720c */ /* 0x000fce0003f64270 */
[----:B0-----:R-:W-:Y:S02]  /*4780*/  @!P0 VIMNMX R50, PT, PT, R50, R35, !PT ;  /* 0x0000002332328248 */ /* 0x001fe40007fe0100 */
[----:B------:R-:W-:-:S03]  /*4790*/  ISETP.NE.AND P0, PT, R34, 0x65, PT ;  /* 0x000000652200780c */ /* 0x000fc60003f05270 */
[----:B------:R-:W0:Y:S10]  /*47a0*/  SHFL.DOWN PT, R35, R50, 0x10, R48 ;  /* 0x0a00000032237989 */ /* 0x000e3400000e0030 */
[----:B------:R-:W-:-:S02]  /*47b0*/  VOTE.ALL P0, P0 ;  /* 0x0000000000ff7806 */ /* 0x000fc40000000000 */
[----:B0-----:R-:W-:-:S04]  /*47c0*/  @!P3 VIMNMX R50, PT, PT, R50, R35, !PT ;  /* 0x000000233232b248 */ /* 0x001fc80007fe0100 */
[----:B------:R-:W-:-:S07]  /*47d0*/  VIMNMX R47, PT, PT, R50, R47, !PT ;  /* 0x0000002f322f7248 */ /* 0x000fce0007fe0100 */
.L_x_208:
[----:B------:R-:W-:Y:S05]  /*47e0*/  @P0 BRA `(.L_x_148) ;  /* 0xfffffffc00280947 */ /* 0x000fea000383ffff */
.L_x_140:
        /* <DEDUP_REMOVED lines=15> */
.L_x_130:
        /* <DEDUP_REMOVED lines=32> */
.L_x_129:
        /* <DEDUP_REMOVED lines=43> */
[----:B------:R-:W-:Y:S01]  /*4d90*/  IMAD.X R12, RZ, RZ, RZ, P0 ;  /* 0x000000ffff0c7224 */ /* 0x000fe200000e06ff */
        /* <DEDUP_REMOVED lines=33> */
[----:B------:R2:W-:Y:S01]  /*4fb0*/  @!P3 STG.E desc[UR12][R8.64+0x300], R47 ;  /* 0x0003002f0800b986 */ /* 0x0005e2000c10190c */
[C---:B0-----:R-:W-:Y:S02]  /*4fc0*/  VIADD R6, R10.reuse, 0x1c0 ;  /* 0x000001c00a067836 */ /* 0x041fe40000000000 */
[-C--:B------:R-:W-:Y:S01]  /*4fd0*/  ISETP.GE.AND P3, PT, R5, R0.reuse, PT ;  /* 0x000000000500720c */ /* 0x080fe20003f66270 */
[----:B------:R-:W-:Y:S01]  /*4fe0*/  VIADD R5, R10, 0x1e0 ;  /* 0x000001e00a057836 */ /* 0x000fe20000000000 */
        /* <DEDUP_REMOVED lines=9> */
[----:B------:R-:W-:-:S03]  /*5080*/  ISETP.GE.AND P2, PT, R6, R0, PT ;  /* 0x000000000600720c */ /* 0x000fc60003f46270 */
        /* <DEDUP_REMOVED lines=26> */
.L_x_112:
[----:B------:R-:W-:Y:S01]  /*5230*/  BSSY B1, `(.L_x_149) ;  /* 0x0000006000017945 */ /* 0x000fe20003800000 */
[----:B------:R-:W-:Y:S01]  /*5240*/  PLOP3.LUT P0, PT, P0, PT, PT, 0x8, 0x80 ;  /* 0x000000000080781c */ /* 0x000fe2000070e170 */
[----:B------:R-:W-:-:S12]  /*5250*/  IMAD.MOV.U32 R42, RZ, RZ, -0x1 ;  /* 0xffffffffff2a7424 */ /* 0x000fd800078e00ff */
[----:B------:R-:W-:Y:S05]  /*5260*/  WARPSYNC.COLLECTIVE R42, `(.L_x_150) ;  /* 0x000000002a087348 */ /* 0x000fea0003c00000 */
[----:B------:R-:W-:Y:S01]  /*5270*/  VOTE.ANY P0, P0 ;  /* 0x0000000000ff7806 */ /* 0x000fe20000000100 */
[----:B------:R-:W-:-:S12]  /*5280*/  ENDCOLLECTIVE ;  /* 0x000000000000791b */ /* 0x000fd80003800000 */
.L_x_150:
[----:B------:R-:W-:Y:S05]  /*5290*/  BSYNC B1 ;  /* 0x0000000000017941 */ /* 0x000fea0003800000 */
.L_x_149:
[----:B------:R-:W-:Y:S05]  /*52a0*/  BRA `(.L_x_151) ;  /* 0xffffffc4004c7947 */ /* 0x000fea000383ffff */
.L_x_116:
[----:B------:R-:W-:Y:S01]  /*52b0*/  BSSY B1, `(.L_x_152) ;  /* 0x0000006000017945 */ /* 0x000fe20003800000 */
[----:B------:R-:W-:Y:S01]  /*52c0*/  PLOP3.LUT P0, PT, P0, PT, PT, 0x8, 0x80 ;  /* 0x000000000080781c */ /* 0x000fe2000070e170 */
[----:B------:R-:W-:-:S12]  /*52d0*/  IMAD.MOV.U32 R42, RZ, RZ, -0x1 ;  /* 0xffffffffff2a7424 */ /* 0x000fd800078e00ff */
[----:B------:R-:W-:Y:S05]  /*52e0*/  WARPSYNC.COLLECTIVE R42, `(.L_x_153) ;  /* 0x000000002a087348 */ /* 0x000fea0003c00000 */
[----:B------:R-:W-:Y:S01]  /*52f0*/  VOTE.ANY P0, P0 ;  /* 0x0000000000ff7806 */ /* 0x000fe20000000100 */
[----:B------:R-:W-:-:S12]  /*5300*/  ENDCOLLECTIVE ;  /* 0x000000000000791b */ /* 0x000fd80003800000 */
.L_x_153:
[----:B------:R-:W-:Y:S05]  /*5310*/  BSYNC B1 ;  /* 0x0000000000017941 */ /* 0x000fea0003800000 */
.L_x_152:
[----:B------:R-:W-:Y:S05]  /*5320*/  BRA `(.L_x_154) ;  /* 0xffffffc4005c7947 */ /* 0x000fea000383ffff */
.L_x_118:
[----:B------:R-:W0:Y:S01]  /*5330*/  S2R R32, SR_GEMASK ;  /* 0x0000000000207919 */ /* 0x000e220000003c00 */
[----:B------:R-:W-:Y:S01]  /*5340*/  BSSY B1, `(.L_x_155) ;  /* 0x0000006000017945 */ /* 0x000fe20003800000 */
[----:B------:R-:W-:Y:S01]  /*5350*/  PLOP3.LUT P3, PT, P0, PT, PT, 0x8, 0x80 ;  /* 0x000000000080781c */ /* 0x000fe2000076e170 */
[----:B------:R-:W-:-:S12]  /*5360*/  IMAD.MOV.U32 R42, RZ, RZ, -0x1 ;  /* 0xffffffffff2a7424 */ /* 0x000fd800078e00ff */
[----:B0-----:R-:W-:Y:S05]  /*5370*/  WARPSYNC.COLLECTIVE R42, `(.L_x_156) ;  /* 0x000000002a087348 */ /* 0x001fea0003c00000 */
[----:B------:R-:W-:Y:S01]  /*5380*/  VOTE.ANY R42, PT, P3 ;  /* 0x00000000002a7806 */ /* 0x000fe200018e0100 */
[----:B0-----:R-:W-:Y:S06]  /*5390*/  ENDCOLLECTIVE ;  /* 0x000000000000791b */ /* 0x001fec0003800000 */
.L_x_156:
[----:B------:R-:W-:Y:S05]  /*53a0*/  BSYNC B1 ;  /* 0x0000000000017941 */ /* 0x000fea0003800000 */
.L_x_155:
        /* <DEDUP_REMOVED lines=14> */
.L_x_157:
        /* <DEDUP_REMOVED lines=9> */
.L_x_158:
[----:B------:R-:W-:Y:S01]  /*5520*/  IMAD.MOV.U32 R49, RZ, RZ, 0x4 ;  /* 0x00000004ff317424 */ /* 0x000fe200078e00ff */
[----:B------:R-:W-:Y:S02]  /*5530*/  @!P1 VIMNMX R46, PT, PT, R46, R35, !PT ;  /* 0x000000232e2e9248 */ /* 0x000fe40007fe0100 */
[----:B------:R-:W-:-:S03]  /*5540*/  ISETP.GT.AND P1, PT, R38, R48, PT ;  /* 0x000000302600720c */ /* 0x000fc60003f24270 */
[----:B------:R-:W-:-:S10]  /*5550*/  IMAD.MOV.U32 R51, RZ, RZ, R46 ;  /* 0x000000ffff337224 */ /* 0x000fd400078e002e */
[----:B------:R-:W-:Y:S05]  /*5560*/  WARPSYNC.COLLECTIVE R42, `(.L_x_159) ;  /* 0x000000002a087348 */ /* 0x000fea0003c00000 */
[----:B------:R0:W1:Y:S02]  /*5570*/  SHFL.DOWN P3, R35, R51, R49, R48 ;  /* 0x0800003133237389 */ /* 0x0000640000060030 */
[----:B01----:R-:W-:Y:S05]  /*5580*/  ENDCOLLECTIVE ;  /* 0x000000000000791b */ /* 0x003fea0003800000 */
.L_x_159:
[----:B------:R-:W-:Y:S01]  /*5590*/  IMAD.MOV.U32 R49, RZ, RZ, 0x8 ;  /* 0x00000008ff317424 */ /* 0x000fe200078e00ff */
[----:B------:R-:W-:Y:S02]  /*55a0*/  @!P1 VIMNMX R46, PT, PT, R46, R35, !PT ;  /* 0x000000232e2e9248 */ /* 0x000fe40007fe0100 */
[----:B------:R-:W-:-:S03]  /*55b0*/  ISETP.GT.AND P1, PT, R39, R48, PT ;  /* 0x000000302700720c */ /* 0x000fc60003f24270 */
[----:B------:R-:W-:-:S10]  /*55c0*/  IMAD.MOV.U32 R51, RZ, RZ, R46 ;  /* 0x000000ffff337224 */ /* 0x000fd400078e002e */
[----:B------:R-:W-:Y:S05]  /*55d0*/  WARPSYNC.COLLECTIVE R42, `(.L_x_160) ;  /* 0x000000002a087348 */ /* 0x000fea0003c00000 */
[----:B------:R0:W1:Y:S02]  /*55e0*/  SHFL.DOWN P3, R35, R51, R49, R48 ;  /* 0x0800003133237389 */ /* 0x0000640000060030 */
[----:B01----:R-:W-:Y:S05]  /*55f0*/  ENDCOLLECTIVE ;  /* 0x000000000000791b */ /* 0x003fea0003800000 */
.L_x_160:
[----:B------:R-:W-:Y:S01]  /*5600*/  IMAD.MOV.U32 R49, RZ, RZ, 0x10 ;  /* 0x00000010ff317424 */ /* 0x000fe200078e00ff */
[----:B------:R-:W-:Y:S02]  /*5610*/  @!P1 VIMNMX R46, PT, PT, R46, R35, !PT ;  /* 0x000000232e2e9248 */ /* 0x000fe40007fe0100 */
[----:B------:R-:W-:-:S03]  /*5620*/  ISETP.GT.AND P1, PT, R43, R48, PT ;  /* 0x000000302b00720c */ /* 0x000fc60003f24270 */
[----:B------:R-:W-:-:S10]  /*5630*/  IMAD.MOV.U32 R51, RZ, RZ, R46 ;  /* 0x000000ffff337224 */ /* 0x000fd400078e002e */
[----:B------:R-:W-:Y:S05]  /*5640*/  WARPSYNC.COLLECTIVE R42, `(.L_x_161) ;  /* 0x000000002a087348 */ /* 0x000fea0003c00000 */
[----:B------:R0:W1:Y:S02]  /*5650*/  SHFL.DOWN P3, R35, R51, R49, R48 ;  /* 0x0800003133237389 */ /* 0x0000640000060030 */
[----:B01----:R-:W-:Y:S05]  /*5660*/  ENDCOLLECTIVE ;  /* 0x000000000000791b */ /* 0x003fea0003800000 */
.L_x_161:
[----:B------:R-:W-:Y:S05]  /*5670*/  WARPSYNC.COLLECTIVE R42, `(.L_x_162) ;  /* 0x000000002a087348 */ /* 0x000fea0003c00000 */
[----:B------:R-:W-:Y:S01]  /*5680*/  VOTE.ALL P0, P0 ;  /* 0x0000000000ff7806 */ /* 0x000fe20000000000 */
[----:B------:R-:W-:-:S12]  /*5690*/  ENDCOLLECTIVE ;  /* 0x000000000000791b */ /* 0x000fd80003800000 */
.L_x_162:
[----:B------:R-:W-:Y:S02]  /*56a0*/  @!P1 VIMNMX R46, PT, PT, R46, R35, !PT ;  /* 0x000000232e2e9248 */ /* 0x000fe40007fe0100 */
[----:B------:R-:W0:Y:S02]  /*56b0*/  LDC.64 R34, c[0x0][0x3a8] ;  /* 0x0000ea00ff227b82 */ /* 0x000e240000000a00 */
[----:B0-----:R-:W-:-:S05]  /*56c0*/  IADD3 R40, P1, PT, R34, 0x100, RZ ;  /* 0x0000010022287810 */ /* 0x001fca0007f3e0ff */
[----:B------:R-:W-:Y:S01]  /*56d0*/  IMAD.X R41, RZ, RZ, R35, P1 ;  /* 0x000000ffff297224 */ /* 0x000fe200008e0623 */
[----:B------:R-:W-:Y:S07]  /*56e0*/  BRA `(.L_x_163) ;  /* 0xffffffc000f87947 */ /* 0x000fee000383ffff */
.L_x_120:
[----:B------:R-:W-:Y:S01]  /*56f0*/  BSSY B1, `(.L_x_164) ;  /* 0x0000006000017945 */ /* 0x000fe20003800000 */
[----:B------:R-:W-:Y:S01]  /*5700*/  PLOP3.LUT P0, PT, P0, PT, PT, 0x8, 0x80 ;  /* 0x000000000080781c */ /* 0x000fe2000070e170 */
[----:B------:R-:W-:-:S12]  /*5710*/  IMAD.MOV.U32 R42, RZ, RZ, -0x1 ;  /* 0xffffffffff2a7424 */ /* 0x000fd800078e00ff */
[----:B------:R-:W-:Y:S05]  /*5720*/  WARPSYNC.COLLECTIVE R42, `(.L_x_165) ;  /* 0x000000002a087348 */ /* 0x000fea0003c00000 */
[----:B------:R-:W-:Y:S01]  /*5730*/  VOTE.ANY P0, P0 ;  /* 0x0000000000ff7806 */ /* 0x000fe20000000100 */
[----:B------:R-:W-:-:S12]  /*5740*/  ENDCOLLECTIVE ;  /* 0x000000000000791b */ /* 0x000fd80003800000 */
.L_x_165:
[----:B------:R-:W-:Y:S05]  /*5750*/  BSYNC B1 ;  /* 0x0000000000017941 */ /* 0x000fea0003800000 */
.L_x_164:
[----:B------:R-:W-:Y:S05]  /*5760*/  BRA `(.L_x_166) ;  /* 0xffffffc000f87947 */ /* 0x000fea000383ffff */
.L_x_124:
[----:B------:R-:W-:Y:S01]  /*5770*/  BSSY B1, `(.L_x_167) ;  /* 0x0000006000017945 */ /* 0x000fe20003800000 */
[----:B------:R-:W-:Y:S01]  /*5780*/  PLOP3.LUT P0, PT, P0, PT, PT, 0x8, 0x80 ;  /* 0x000000000080781c */ /* 0x000fe2000070e170 */
[----:B------:R-:W-:-:S12]  /*5790*/  IMAD.MOV.U32 R42, RZ, RZ, -0x1 ;  /* 0xffffffffff2a7424 */ /* 0x000fd800078e00ff */
[----:B------:R-:W-:Y:S05]  /*57a0*/  WARPSYNC.COLLECTIVE R42, `(.L_x_168) ;  /* 0x000000002a087348 */ /* 0x000fea0003c00000 */
[----:B------:R-:W-:Y:S01]  /*57b0*/  VOTE.ANY P0, P0 ;  /* 0x0000000000ff7806 */ /* 0x000fe20000000100 */
[----:B------:R-:W-:-:S12]  /*57c0*/  ENDCOLLECTIVE ;  /* 0x000000000000791b */ /* 0x000fd80003800000 */
.L_x_168:
[----:B------:R-:W-:Y:S05]  /*57d0*/  BSYNC B1 ;  /* 0x0000000000017941 */ /* 0x000fea0003800000 */
.L_x_167:
[----:B------:R-:W-:Y:S05]  /*57e0*/  BRA `(.L_x_169) ;  /* 0xffffffc4000c7947 */ /* 0x000fea000383ffff */
.L_x_126:
[----:B------:R-:W-:Y:S01]  /*57f0*/  BSSY B1, `(.L_x_170) ;  /* 0x0000006000017945 */ /* 0x000fe20003800000 */
[----:B------:R-:W-:Y:S01]  /*5800*/  PLOP3.LUT P3, PT, P0, PT, PT, 0x8, 0x80 ;  /* 0x000000000080781c */ /* 0x000fe2000076e170 */
[----:B------:R-:W-:-:S12]  /*5810*/  IMAD.MOV.U32 R42, RZ, RZ, -0x1 ;  /* 0xffffffffff2a7424 */ /* 0x000fd800078e00ff */
[----:B------:R-:W-:Y:S05]  /*5820*/  WARPSYNC.COLLECTIVE R42, `(.L_x_171) ;  /* 0x000000002a087348 */ /* 0x000fea0003c00000 */
[----:B------:R-:W-:Y:S01]  /*5830*/  VOTE.ANY R42, PT, P3 ;  /* 0x00000000002a7806 */ /* 0x000fe200018e0100 */
[----:B------:R-:W-:Y:S06]  /*5840*/  ENDCOLLECTIVE ;  /* 0x000000000000791b */ /* 0x000fec0003800000 */
.L_x_171:
[----:B------:R-:W-:Y:S05]  /*5850*/  BSYNC B1 ;  /* 0x0000000000017941 */ /* 0x000fea0003800000 */
.L_x_170:
        /* <DEDUP_REMOVED lines=11> */
.L_x_172:
        /* <DEDUP_REMOVED lines=9> */
.L_x_173:
        /* <DEDUP_REMOVED lines=8> */
.L_x_174:
        /* <DEDUP_REMOVED lines=8> */
.L_x_175:
        /* <DEDUP_REMOVED lines=8> */
.L_x_176:
[----:B------:R-:W-:Y:S02]  /*5b20*/  @!P0 VIMNMX R47, PT, PT, R47, R35, !PT ;  /* 0x000000232f2f8248 */ /* 0x000fe40007fe0100 */
[----:B------:R-:W-:Y:S02]  /*5b30*/  ISETP.NE.AND P0, PT, R34, 0x65, PT ;  /* 0x000000652200780c */ /* 0x000fe40003f05270 */
[----:B------:R-:W-:-:S11]  /*5b40*/  VIMNMX R46, PT, PT, R47, R46, !PT ;  /* 0x0000002e2f2e7248 */ /* 0x000fd60007fe0100 */
[----:B------:R-:W-:Y:S05]  /*5b50*/  WARPSYNC.COLLECTIVE R42, `(.L_x_177) ;  /* 0x000000002a087348 */ /* 0x000fea0003c00000 */
[----:B------:R-:W-:Y:S01]  /*5b60*/  VOTE.ALL P0, P0 ;  /* 0x0000000000ff7806 */ /* 0x000fe20000000000 */
[----:B------:R-:W-:-:S12]  /*5b70*/  ENDCOLLECTIVE ;  /* 0x000000000000791b */ /* 0x000fd80003800000 */
.L_x_177:
[----:B------:R-:W-:Y:S05]  /*5b80*/  BRA `(.L_x_178) ;  /* 0xffffffc000987947 */ /* 0x000fea000383ffff */
.L_x_133:
[----:B------:R-:W-:Y:S01]  /*5b90*/  BSSY B0, `(.L_x_179) ;  /* 0x0000006000007945 */ /* 0x000fe20003800000 */
[----:B------:R-:W-:Y:S01]  /*5ba0*/  PLOP3.LUT P0, PT, P0, PT, PT, 0x8, 0x80 ;  /* 0x000000000080781c */ /* 0x000fe2000070e170 */
[----:B------:R-:W-:-:S12]  /*5bb0*/  IMAD.MOV.U32 R42, RZ, RZ, -0x1 ;  /* 0xffffffffff2a7424 */ /* 0x000fd800078e00ff */
[----:B------:R-:W-:Y:S05]  /*5bc0*/  WARPSYNC.COLLECTIVE R42, `(.L_x_180) ;  /* 0x000000002a087348 */ /* 0x000fea0003c00000 */
[----:B------:R-:W-:Y:S01]  /*5bd0*/  VOTE.ANY P0, P0 ;  /* 0x0000000000ff7806 */ /* 0x000fe20000000100 */
[----:B------:R-:W-:-:S12]  /*5be0*/  ENDCOLLECTIVE ;  /* 0x000000000000791b */ /* 0x000fd80003800000 */
.L_x_180:
[----:B------:R-:W-:Y:S05]  /*5bf0*/  BSYNC B0 ;  /* 0x0000000000007941 */ /* 0x000fea0003800000 */
.L_x_179:
[----:B------:R-:W-:Y:S05]  /*5c00*/  BRA `(.L_x_181) ;  /* 0xffffffe400507947 */ /* 0x000fea000383ffff */
.L_x_137:
[----:B------:R-:W-:Y:S01]  /*5c10*/  BSSY B0, `(.L_x_182) ;  /* 0x0000006000007945 */ /* 0x000fe20003800000 */
[----:B------:R-:W-:Y:S01]  /*5c20*/  PLOP3.LUT P0, PT, P0, PT, PT, 0x8, 0x80 ;  /* 0x000000000080781c */ /* 0x000fe2000070e170 */
[----:B------:R-:W-:-:S12]  /*5c30*/  IMAD.MOV.U32 R42, RZ, RZ, -0x1 ;  /* 0xffffffffff2a7424 */ /* 0x000fd800078e00ff */
[----:B------:R-:W-:Y:S05]  /*5c40*/  WARPSYNC.COLLECTIVE R42, `(.L_x_183) ;  /* 0x000000002a087348 */ /* 0x000fea0003c00000 */
[----:B------:R-:W-:Y:S01]  /*5c50*/  VOTE.ANY P0, P0 ;  /* 0x0000000000ff7806 */ /* 0x000fe20000000100 */
[----:B------:R-:W-:-:S12]  /*5c60*/  ENDCOLLECTIVE ;  /* 0x000000000000791b */ /* 0x000fd80003800000 */
.L_x_183:
[----:B------:R-:W-:Y:S05]  /*5c70*/  BSYNC B0 ;  /* 0x0000000000007941 */ /* 0x000fea0003800000 */
.L_x_182:
[----:B------:R-:W-:Y:S05]  /*5c80*/  BRA `(.L_x_184) ;  /* 0xffffffe400607947 */ /* 0x000fea000383ffff */
.L_x_139:
        /* <DEDUP_REMOVED lines=8> */
.L_x_186:
[----:B------:R-:W-:Y:S05]  /*5d10*/  BSYNC B0 ;  /* 0x0000000000007941 */ /* 0x000fea0003800000 */
.L_x_185:
        /* <DEDUP_REMOVED lines=11> */
.L_x_187:
[----:B------:R-:W-:Y:S01]  /*5dd0*/  IMAD.MOV.U32 R49, RZ, RZ, 0x2 ;  /* 0x00000002ff317424 */ /* 0x000fe200078e00ff */
[C---:B------:R-:W-:Y:S01]  /*5de0*/  ISETP.GE.AND P3, PT, R39.reuse, R48, PT ;  /* 0x000000302700720c */ /* 0x040fe20003f66270 */
[----:B------:R-:W-:Y:S02]  /*5df0*/  IMAD.MOV.U32 R46, RZ, RZ, R35 ;  /* 0x000000ffff2e7224 */ /* 0x000fe400078e0023 */
[----:B------:R-:W-:-:S05]  /*5e00*/  VIADD R35, R39, 0x2 ;  /* 0x0000000227237836 */ /* 0x000fca0000000000 */
[----:B------:R-:W-:-:S05]  /*5e10*/  ISETP.GT.AND P4, PT, R35, R48, PT ;  /* 0x000000302300720c */ /* 0x000fca0003f84270 */
[----:B------:R-:W-:-:S05]  /*5e20*/  @!P3 VIMNMX R47, PT, PT, R46, R47, !PT ;  /* 0x0000002f2e2fb248 */ /* 0x000fca0007fe0100 */
[----:B------:R-:W-:-:S07]  /*5e30*/  IMAD.MOV.U32 R51, RZ, RZ, R47 ;  /* 0x000000ffff337224 */ /* 0x000fce00078e002f */
[----:B------:R-:W-:Y:S05]  /*5e40*/  WARPSYNC.COLLECTIVE R42, `(.L_x_188) ;  /* 0x000000002a087348 */ /* 0x000fea0003c00000 */
[----:B------:R0:W1:Y:S02]  /*5e50*/  SHFL.DOWN P3, R35, R51, R49, R48 ;  /* 0x0800003133237389 */ /* 0x0000640000060030 */
[----:B01----:R-:W-:Y:S05]  /*5e60*/  ENDCOLLECTIVE ;  /* 0x000000000000791b */ /* 0x003fea0003800000 */
.L_x_188:
[----:B------:R-:W-:Y:S02]  /*5e70*/  IMAD.MOV.U32 R49, RZ, RZ, 0x4 ;  /* 0x00000004ff317424 */ /* 0x000fe400078e00ff */
[----:B------:R-:W-:Y:S02]  /*5e80*/  IMAD.MOV.U32 R46, RZ, RZ, R35 ;  /* 0x000000ffff2e7224 */ /* 0x000fe400078e0023 */
[----:B------:R-:W-:-:S03]  /*5e90*/  VIADD R35, R39, 0x4 ;  /* 0x0000000427237836 */ /* 0x000fc60000000000 */
[----:B------:R-:W-:Y:S02]  /*5ea0*/  @!P4 VIMNMX R47, PT, PT, R47, R46, !PT ;  /* 0x0000002e2f2fc248 */ /* 0x000fe40007fe0100 */
[----:B------:R-:W-:-:S03]  /*5eb0*/  ISETP.GT.AND P4, PT, R35, R48, PT ;  /* 0x000000302300720c */ /* 0x000fc60003f84270 */
[----:B------:R-:W-:-:S10]  /*5ec0*/  IMAD.MOV.U32 R51, RZ, RZ, R47 ;  /* 0x000000ffff337224 */ /* 0x000fd400078e002f */
[----:B------:R-:W-:Y:S05]  /*5ed0*/  WARPSYNC.COLLECTIVE R42, `(.L_x_189) ;  /* 0x000000002a087348 */ /* 0x000fea0003c00000 */
[----:B------:R0:W1:Y:S02]  /*5ee0*/  SHFL.DOWN P3, R35, R51, R49, R48 ;  /* 0x0800003133237389 */ /* 0x0000640000060030 */
[----:B01----:R-:W-:Y:S05]  /*5ef0*/  ENDCOLLECTIVE ;  /* 0x000000000000791b */ /* 0x003fea0003800000 */
.L_x_189:
        /* <DEDUP_REMOVED lines=9> */
.L_x_190:
[----:B------:R-:W-:Y:S01]  /*5f90*/  IMAD.MOV.U32 R49, RZ, RZ, 0x10 ;  /* 0x00000010ff317424 */ /* 0x000fe200078e00ff */
[----:B------:R-:W-:-:S05]  /*5fa0*/  @!P4 VIMNMX R47, PT, PT, R47, R35, !PT ;  /* 0x000000232f2fc248 */ /* 0x000fca0007fe0100 */
[----:B------:R-:W-:-:S07]  /*5fb0*/  IMAD.MOV.U32 R51, RZ, RZ, R47 ;  /* 0x000000ffff337224 */ /* 0x000fce00078e002f */
[----:B------:R-:W-:Y:S05]  /*5fc0*/  WARPSYNC.COLLECTIVE R42, `(.L_x_191) ;  /* 0x000000002a087348 */ /* 0x000fea0003c00000 */
[----:B------:R0:W1:Y:S02]  /*5fd0*/  SHFL.DOWN P3, R35, R51, R49, R48 ;  /* 0x0800003133237389 */ /* 0x0000640000060030 */
[----:B01----:R-:W-:Y:S05]  /*5fe0*/  ENDCOLLECTIVE ;  /* 0x000000000000791b */ /* 0x003fea0003800000 */
.L_x_191:
[----:B------:R-:W-:Y:S05]  /*5ff0*/  WARPSYNC.COLLECTIVE R42, `(.L_x_192) ;  /* 0x000000002a087348 */ /* 0x000fea0003c00000 */
[----:B------:R-:W-:Y:S01]  /*6000*/  VOTE.ALL P0, P0 ;  /* 0x0000000000ff7806 */ /* 0x000fe20000000000 */
[----:B------:R-:W-:-:S12]  /*6010*/  ENDCOLLECTIVE ;  /* 0x000000000000791b */ /* 0x000fd80003800000 */
.L_x_192:
[----:B------:R-:W-:-:S13]  /*6020*/  ISETP.GT.AND P3, PT, R43, R48, PT ;  /* 0x000000302b00720c */ /* 0x000fda0003f64270 */
[----:B------:R-:W-:Y:S02]  /*6030*/  @!P3 VIMNMX R47, PT, PT, R47, R35, !PT ;  /* 0x000000232f2fb248 */ /* 0x000fe40007fe0100 */
[----:B------:R-:W0:Y:S02]  /*6040*/  LDC.64 R34, c[0x0][0x3a8] ;  /* 0x0000ea00ff227b82 */ /* 0x000e240000000a00 */
[----:B0-----:R-:W-:-:S05]  /*6050*/  IADD3 R46, P3, PT, R34, 0x100, RZ ;  /* 0x00000100222e7810 */ /* 0x001fca0007f7e0ff */
[----:B------:R-:W-:Y:S01]  /*6060*/  IMAD.X R43, RZ, RZ, R35, P3 ;  /* 0x000000ffff2b7224 */ /* 0x000fe200018e0623 */
[----:B------:R-:W-:Y:S07]  /*6070*/  BRA `(.L_x_193) ;  /* 0xffffffe400007947 */ /* 0x000fee000383ffff */
.L_x_141:
[----:B------:R-:W-:Y:S01]  /*6080*/  BSSY B0, `(.L_x_194) ;  /* 0x0000006000007945 */ /* 0x000fe20003800000 */
[----:B------:R-:W-:Y:S01]  /*6090*/  PLOP3.LUT P0, PT, P0, PT, PT, 0x8, 0x80 ;  /* 0x000000000080781c */ /* 0x000fe2000070e170 */
[----:B------:R-:W-:-:S12]  /*60a0*/  IMAD.MOV.U32 R42, RZ, RZ, -0x1 ;  /* 0xffffffffff2a7424 */ /* 0x000fd800078e00ff */
[----:B------:R-:W-:Y:S05]  /*60b0*/  WARPSYNC.COLLECTIVE R42, `(.L_x_195) ;  /* 0x000000002a087348 */ /* 0x000fea0003c00000 */
[----:B------:R-:W-:Y:S01]  /*60c0*/  VOTE.ANY P0, P0 ;  /* 0x0000000000ff7806 */ /* 0x000fe20000000100 */
[----:B------:R-:W-:-:S12]  /*60d0*/  ENDCOLLECTIVE ;  /* 0x000000000000791b */ /* 0x000fd80003800000 */
.L_x_195:
[----:B------:R-:W-:Y:S05]  /*60e0*/  BSYNC B0 ;  /* 0x0000000000007941 */ /* 0x000fea0003800000 */
.L_x_194:
[----:B------:R-:W-:Y:S05]  /*60f0*/  BRA `(.L_x_196) ;  /* 0xffffffe400047947 */ /* 0x000fea000383ffff */
.L_x_145:
[----:B------:R-:W-:Y:S01]  /*6100*/  BSSY B0, `(.L_x_197) ;  /* 0x0000006000007945 */ /* 0x000fe20003800000 */
[----:B------:R-:W-:Y:S01]  /*6110*/  PLOP3.LUT P0, PT, P0, PT, PT, 0x8, 0x80 ;  /* 0x000000000080781c */ /* 0x000fe2000070e170 */
[----:B------:R-:W-:-:S12]  /*6120*/  IMAD.MOV.U32 R42, RZ, RZ, -0x1 ;  /* 0xffffffffff2a7424 */ /* 0x000fd800078e00ff */
[----:B------:R-:W-:Y:S05]  /*6130*/  WARPSYNC.COLLECTIVE R42, `(.L_x_198) ;  /* 0x000000002a087348 */ /* 0x000fea0003c00000 */
[----:B------:R-:W-:Y:S01]  /*6140*/  VOTE.ANY P0, P0 ;  /* 0x0000000000ff7806 */ /* 0x000fe20000000100 */
[----:B------:R-:W-:-:S12]  /*6150*/  ENDCOLLECTIVE ;  /* 0x000000000000791b */ /* 0x000fd80003800000 */
.L_x_198:
[----:B------:R-:W-:Y:S05]  /*6160*/  BSYNC B0 ;  /* 0x0000000000007941 */ /* 0x000fea0003800000 */
.L_x_197:
[----:B------:R-:W-:Y:S05]  /*6170*/  BRA `(.L_x_199) ;  /* 0xffffffe400147947 */ /* 0x000fea000383ffff */
.L_x_147:
[----:B------:R-:W-:Y:S01]  /*6180*/  BSSY B0, `(.L_x_200) ;  /* 0x0000006000007945 */ /* 0x000fe20003800000 */
[----:B------:R-:W-:Y:S01]  /*6190*/  PLOP3.LUT P3, PT, P0, PT, PT, 0x8, 0x80 ;  /* 0x000000000080781c */ /* 0x000fe2000076e170 */
[----:B------:R-:W-:-:S12]  /*61a0*/  IMAD.MOV.U32 R42, RZ, RZ, -0x1 ;  /* 0xffffffffff2a7424 */ /* 0x000fd800078e00ff */
[----:B------:R-:W-:Y:S05]  /*61b0*/  WARPSYNC.COLLECTIVE R42, `(.L_x_201) ;  /* 0x000000002a087348 */ /* 0x000fea0003c00000 */
[----:B------:R-:W-:Y:S01]  /*61c0*/  VOTE.ANY R42, PT, P3 ;  /* 0x00000000002a7806 */ /* 0x000fe200018e0100 */
[----:B------:R-:W-:Y:S06]  /*61d0*/  ENDCOLLECTIVE ;  /* 0x000000000000791b */ /* 0x000fec0003800000 */
.L_x_201:
[----:B------:R-:W-:Y:S05]  /*61e0*/  BSYNC B0 ;  /* 0x0000000000007941 */ /* 0x000fea0003800000 */
.L_x_200:
[----:B------:R-:W-:Y:S01]  /*61f0*/  LOP3.LUT R42, R42, 0x80000000, R40, 0xec, !PT ;  /* 0x800000002a2a7812 */ /* 0x000fe200078eec28 */
[----:B------:R-:W-:Y:S02]  /*6200*/  IMAD.MOV.U32 R51, RZ, RZ, R50 ;  /* 0x000000ffff337224 */ /* 0x000fe400078e0032 */
[----:B------:R-:W-:Y:S02]  /*6210*/  IMAD.MOV.U32 R49, RZ, RZ, 0x1 ;  /* 0x00000001ff317424 */ /* 0x000fe400078e00ff */
[C---:B------:R-:W-:Y:S02]  /*6220*/  VIADD R35, R42.reuse, 0xffffffff ;  /* 0xffffffff2a237836 */ /* 0x040fe40000000000 */
[----:B------:R-:W-:Y:S02]  /*6230*/  VIADD R53, R39, 0x10 ;  /* 0x0000001027357836 */ /* 0x000fe40000000000 */
[----:B------:R-:W-:Y:S01]  /*6240*/  VIADD R45, R45, 0xffffffe0 ;  /* 0xffffffe02d2d7836 */ /* 0x000fe20000000000 */
[----:B------:R-:W-:Y:S01]  /*6250*/  LOP3.LUT R52, R42, R35, RZ, 0xc, !PT ;  /* 0x000000232a347212 */ /* 0x000fe200078e0cff */
[----:B------:R-:W-:-:S03]  /*6260*/  IMAD.MOV.U32 R42, RZ, RZ, -0x1 ;  /* 0xffffffffff2a7424 */ /* 0x000fc600078e00ff */
[----:B------:R0:W1:Y:S04]  /*6270*/  POPC R48, R52 ;  /* 0x0000003400307309 */ /* 0x0000680000000000 */
[----:B01----:R-:W-:Y:S05]  /*6280*/  WARPSYNC.COLLECTIVE R42, `(.L_x_202) ;  /* 0x000000002a087348 */ /* 0x003fea0003c00000 */
[----:B-1----:R1:W2:Y:S02]  /*6290*/  SHFL.DOWN P3, R35, R51, R49, R48 ;  /* 0x0800003133237389 */ /* 0x0022a40000060030 */
[----:B012---:R-:W-:Y:S05]  /*62a0*/  ENDCOLLECTIVE ;  /* 0x000000000000791b */ /* 0x007fea0003800000 */
.L_x_202:
[----:B------:R-:W-:Y:S01]  /*62b0*/  ISETP.GE.AND P0, PT, R39, R48, PT ;  /* 0x000000302700720c */ /* 0x000fe20003f06270 */
[----:B------:R-:W-:-:S12]  /*62c0*/  IMAD.MOV.U32 R49, RZ, RZ, 0x2 ;  /* 0x00000002ff317424 */ /* 0x000fd800078e00ff */
[----:B------:R-:W-:Y:S01]  /*62d0*/  @!P0 VIMNMX R50, PT, PT, R35, R50, !PT ;  /* 0x0000003223328248 */ /* 0x000fe20007fe0100 */
[----:B------:R-:W-:-:S04]  /*62e0*/  VIADD R35, R39, 0x2 ;  /* 0x0000000227237836 */ /* 0x000fc80000000000 */
[----:B------:R-:W-:Y:S01]  /*62f0*/  IMAD.MOV.U32 R51, RZ, RZ, R50 ;  /* 0x000000ffff337224 */ /* 0x000fe200078e0032 */
[----:B------:R-:W-:-:S13]  /*6300*/  ISETP.GT.AND P0, PT, R35, R48, PT ;  /* 0x000000302300720c */ /* 0x000fda0003f04270 */
[----:B------:R-:W-:Y:S05]  /*6310*/  WARPSYNC.COLLECTIVE R42, `(.L_x_203) ;  /* 0x000000002a087348 */ /* 0x000fea0003c00000 */
[----:B------:R0:W1:Y:S02]  /*6320*/  SHFL.DOWN P3, R35, R51, R49, R48 ;  /* 0x0800003133237389 */ /* 0x0000640000060030 */
[----:B01----:R-:W-:Y:S05]  /*6330*/  ENDCOLLECTIVE ;  /* 0x000000000000791b */ /* 0x003fea0003800000 */
.L_x_203:
[----:B------:R-:W-:Y:S01]  /*6340*/  IMAD.MOV.U32 R49, RZ, RZ, 0x4 ;  /* 0x00000004ff317424 */ /* 0x000fe200078e00ff */
[----:B------:R-:W-:Y:S01]  /*6350*/  @!P0 VIMNMX R50, PT, PT, R50, R35, !PT ;  /* 0x0000002332328248 */ /* 0x000fe20007fe0100 */
[----:B------:R-:W-:-:S04]  /*6360*/  VIADD R35, R39, 0x4 ;  /* 0x0000000427237836 */ /* 0x000fc80000000000 */
[----:B------:R-:W-:Y:S01]  /*6370*/  IMAD.MOV.U32 R51, RZ, RZ, R50 ;  /* 0x000000ffff337224 */ /* 0x000fe200078e0032 */
[----:B------:R-:W-:-:S13]  /*6380*/  ISETP.GT.AND P0, PT, R35, R48, PT ;  /* 0x000000302300720c */ /* 0x000fda0003f04270 */
[----:B------:R-:W-:Y:S05]  /*6390*/  WARPSYNC.COLLECTIVE R42, `(.L_x_204) ;  /* 0x000000002a087348 */ /* 0x000fea0003c00000 */
[----:B------:R0:W1:Y:S02]  /*63a0*/  SHFL.DOWN P3, R35, R51, R49, R48 ;  /* 0x0800003133237389 */ /* 0x0000640000060030 */
[----:B01----:R-:W-:Y:S05]  /*63b0*/  ENDCOLLECTIVE ;  /* 0x000000000000791b */ /* 0x003fea0003800000 */
.L_x_204:
        /* <DEDUP_REMOVED lines=8> */
.L_x_205:
[----:B------:R-:W-:Y:S01]  /*6440*/  IMAD.MOV.U32 R49, RZ, RZ, 0x10 ;  /* 0x00000010ff317424 */ /* 0x000fe200078e00ff */
[----:B------:R-:W-:Y:S02]  /*6450*/  @!P0 VIMNMX R50, PT, PT, R50, R35, !PT ;  /* 0x0000002332328248 */ /* 0x000fe40007fe0100 */
[----:B------:R-:W-:-:S03]  /*6460*/  ISETP.GT.AND P0, PT, R53, R48, PT ;  /* 0x000000303500720c */ /* 0x000fc60003f04270 */
[----:B------:R-:W-:-:S10]  /*6470*/  IMAD.MOV.U32 R51, RZ, RZ, R50 ;  /* 0x000000ffff337224 */ /* 0x000fd400078e0032 */
[----:B------:R-:W-:Y:S05]  /*6480*/  WARPSYNC.COLLECTIVE R42, `(.L_x_206) ;  /* 0x000000002a087348 */ /* 0x000fea0003c00000 */
[----:B------:R0:W1:Y:S02]  /*6490*/  SHFL.DOWN P3, R35, R51, R49, R48 ;  /* 0x0800003133237389 */ /* 0x0000640000060030 */
[----:B01----:R-:W-:Y:S05]  /*64a0*/  ENDCOLLECTIVE ;  /* 0x000000000000791b */ /* 0x003fea0003800000 */
.L_x_206:
[----:B------:R-:W-:Y:S02]  /*64b0*/  @!P0 VIMNMX R50, PT, PT, R50, R35, !PT ;  /* 0x0000002332328248 */ /* 0x000fe40007fe0100 */
[----:B------:R-:W-:Y:S02]  /*64c0*/  ISETP.NE.AND P0, PT, R34, 0x65, PT ;  /* 0x000000652200780c */ /* 0x000fe40003f05270 */
[----:B------:R-:W-:-:S11]  /*64d0*/  VIMNMX R47, PT, PT, R50, R47, !PT ;  /* 0x0000002f322f7248 */ /* 0x000fd60007fe0100 */
[----:B------:R-:W-:Y:S05]  /*64e0*/  WARPSYNC.COLLECTIVE R42, `(.L_x_207) ;  /* 0x000000002a087348 */ /* 0x000fea0003c00000 */
[----:B------:R-:W-:Y:S01]  /*64f0*/  VOTE.ALL P0, P0 ;  /* 0x0000000000ff7806 */ /* 0x000fe20000000000 */
[----:B------:R-:W-:-:S12]  /*6500*/  ENDCOLLECTIVE ;  /* 0x000000000000791b */ /* 0x000fd80003800000 */
.L_x_207:
[----:B------:R-:W-:Y:S05]  /*6510*/  BRA `(.L_x_208) ;  /* 0xffffffe000b07947 */ /* 0x000fea000383ffff */
.L_x_209:
        /* <DEDUP_REMOVED lines=14> */
.L_x_219:


//--------------------- .text._ZN3cub18CUB_300001_SM_10006detail4scan20DeviceScanInitKernelINS0_13ScanTileStateIiLb1EEEEEvT_i --------------------------
	.section	.text._ZN3cub18CUB_300001_SM_10006detail4scan20DeviceScanInitKernelINS0_13ScanTileStateIiLb1EEEEEvT_i,"ax",@progbits
	.align	128
        .global         _ZN3cub18CUB_300001_SM_10006detail4scan20DeviceScanInitKernelINS0_13ScanTileStateIiLb1EEEEEvT_i
        .type           _ZN3cub18CUB_300001_SM_10006detail4scan20DeviceScanInitKernelINS0_13ScanTileStateIiLb1EEEEEvT_i,@function
        .size           _ZN3cub18CUB_300001_SM_10006detail4scan20DeviceScanInitKernelINS0_13ScanTileStateIiLb1EEEEEvT_i,(.L_x_220 - _ZN3cub18CUB_300001_SM_10006detail4scan20DeviceScanInitKernelINS0_13ScanTileStateIiLb1EEEEEvT_i)
        .other          _ZN3cub18CUB_300001_SM_10006detail4scan20DeviceScanInitKernelINS0_13ScanTileStateIiLb1EEEEEvT_i,@"STO_CUDA_ENTRY STV_DEFAULT"
_ZN3cub18CUB_300001_SM_10006detail4scan20DeviceScanInitKernelINS0_13ScanTileStateIiLb1EEEEEvT_i:
.text._ZN3cub18CUB_300001_SM_10006detail4scan20DeviceScanInitKernelINS0_13ScanTileStateIiLb1EEEEEvT_i:
[----:B------:R-:W-:Y:S01]  /*0000*/  LDC R1, c[0x0][0x37c] ;  /* 0x0000df00ff017b82 */ /* 0x000fe20000000800 */
[----:B------:R-:W0:Y:S07]  /*0010*/  S2R R0, SR_TID.X ;  /* 0x0000000000007919 */ /* 0x000e2e0000002100 */
[----:B------:R-:W1:Y:S01]  /*0020*/  S2UR UR6, SR_CTAID.X ;  /* 0x00000000000679c3 */ /* 0x000e620000002500 */
[----:B------:R-:W2:Y:S07]  /*0030*/  LDCU UR4, c[0x0][0x388] ;  /* 0x00007100ff0477ac */ /* 0x000eae0008000800 */
[----:B------:R-:W1:Y:S01]  /*0040*/  LDC R5, c[0x0][0x360] ;  /* 0x0000d800ff057b82 */ /* 0x000e620000000800 */
[----:B0-----:R-:W-:Y:S01]  /*0050*/  ISETP.GT.U32.AND P0, PT, R0, 0x1f, PT ;  /* 0x0000001f0000780c */ /* 0x001fe20003f04070 */
[----:B-1----:R-:W-:-:S03]  /*0060*/  IMAD R5, R5, UR6, R0 ;  /* 0x0000000605057c24 */ /* 0x002fc6000f8e0200 */
[----:B------:R-:W-:Y:S02]  /*0070*/  ISETP.NE.OR P0, PT, RZ, UR6, P0 ;  /* 0x00000006ff007c0c */ /* 0x000fe40008705670 */
[----:B--2---:R-:W-:Y:S01]  /*0080*/  ISETP.GE.AND P1, PT, R5, UR4, PT ;  /* 0x0000000405007c0c */ /* 0x004fe2000bf26270 */
[----:B------:R-:W0:-:S12]  /*0090*/  LDCU.64 UR4, c[0x0][0x358] ;  /* 0x00006b00ff0477ac */ /* 0x000e180008000a00 */
[----:B------:R-:W1:Y:S01]  /*00a0*/  @!P1 LDC.64 R2, c[0x0][0x380] ;  /* 0x0000e000ff029b82 */ /* 0x000e620000000a00 */
[----:B------:R-:W-:Y:S01]  /*00b0*/  @!P1 MOV R4, 0x63 ;  /* 0x0000006300049802 */ /* 0x000fe20000000f00 */
[----:B-1----:R-:W-:-:S04]  /*00c0*/  @!P1 IMAD.WIDE R2, R5, 0x8, R2 ;  /* 0x0000000805029825 */ /* 0x002fc800078e0202 */
[----:B------:R-:W-:-:S05]  /*00d0*/  HFMA2 R5, -RZ, RZ, 0, 0 ;  /* 0x00000000ff057431 */ /* 0x000fca00000001ff */
[----:B0-----:R0:W-:Y:S01]  /*00e0*/  @!P1 STG.E.64 desc[UR4][R2.64+0x100], R4 ;  /* 0x0001000402009986 */ /* 0x0011e2000c101b04 */
[----:B------:R-:W-:Y:S05]  /*00f0*/  @P0 EXIT ;  /* 0x000000000000094d */ /* 0x000fea0003800000 */
[----:B0-----:R-:W0:Y:S02]  /*0100*/  LDC.64 R2, c[0x0][0x380] ;  /* 0x0000e000ff027b82 */ /* 0x001e240000000a00 */
[----:B0-----:R-:W-:-:S05]  /*0110*/  IMAD.WIDE.U32 R2, R0, 0x8, R2 ;  /* 0x0000000800027825 */ /* 0x001fca00078e0002 */
[----:B------:R-:W-:Y:S01]  /*0120*/  STG.E.64 desc[UR4][R2.64], RZ ;  /* 0x000000ff02007986 */ /* 0x000fe2000c101b04 */
[----:B------:R-:W-:Y:S05]  /*0130*/  EXIT ;  /* 0x000000000000794d */ /* 0x000fea0003800000 */
.L_x_210:
        /* <DEDUP_REMOVED lines=12> */
.L_x_220:


//--------------------- .text._ZN3cub18CUB_300001_SM_10006detail8for_each13static_kernelINS2_12policy_hub_t12policy_500_tEmN6thrust24THRUST_300001_SM_1000_NS8cuda_cub20__uninitialized_fill7functorINS7_10device_ptrIcEEcEEEEvT0_T1_ --------------------------
	.section	.text._ZN3cub18CUB_300001_SM_10006detail8for_each13static_kernelINS2_12policy_hub_t12policy_500_tEmN6thrust24THRUST_300001_SM_1000_NS8cuda_cub20__uninitialized_fill7functorINS7_10device_ptrIcEEcEEEEvT0_T1_,"ax",@progbits
	.align	128
        .global         _ZN3cub18CUB_300001_SM_10006detail8for_each13static_kernelINS2_12policy_hub_t12policy_500_tEmN6thrust24THRUST_300001_SM_1000_NS8cuda_cub20__uninitialized_fill7functorINS7_10device_ptrIcEEcEEEEvT0_T1_
        .type           _ZN3cub18CUB_300001_SM_10006detail8for_each13static_kernelINS2_12policy_hub_t12policy_500_tEmN6thrust24THRUST_300001_SM_1000_NS8cuda_cub20__uninitialized_fill7functorINS7_10device_ptrIcEEcEEEEvT0_T1_,@function
        .size           _ZN3cub18CUB_300001_SM_10006detail8for_each13static_kernelINS2_12policy_hub_t12policy_500_tEmN6thrust24THRUST_300001_SM_1000_NS8cuda_cub20__uninitialized_fill7functorINS7_10device_ptrIcEEcEEEEvT0_T1_,(.L_x_221 - _ZN3cub18CUB_300001_SM_10006detail8for_each13static_kernelINS2_12policy_hub_t12policy_500_tEmN6thrust24THRUST_300001_SM_1000_NS8cuda_cub20__uninitialized_fill7functorINS7_10device_ptrIcEEcEEEEvT0_T1_)
        .other          _ZN3cub18CUB_300001_SM_10006detail8for_each13static_kernelINS2_12policy_hub_t12policy_500_tEmN6thrust24THRUST_300001_SM_1000_NS8cuda_cub20__uninitialized_fill7functorINS7_10device_ptrIcEEcEEEEvT0_T1_,@"STO_CUDA_ENTRY STV_DEFAULT"
_ZN3cub18CUB_300001_SM_10006detail8for_each13static_kernelINS2_12policy_hub_t12policy_500_tEmN6thrust24THRUST_300001_SM_1000_NS8cuda_cub20__uninitialized_fill7functorINS7_10device_ptrIcEEcEEEEvT0_T1_:
.text._ZN3cub18CUB_300001_SM_10006detail8for_each13static_kernelINS2_12policy_hub_t12policy_500_tEmN6thrust24THRUST_300001_SM_1000_NS8cuda_cub20__uninitialized_fill7functorINS7_10device_ptrIcEEcEEEEvT0_T1_:
[----:B------:R-:W-:Y:S08]  /*0000*/  LDC R1, c[0x0][0x37c] ;  /* 0x0000df00ff017b82 */ /* 0x000ff00000000800 */
[----:B------:R-:W0:Y:S01]  /*0010*/  S2UR UR4, SR_CTAID.X ;  /* 0x00000000000479c3 */ /* 0x000e220000002500 */
[----:B------:R-:W1:Y:S01]  /*0020*/  LDCU.64 UR6, c[0x0][0x380] ;  /* 0x00007000ff0677ac */ /* 0x000e620008000a00 */
[----:B------:R-:W2:Y:S06]  /*0030*/  LDCU.64 UR8, c[0x0][0x358] ;  /* 0x00006b00ff0877ac */ /* 0x000eac0008000a00 */
[----:B------:R-:W3:Y:S01]  /*0040*/  LDC R5, c[0x0][0x390] ;  /* 0x0000e400ff057b82 */ /* 0x000ee20000000800 */
[----:B0-----:R-:W-:-:S04]  /*0050*/  UIMAD.WIDE.U32 UR4, UR4, 0x200, URZ ;  /* 0x00000200040478a5 */ /* 0x001fc8000f8e00ff */
[----:B-1----:R-:W-:-:S04]  /*0060*/  UIADD3 UR6, UP0, UPT, -UR4, UR6, URZ ;  /* 0x0000000604067290 */ /* 0x002fc8000ff1e1ff */
[----:B------:R-:W-:Y:S01]  /*0070*/  UIADD3.X UR7, UPT, UPT, ~UR5, UR7, URZ, UP0, !UPT ;  /* 0x0000000705077290 */ /* 0x000fe200087fe5ff */
[----:B---3--:R-:W-:Y:S01]  /*0080*/  PRMT R5, R5, 0x7770, RZ ;  /* 0x0000777005057816 */ /* 0x008fe200000000ff */
[----:B------:R-:W-:-:S04]  /*0090*/  UISETP.GE.U32.AND UP0, UPT, UR6, 0x200, UPT ;  /* 0x000002000600788c */ /* 0x000fc8000bf06070 */
[----:B------:R-:W-:-:S09]  /*00a0*/  UISETP.GE.U32.AND.EX UP0, UPT, UR7, URZ, UPT, UP0 ;  /* 0x000000ff0700728c */ /* 0x000fd2000bf06100 */
[----:B--2---:R-:W-:Y:S05]  /*00b0*/  BRA.U !UP0, `(.L_x_211) ;  /* 0x00000001081c7547 */ /* 0x004fea000b800000 */
[----:B------:R-:W0:Y:S01]  /*00c0*/  S2R R3, SR_TID.X ;  /* 0x0000000000037919 */ /* 0x000e220000002100 */
[----:B------:R-:W0:Y:S02]  /*00d0*/  LDC.64 R6, c[0x0][0x388] ;  /* 0x0000e200ff067b82 */ /* 0x000e240000000a00 */
[----:B0-----:R-:W-:-:S04]  /*00e0*/  IADD3 R2, P0, P1, R6, UR4, R3 ;  /* 0x0000000406027c10 */ /* 0x001fc8000f91e003 */
[----:B------:R-:W-:-:S05]  /*00f0*/  IADD3.X R3, PT, PT, R7, UR5, RZ, P0, P1 ;  /* 0x0000000507037c10 */ /* 0x000fca00087e24ff */
[----:B------:R-:W-:Y:S04]  /*0100*/  STG.E.U8 desc[UR8][R2.64], R5 ;  /* 0x0000000502007986 */ /* 0x000fe8000c101108 */
[----:B------:R-:W-:Y:S01]  /*0110*/  STG.E.U8 desc[UR8][R2.64+0x100], R5 ;  /* 0x0001000502007986 */ /* 0x000fe2000c101108 */
[----:B------:R-:W-:Y:S05]  /*0120*/  EXIT ;  /* 0x000000000000794d */ /* 0x000fea0003800000 */
.L_x_211:
[----:B------:R-:W0:Y:S01]  /*0130*/  S2R R3, SR_TID.X ;  /* 0x0000000000037919 */ /* 0x000e220000002100 */
[----:B------:R-:W1:Y:S01]  /*0140*/  LDC.64 R6, c[0x0][0x388] ;  /* 0x0000e200ff067b82 */ /* 0x000e620000000a00 */
[----:B------:R-:W-:Y:S02]  /*0150*/  IMAD.U32 R2, RZ, RZ, UR7 ;  /* 0x00000007ff027e24 */ /* 0x000fe4000f8e00ff */
[C---:B0-----:R-:W-:Y:S01]  /*0160*/  VIADD R0, R3.reuse, 0x100 ;  /* 0x0000010003007836 */ /* 0x041fe20000000000 */
[----:B------:R-:W-:-:S04]  /*0170*/  ISETP.LT.U32.AND P0, PT, R3, UR6, PT ;  /* 0x0000000603007c0c */ /* 0x000fc8000bf01070 */
[----:B------:R-:W-:Y:S01]  /*0180*/  ISETP.LT.U32.AND P1, PT, R0, UR6, PT ;  /* 0x0000000600007c0c */ /* 0x000fe2000bf21070 */
[----:B------:R-:W-:Y:S01]  /*0190*/  IMAD.U32 R0, RZ, RZ, UR7 ;  /* 0x00000007ff007e24 */ /* 0x000fe2000f8e00ff */
[----:B------:R-:W-:Y:S02]  /*01a0*/  ISETP.GT.U32.AND.EX P0, PT, R2, RZ, PT, P0 ;  /* 0x000000ff0200720c */ /* 0x000fe40003f04100 */
[----:B-1----:R-:W-:Y:S02]  /*01b0*/  IADD3 R2, P2, P3, R6, UR4, R3 ;  /* 0x0000000406027c10 */ /* 0x002fe4000fb5e003 */
[----:B------:R-:W-:Y:S02]  /*01c0*/  ISETP.GT.U32.AND.EX P1, PT, R0, RZ, PT, P1 ;  /* 0x000000ff0000720c */ /* 0x000fe40003f24110 */
[----:B------:R-:W-:-:S07]  /*01d0*/  IADD3.X R3, PT, PT, R7, UR5, RZ, P2, P3 ;  /* 0x0000000507037c10 */ /* 0x000fce00097e64ff */
[----:B------:R0:W-:Y:S04]  /*01e0*/  @P0 STG.E.U8 desc[UR8][R2.64], R5 ;  /* 0x0000000502000986 */ /* 0x0001e8000c101108 */
[----:B------:R-:W-:Y:S05]  /*01f0*/  @!P1 EXIT ;  /* 0x000000000000994d */ /* 0x000fea0003800000 */
[----:B------:R-:W-:Y:S01]  /*0200*/  STG.E.U8 desc[UR8][R2.64+0x100], R5 ;  /* 0x0001000502007986 */ /* 0x000fe2000c101108 */
[----:B------:R-:W-:Y:S05]  /*0210*/  EXIT ;  /* 0x000000000000794d */ /* 0x000fea0003800000 */
.L_x_212:
        /* <DEDUP_REMOVED lines=14> */
.L_x_221:


//--------------------- .text._ZN3cub18CUB_300001_SM_10006detail8for_each13static_kernelINS2_12policy_hub_t12policy_500_tElN6thrust24THRUST_300001_SM_1000_NS8cuda_cub6__fill7functorINS7_6detail15normal_iteratorINS7_10device_ptrIiEEEEiEEEEvT0_T1_ --------------------------
	.section	.text._ZN3cub18CUB_300001_SM_10006detail8for_each13static_kernelINS2_12policy_hub_t12policy_500_tElN6thrust24THRUST_300001_SM_1000_NS8cuda_cub6__fill7functorINS7_6detail15normal_iteratorINS7_10device_ptrIiEEEEiEEEEvT0_T1_,"ax",@progbits
	.align	128
        .global         _ZN3cub18CUB_300001_SM_10006detail8for_each13static_kernelINS2_12policy_hub_t12policy_500_tElN6thrust24THRUST_300001_SM_1000_NS8cuda_cub6__fill7functorINS7_6detail15normal_iteratorINS7_10device_ptrIiEEEEiEEEEvT0_T1_
        .type           _ZN3cub18CUB_300001_SM_10006detail8for_each13static_kernelINS2_12policy_hub_t12policy_500_tElN6thrust24THRUST_300001_SM_1000_NS8cuda_cub6__fill7functorINS7_6detail15normal_iteratorINS7_10device_ptrIiEEEEiEEEEvT0_T1_,@function
        .size           _ZN3cub18CUB_300001_SM_10006detail8for_each13static_kernelINS2_12policy_hub_t12policy_500_tElN6thrust24THRUST_300001_SM_1000_NS8cuda_cub6__fill7functorINS7_6detail15normal_iteratorINS7_10device_ptrIiEEEEiEEEEvT0_T1_,(.L_x_222 - _ZN3cub18CUB_300001_SM_10006detail8for_each13static_kernelINS2_12policy_hub_t12policy_500_tElN6thrust24THRUST_300001_SM_1000_NS8cuda_cub6__fill7functorINS7_6detail15normal_iteratorINS7_10device_ptrIiEEEEiEEEEvT0_T1_)
        .other          _ZN3cub18CUB_300001_SM_10006detail8for_each13static_kernelINS2_12policy_hub_t12policy_500_tElN6thrust24THRUST_300001_SM_1000_NS8cuda_cub6__fill7functorINS7_6detail15normal_iteratorINS7_10device_ptrIiEEEEiEEEEvT0_T1_,@"STO_CUDA_ENTRY STV_DEFAULT"
_ZN3cub18CUB_300001_SM_10006detail8for_each13static_kernelINS2_12policy_hub_t12policy_500_tElN6thrust24THRUST_300001_SM_1000_NS8cuda_cub6__fill7functorINS7_6detail15normal_iteratorINS7_10device_ptrIiEEEEiEEEEvT0_T1_:
.text._ZN3cub18CUB_300001_SM_10006detail8for_each13static_kernelINS2_12policy_hub_t12policy_500_tElN6thrust24THRUST_300001_SM_1000_NS8cuda_cub6__fill7functorINS7_6detail15normal_iteratorINS7_10device_ptrIiEEEEiEEEEvT0_T1_:
[----:B------:R-:W-:Y:S08]  /*0000*/  LDC R1, c[0x0][0x37c] ;  /* 0x0000df00ff017b82 */ /* 0x000ff00000000800 */
[----:B------:R-:W0:Y:S01]  /*0010*/  S2UR UR4, SR_CTAID.X ;  /* 0x00000000000479c3 */ /* 0x000e220000002500 */
[----:B------:R-:W1:Y:S01]  /*0020*/  LDCU.64 UR6, c[0x0][0x380] ;  /* 0x00007000ff0677ac */ /* 0x000e620008000a00 */
[----:B------:R-:W2:Y:S01]  /*0030*/  LDCU.64 UR8, c[0x0][0x358] ;  /* 0x00006b00ff0877ac */ /* 0x000ea20008000a00 */
[----:B0-----:R-:W-:-:S04]  /*0040*/  UIMAD.WIDE.U32 UR4, UR4, 0x200, URZ ;  /* 0x00000200040478a5 */ /* 0x001fc8000f8e00ff */
[----:B-1----:R-:W-:-:S04]  /*0050*/  UIADD3 UR6, UP0, UPT, -UR4, UR6, URZ ;  /* 0x0000000604067290 */ /* 0x002fc8000ff1e1ff */
[----:B------:R-:W-:Y:S02]  /*0060*/  UIADD3.X UR7, UPT, UPT, ~UR5, UR7, URZ, UP0, !UPT ;  /* 0x0000000705077290 */ /* 0x000fe400087fe5ff */
[----:B------:R-:W-:-:S04]  /*0070*/  UISETP.GE.U32.AND UP0, UPT, UR6, 0x200, UPT ;  /* 0x000002000600788c */ /* 0x000fc8000bf06070 */
[----:B------:R-:W-:-:S09]  /*0080*/  UISETP.GE.AND.EX UP0, UPT, UR7, URZ, UPT, UP0 ;  /* 0x000000ff0700728c */ /* 0x000fd2000bf06300 */
[----:B--2---:R-:W-:Y:S05]  /*0090*/  BRA.U !UP0, `(.L_x_213) ;  /* 0x0000000108287547 */ /* 0x004fea000b800000 */
[----:B------:R-:W0:Y:S01]  /*00a0*/  S2R R0, SR_TID.X ;  /* 0x0000000000007919 */ /* 0x000e220000002100 */
[----:B------:R-:W1:Y:S01]  /*00b0*/  LDCU.64 UR6, c[0x0][0x388] ;  /* 0x00007100ff0677ac */ /* 0x000e620008000a00 */
[----:B------:R-:W2:Y:S01]  /*00c0*/  LDC R5, c[0x0][0x390] ;  /* 0x0000e400ff057b82 */ /* 0x000ea20000000800 */
[----:B0-----:R-:W-:-:S05]  /*00d0*/  IADD3 R0, P0, PT, R0, UR4, RZ ;  /* 0x0000000400007c10 */ /* 0x001fca000ff1e0ff */
[----:B------:R-:W-:Y:S01]  /*00e0*/  IMAD.X R3, RZ, RZ, UR5, P0 ;  /* 0x00000005ff037e24 */ /* 0x000fe200080e06ff */
[----:B-1----:R-:W-:-:S04]  /*00f0*/  LEA R2, P0, R0, UR6, 0x2 ;  /* 0x0000000600027c11 */ /* 0x002fc8000f8010ff */
[----:B------:R-:W-:-:S05]  /*0100*/  LEA.HI.X R3, R0, UR7, R3, 0x2, P0 ;  /* 0x0000000700037c11 */ /* 0x000fca00080f1403 */
[----:B--2---:R-:W-:Y:S04]  /*0110*/  STG.E desc[UR8][R2.64], R5 ;  /* 0x0000000502007986 */ /* 0x004fe8000c101908 */
[----:B------:R-:W-:Y:S01]  /*0120*/  STG.E desc[UR8][R2.64+0x400], R5 ;  /* 0x0004000502007986 */ /* 0x000fe2000c101908 */
[----:B------:R-:W-:Y:S05]  /*0130*/  EXIT ;  /* 0x000000000000794d */ /* 0x000fea0003800000 */
.L_x_213:
[----:B------:R-:W0:Y:S01]  /*0140*/  S2R R0, SR_TID.X ;  /* 0x0000000000007919 */ /* 0x000e220000002100 */
[----:B------:R-:W-:Y:S01]  /*0150*/  USHF.R.S32.HI UR7, URZ, 0x1f, UR6 ;  /* 0x0000001fff077899 */ /* 0x000fe20008011406 */
[----:B------:R-:W1:Y:S05]  /*0160*/  LDCU.64 UR10, c[0x0][0x388] ;  /* 0x00007100ff0a77ac */ /* 0x000e6a0008000a00 */
[----:B------:R-:W-:Y:S02]  /*0170*/  IMAD.U32 R2, RZ, RZ, UR7 ;  /* 0x00000007ff027e24 */ /* 0x000fe4000f8e00ff */
[----:B------:R-:W-:Y:S01]  /*0180*/  IMAD.U32 R4, RZ, RZ, UR7 ;  /* 0x00000007ff047e24 */ /* 0x000fe2000f8e00ff */
[----:B0-----:R-:W-:-:S04]  /*0190*/  ISETP.LT.U32.AND P0, PT, R0, UR6, PT ;  /* 0x0000000600007c0c */ /* 0x001fc8000bf01070 */
[----:B------:R-:W-:Y:S01]  /*01a0*/  ISETP.GT.AND.EX P0, PT, R2, RZ, PT, P0 ;  /* 0x000000ff0200720c */ /* 0x000fe20003f04300 */
[C---:B------:R-:W-:Y:S01]  /*01b0*/  VIADD R2, R0.reuse, 0x100 ;  /* 0x0000010000027836 */ /* 0x040fe20000000000 */
[----:B------:R-:W-:-:S04]  /*01c0*/  IADD3 R0, P2, PT, R0, UR4, RZ ;  /* 0x0000000400007c10 */ /* 0x000fc8000ff5e0ff */
[----:B------:R-:W-:Y:S01]  /*01d0*/  ISETP.LT.U32.AND P1, PT, R2, UR6, PT ;  /* 0x0000000602007c0c */ /* 0x000fe2000bf21070 */
[----:B------:R-:W-:Y:S01]  /*01e0*/  IMAD.X R3, RZ, RZ, UR5, P2 ;  /* 0x00000005ff037e24 */ /* 0x000fe200090e06ff */
[----:B-1----:R-:W-:Y:S02]  /*01f0*/  LEA R2, P2, R0, UR10, 0x2 ;  /* 0x0000000a00027c11 */ /* 0x002fe4000f8410ff */
[----:B------:R-:W-:Y:S02]  /*0200*/  ISETP.GT.AND.EX P1, PT, R4, RZ, PT, P1 ;  /* 0x000000ff0400720c */ /* 0x000fe40003f24310 */
[----:B------:R-:W-:Y:S01]  /*0210*/  LEA.HI.X R3, R0, UR11, R3, 0x2, P2 ;  /* 0x0000000b00037c11 */ /* 0x000fe200090f1403 */
[----:B------:R-:W0:Y:S04]  /*0220*/  @P0 LDC R5, c[0x0][0x390] ;  /* 0x0000e400ff050b82 */ /* 0x000e280000000800 */
[----:B0-----:R0:W-:Y:S06]  /*0230*/  @P0 STG.E desc[UR8][R2.64], R5 ;  /* 0x0000000502000986 */ /* 0x0011ec000c101908 */
[----:B------:R-:W-:Y:S05]  /*0240*/  @!P1 EXIT ;  /* 0x000000000000994d */ /* 0x000fea0003800000 */
[----:B0-----:R-:W0:Y:S02]  /*0250*/  LDC R5, c[0x0][0x390] ;  /* 0x0000e400ff057b82 */ /* 0x001e240000000800 */
[----:B0-----:R-:W-:Y:S01]  /*0260*/  STG.E desc[UR8][R2.64+0x400], R5 ;  /* 0x0004000502007986 */ /* 0x001fe2000c101908 */
[----:B------:R-:W-:Y:S05]  /*0270*/  EXIT ;  /* 0x000000000000794d */ /* 0x000fea0003800000 */
.L_x_214:
        /* <DEDUP_REMOVED lines=16> */
.L_x_222:


//--------------------- .text._ZN3cub18CUB_300001_SM_10006detail8for_each13static_kernelINS2_12policy_hub_t12policy_500_tEmN6thrust24THRUST_300001_SM_1000_NS8cuda_cub20__uninitialized_fill7functorINS7_10device_ptrIiEEiEEEEvT0_T1_ --------------------------
	.section	.text._ZN3cub18CUB_300001_SM_10006detail8for_each13static_kernelINS2_12policy_hub_t12policy_500_tEmN6thrust24THRUST_300001_SM_1000_NS8cuda_cub20__uninitialized_fill7functorINS7_10device_ptrIiEEiEEEEvT0_T1_,"ax",@progbits
	.align	128
        .global         _ZN3cub18CUB_300001_SM_10006detail8for_each13static_kernelINS2_12policy_hub_t12policy_500_tEmN6thrust24THRUST_300001_SM_1000_NS8cuda_cub20__uninitialized_fill7functorINS7_10device_ptrIiEEiEEEEvT0_T1_
        .type           _ZN3cub18CUB_300001_SM_10006detail8for_each13static_kernelINS2_12policy_hub_t12policy_500_tEmN6thrust24THRUST_300001_SM_1000_NS8cuda_cub20__uninitialized_fill7functorINS7_10device_ptrIiEEiEEEEvT0_T1_,@function
        .size           _ZN3cub18CUB_300001_SM_10006detail8for_each13static_kernelINS2_12policy_hub_t12policy_500_tEmN6thrust24THRUST_300001_SM_1000_NS8cuda_cub20__uninitialized_fill7functorINS7_10device_ptrIiEEiEEEEvT0_T1_,(.L_x_223 - _ZN3cub18CUB_300001_SM_10006detail8for_each13static_kernelINS2_12policy_hub_t12policy_500_tEmN6thrust24THRUST_300001_SM_1000_NS8cuda_cub20__uninitialized_fill7functorINS7_10device_ptrIiEEiEEEEvT0_T1_)
        .other          _ZN3cub18CUB_300001_SM_10006detail8for_each13static_kernelINS2_12policy_hub_t12policy_500_tEmN6thrust24THRUST_300001_SM_1000_NS8cuda_cub20__uninitialized_fill7functorINS7_10device_ptrIiEEiEEEEvT0_T1_,@"STO_CUDA_ENTRY STV_DEFAULT"
_ZN3cub18CUB_300001_SM_10006detail8for_each13static_kernelINS2_12policy_hub_t12policy_500_tEmN6thrust24THRUST_300001_SM_1000_NS8cuda_cub20__uninitialized_fill7functorINS7_10device_ptrIiEEiEEEEvT0_T1_:
.text._ZN3cub18CUB_300001_SM_10006detail8for_each13static_kernelINS2_12policy_hub_t12policy_500_tEmN6thrust24THRUST_300001_SM_1000_NS8cuda_cub20__uninitialized_fill7functorINS7_10device_ptrIiEEiEEEEvT0_T1_:
        /* <DEDUP_REMOVED lines=8> */
[----:B------:R-:W-:-:S09]  /*0080*/  UISETP.GE.U32.AND.EX UP0, UPT, UR7, URZ, UPT, UP0 ;  /* 0x000000ff0700728c */ /* 0x000fd2000bf06100 */
        /* <DEDUP_REMOVED lines=11> */
.L_x_215:
[----:B------:R-:W0:Y:S01]  /*0140*/  S2R R0, SR_TID.X ;  /* 0x0000000000007919 */ /* 0x000e220000002100 */
[----:B------:R-:W-:Y:S01]  /*0150*/  IMAD.U32 R2, RZ, RZ, UR7 ;  /* 0x00000007ff027e24 */ /* 0x000fe2000f8e00ff */
[----:B------:R-:W1:Y:S01]  /*0160*/  LDCU.64 UR10, c[0x0][0x388] ;  /* 0x00007100ff0a77ac */ /* 0x000e620008000a00 */
[----:B------:R-:W-:Y:S01]  /*0170*/  IMAD.U32 R4, RZ, RZ, UR7 ;  /* 0x00000007ff047e24 */ /* 0x000fe2000f8e00ff */
[----:B0-----:R-:W-:-:S04]  /*0180*/  ISETP.LT.U32.AND P0, PT, R0, UR6, PT ;  /* 0x0000000600007c0c */ /* 0x001fc8000bf01070 */
[----:B------:R-:W-:Y:S01]  /*0190*/  ISETP.GT.U32.AND.EX P0, PT, R2, RZ, PT, P0 ;  /* 0x000000ff0200720c */ /* 0x000fe20003f04100 */
[C---:B------:R-:W-:Y:S01]  /*01a0*/  VIADD R2, R0.reuse, 0x100 ;  /* 0x0000010000027836 */ /* 0x040fe20000000000 */
[----:B------:R-:W-:-:S04]  /*01b0*/  IADD3 R0, P2, PT, R0, UR4, RZ ;  /* 0x0000000400007c10 */ /* 0x000fc8000ff5e0ff */
[----:B------:R-:W-:Y:S01]  /*01c0*/  ISETP.LT.U32.AND P1, PT, R2, UR6, PT ;  /* 0x0000000602007c0c */ /* 0x000fe2000bf21070 */
[----:B------:R-:W-:Y:S01]  /*01d0*/  IMAD.X R3, RZ, RZ, UR5, P2 ;  /* 0x00000005ff037e24 */ /* 0x000fe200090e06ff */
[----:B-1----:R-:W-:Y:S02]  /*01e0*/  LEA R2, P2, R0, UR10, 0x2 ;  /* 0x0000000a00027c11 */ /* 0x002fe4000f8410ff */
[----:B------:R-:W-:Y:S02]  /*01f0*/  ISETP.GT.U32.AND.EX P1, PT, R4, RZ, PT, P1 ;  /* 0x000000ff0400720c */ /* 0x000fe40003f24110 */
[----:B------:R-:W-:Y:S01]  /*0200*/  LEA.HI.X R3, R0, UR11, R3, 0x2, P2 ;  /* 0x0000000b00037c11 */ /* 0x000fe200090f1403 */
[----:B------:R-:W0:Y:S04]  /*0210*/  @P0 LDC R5, c[0x0][0x390] ;  /* 0x0000e400ff050b82 */ /* 0x000e280000000800 */
[----:B0-----:R0:W-:Y:S06]  /*0220*/  @P0 STG.E desc[UR8][R2.64], R5 ;  /* 0x0000000502000986 */ /* 0x0011ec000c101908 */
[----:B------:R-:W-:Y:S05]  /*0230*/  @!P1 EXIT ;  /* 0x000000000000994d */ /* 0x000fea0003800000 */
[----:B0-----:R-:W0:Y:S02]  /*0240*/  LDC R5, c[0x0][0x390] ;  /* 0x0000e400ff057b82 */ /* 0x001e240000000800 */
[----:B0-----:R-:W-:Y:S01]  /*0250*/  STG.E desc[UR8][R2.64+0x400], R5 ;  /* 0x0004000502007986 */ /* 0x001fe2000c101908 */
[----:B------:R-:W-:Y:S05]  /*0260*/  EXIT ;  /* 0x000000000000794d */ /* 0x000fea0003800000 */
.L_x_216:
        /* <DEDUP_REMOVED lines=9> */
.L_x_223:


//--------------------- .text._ZN3cub18CUB_300001_SM_10006detail11EmptyKernelIvEEvv --------------------------
	.section	.text._ZN3cub18CUB_300001_SM_10006detail11EmptyKernelIvEEvv,"ax",@progbits
	.align	128
        .global         _ZN3cub18CUB_300001_SM_10006detail11EmptyKernelIvEEvv
        .type           _ZN3cub18CUB_300001_SM_10006detail11EmptyKernelIvEEvv,@function
        .size           _ZN3cub18CUB_300001_SM_10006detail11EmptyKernelIvEEvv,(.L_x_224 - _ZN3cub18CUB_300001_SM_10006detail11EmptyKernelIvEEvv)
        .other          _ZN3cub18CUB_300001_SM_10006detail11EmptyKernelIvEEvv,@"STO_CUDA_ENTRY STV_DEFAULT"
_ZN3cub18CUB_300001_SM_10006detail11EmptyKernelIvEEvv:
.text._ZN3cub18CUB_300001_SM_10006detail11EmptyKernelIvEEvv:
[----:B------:R-:W-:Y:S01]  /*0000*/  LDC R1, c[0x0][0x37c] ;  /* 0x0000df00ff017b82 */ /* 0x000fe20000000800 */
[----:B------:R-:W-:Y:S05]  /*0010*/  EXIT ;  /* 0x000000000000794d */ /* 0x000fea0003800000 */
.L_x_217:
        /* <DEDUP_REMOVED lines=14> */
.L_x_224:


//--------------------- .nv.shared._ZN3cub18CUB_300001_SM_10006detail4scan16DeviceScanKernelINS2_10policy_hubIiiimN4cuda3__47maximumIiEEE10Policy1000EN6thrust24THRUST_300001_SM_1000_NS18transform_iteratorI11Pass1_functIiENSC_17counting_iteratorIiNSC_11use_defaultESH_SH_EEiiEENSC_6detail15normal_iteratorINSC_10device_ptrIiEEEENS0_13ScanTileStateIiLb1EEES8_NS0_8NullTypeEmiLb0ESR_EEvT0_T1_T2_iT3_T4_T5_ --------------------------
	.section	.nv.shared._ZN3cub18CUB_300001_SM_10006detail4scan16DeviceScanKernelINS2_10policy_hubIiiimN4cuda3__47maximumIiEEE10Policy1000EN6thrust24THRUST_300001_SM_1000_NS18transform_iteratorI11Pass1_functIiENSC_17counting_iteratorIiNSC_11use_defaultESH_SH_EEiiEENSC_6detail15normal_iteratorINSC_10device_ptrIiEEEENS0_13ScanTileStateIiLb1EEES8_NS0_8NullTypeEmiLb0ESR_EEvT0_T1_T2_iT3_T4_T5_,"aw",@nobits
	.sectionflags	@""
	.align	16
.nv.shared._ZN3cub18CUB_300001_SM_10006detail4scan16DeviceScanKernelINS2_10policy_hubIiiimN4cuda3__47maximumIiEEE10Policy1000EN6thrust24THRUST_300001_SM_1000_NS18transform_iteratorI11Pass1_functIiENSC_17counting_iteratorIiNSC_11use_defaultESH_SH_EEiiEENSC_6detail15normal_iteratorINSC_10device_ptrIiEEEENS0_13ScanTileStateIiLb1EEES8_NS0_8NullTypeEmiLb0ESR_EEvT0_T1_T2_iT3_T4_T5_:
	.zero		13328


//--------------------- .nv.shared.reserved.0     --------------------------
	.section	.nv.shared.reserved.0,"aw",@nobits
	.weak		__nv_reservedSMEM_offset_0_alias
	.size		__nv_reservedSMEM_offset_0_alias, 0, 64
	.other		__nv_reservedSMEM_offset_0_alias,@"STO_CUDA_RESERVED_SHARED STV_DEFAULT"
__nv_reservedSMEM_offset_0_alias:
	.zero		0
	.zero		64


//--------------------- .nv.global                --------------------------
	.section	.nv.global,"aw",@nobits
.nv.global:
	.type		_ZN30_INTERNAL_1ebb2499_4_k_cu_main6thrust24THRUST_300001_SM_1000_NS3seqE,@object
	.size		_ZN30_INTERNAL_1ebb2499_4_k_cu_main6thrust24THRUST_300001_SM_1000_NS3seqE,(_ZN30_INTERNAL_1ebb2499_4_k_cu_main4cuda3std3__48in_placeE - _ZN30_INTERNAL_1ebb2499_4_k_cu_main6thrust24THRUST_300001_SM_1000_NS3seqE)
_ZN30_INTERNAL_1ebb2499_4_k_cu_main6thrust24THRUST_300001_SM_1000_NS3seqE:
	.zero		1
	.type		_ZN30_INTERNAL_1ebb2499_4_k_cu_main4cuda3std3__48in_placeE,@object
	.size		_ZN30_INTERNAL_1ebb2499_4_k_cu_main4cuda3std3__48in_placeE,(_ZN30_INTERNAL_1ebb2499_4_k_cu_main4cuda3std6ranges3__45__cpo4sizeE - _ZN30_INTERNAL_1ebb2499_4_k_cu_main4cuda3std3__48in_placeE)
_ZN30_INTERNAL_1ebb2499_4_k_cu_main4cuda3std3__48in_placeE:
	.zero		1
	.type		_ZN30_INTERNAL_1ebb2499_4_k_cu_main4cuda3std6ranges3__45__cpo4sizeE,@object
	.size		_ZN30_INTERNAL_1ebb2499_4_k_cu_main4cuda3std6ranges3__45__cpo4sizeE,(_ZN30_INTERNAL_1ebb2499_4_k_cu_main6thrust24THRUST_300001_SM_1000_NS12placeholders2_3E - _ZN30_INTERNAL_1ebb2499_4_k_cu_main4cuda3std6ranges3__45__cpo4sizeE)
_ZN30_INTERNAL_1ebb2499_4_k_cu_main4cuda3std6ranges3__45__cpo4sizeE:
	.zero		1
	.type		_ZN30_INTERNAL_1ebb2499_4_k_cu_main6thrust24THRUST_300001_SM_1000_NS12placeholders2_3E,@object
	.size		_ZN30_INTERNAL_1ebb2499_4_k_cu_main6thrust24THRUST_300001_SM_1000_NS12placeholders2_3E,(_ZN30_INTERNAL_1ebb2499_4_k_cu_main4cuda3std3__45__cpo6cbeginE - _ZN30_INTERNAL_1ebb2499_4_k_cu_main6thrust24THRUST_300001_SM_1000_NS12placeholders2_3E)
_ZN30_INTERNAL_1ebb2499_4_k_cu_main6thrust24THRUST_300001_SM_1000_NS12placeholders2_3E:
	.zero		1
	.type		_ZN30_INTERNAL_1ebb2499_4_k_cu_main4cuda3std3__45__cpo6cbeginE,@object
	.size		_ZN30_INTERNAL_1ebb2499_4_k_cu_main4cuda3std3__45__cpo6cbeginE,(_ZN30_INTERNAL_1ebb2499_4_k_cu_main4cuda3std6ranges3__45__cpo6cbeginE - _ZN30_INTERNAL_1ebb2499_4_k_cu_main4cuda3std3__45__cpo6cbeginE)
_ZN30_INTERNAL_1ebb2499_4_k_cu_main4cuda3std3__45__cpo6cbeginE:
	.zero		1
	.type		_ZN30_INTERNAL_1ebb2499_4_k_cu_main4cuda3std6ranges3__45__cpo6cbeginE,@object
	.size		_ZN30_INTERNAL_1ebb2499_4_k_cu_main4cuda3std6ranges3__45__cpo6cbeginE,(_ZN30_INTERNAL_1ebb2499_4_k_cu_main6thrust24THRUST_300001_SM_1000_NS12placeholders2_7E - _ZN30_INTERNAL_1ebb2499_4_k_cu_main4cuda3std6ranges3__45__cpo6cbeginE)
_ZN30_INTERNAL_1ebb2499_4_k_cu_main4cuda3std6ranges3__45__cpo6cbeginE:
	.zero		1
	.type		_ZN30_INTERNAL_1ebb2499_4_k_cu_main6thrust24THRUST_300001_SM_1000_NS12placeholders2_7E,@object
	.size		_ZN30_INTERNAL_1ebb2499_4_k_cu_main6thrust24THRUST_300001_SM_1000_NS12placeholders2_7E,(_ZN30_INTERNAL_1ebb2499_4_k_cu_main4cuda3std3__45__cpo7crbeginE - _ZN30_INTERNAL_1ebb2499_4_k_cu_main6thrust24THRUST_300001_SM_1000_NS12placeholders2_7E)
_ZN30_INTERNAL_1ebb2499_4_k_cu_main6thrust24THRUST_300001_SM_1000_NS12placeholders2_7E:
	.zero		1
	.type		_ZN30_INTERNAL_1ebb2499_4_k_cu_main4cuda3std3__45__cpo7crbeginE,@object
	.size		_ZN30_INTERNAL_1ebb2499_4_k_cu_main4cuda3std3__45__cpo7crbeginE,(_ZN30_INTERNAL_1ebb2499_4_k_cu_main4cuda3std6ranges3__45__cpo4nextE - _ZN30_INTERNAL_1ebb2499_4_k_cu_main4cuda3std3__45__cpo7crbeginE)
_ZN30_INTERNAL_1ebb2499_4_k_cu_main4cuda3std3__45__cpo7crbeginE:
	.zero		1
	.type		_ZN30_INTERNAL_1ebb2499_4_k_cu_main4cuda3std6ranges3__45__cpo4nextE,@object
	.size		_ZN30_INTERNAL_1ebb2499_4_k_cu_main4cuda3std6ranges3__45__cpo4nextE,(_ZN30_INTERNAL_1ebb2499_4_k_cu_main4cuda3std6ranges3__45__cpo4swapE - _ZN30_INTERNAL_1ebb2499_4_k_cu_main4cuda3std6ranges3__45__cpo4nextE)
_ZN30_INTERNAL_1ebb2499_4_k_cu_main4cuda3std6ranges3__45__cpo4nextE:
	.zero		1
	.type		_ZN30_INTERNAL_1ebb2499_4_k_cu_main4cuda3std6ranges3__45__cpo4swapE,@object
	.size		_ZN30_INTERNAL_1ebb2499_4_k_cu_main4cuda3std6ranges3__45__cpo4swapE,(_ZN30_INTERNAL_1ebb2499_4_k_cu_main6thrust24THRUST_300001_SM_1000_NS8cuda_cub10par_nosyncE - _ZN30_INTERNAL_1ebb2499_4_k_cu_main4cuda3std6ranges3__45__cpo4swapE)
_ZN30_INTERNAL_1ebb2499_4_k_cu_main4cuda3std6ranges3__45__cpo4swapE:
	.zero		1
	.type		_ZN30_INTERNAL_1ebb2499_4_k_cu_main6thrust24THRUST_300001_SM_1000_NS8cuda_cub10par_nosyncE,@object
	.size		_ZN30_INTERNAL_1ebb2499_4_k_cu_main6thrust24THRUST_300001_SM_1000_NS8cuda_cub10par_nosyncE,(_ZN30_INTERNAL_1ebb2499_4_k_cu_main6thrust24THRUST_300001_SM_1000_NS12placeholders2_9E - _ZN30_INTERNAL_1ebb2499_4_k_cu_main6thrust24THRUST_300001_SM_1000_NS8cuda_cub10par_nosyncE)
_ZN30_INTERNAL_1ebb2499_4_k_cu_main6thrust24THRUST_300001_SM_1000_NS8cuda_cub10par_nosyncE:
	.zero		1
	.type		_ZN30_INTERNAL_1ebb2499_4_k_cu_main6thrust24THRUST_300001_SM_1000_NS12placeholders2_9E,@object
	.size		_ZN30_INTERNAL_1ebb2499_4_k_cu_main6thrust24THRUST_300001_SM_1000_NS12placeholders2_9E,(_ZN30_INTERNAL_1ebb2499_4_k_cu_main4cuda3std3__432_GLOBAL__N__1ebb2499_4_k_cu_main6ignoreE - _ZN30_INTERNAL_1ebb2499_4_k_cu_main6thrust24THRUST_300001_SM_1000_NS12placeholders2_9E)
_ZN30_INTERNAL_1ebb2499_4_k_cu_main6thrust24THRUST_300001_SM_1000_NS12placeholders2_9E:
	.zero		1
	.type		_ZN30_INTERNAL_1ebb2499_4_k_cu_main4cuda3std3__432_GLOBAL__N__1ebb2499_4_k_cu_main6ignoreE,@object
	.size		_ZN30_INTERNAL_1ebb2499_4_k_cu_main4cuda3std3__432_GLOBAL__N__1ebb2499_4_k_cu_main6ignoreE,(_ZN30_INTERNAL_1ebb2499_4_k_cu_main4cuda3std6ranges3__45__cpo4dataE - _ZN30_INTERNAL_1ebb2499_4_k_cu_main4cuda3std3__432_GLOBAL__N__1ebb2499_4_k_cu_main6ignoreE)
_ZN30_INTERNAL_1ebb2499_4_k_cu_main4cuda3std3__432_GLOBAL__N__1ebb2499_4_k_cu_main6ignoreE:
	.zero		1
	.type		_ZN30_INTERNAL_1ebb2499_4_k_cu_main4cuda3std6ranges3__45__cpo4dataE,@object
	.size		_ZN30_INTERNAL_1ebb2499_4_k_cu_main4cuda3std6ranges3__45__cpo4dataE,(_ZN30_INTERNAL_1ebb2499_4_k_cu_main6thrust24THRUST_300001_SM_1000_NS12placeholders2_1E - _ZN30_INTERNAL_1ebb2499_4_k_cu_main4cuda3std6ranges3__45__cpo4dataE)
_ZN30_INTERNAL_1ebb2499_4_k_cu_main4cuda3std6ranges3__45__cpo4dataE:
	.zero		1
	.type		_ZN30_INTERNAL_1ebb2499_4_k_cu_main6thrust24THRUST_300001_SM_1000_NS12placeholders2_1E,@object
	.size		_ZN30_INTERNAL_1ebb2499_4_k_cu_main6thrust24THRUST_300001_SM_1000_NS12placeholders2_1E,(_ZN30_INTERNAL_1ebb2499_4_k_cu_main4cuda3std3__45__cpo5beginE - _ZN30_INTERNAL_1ebb2499_4_k_cu_main6thrust24THRUST_300001_SM_1000_NS12placeholders2_1E)
_ZN30_INTERNAL_1ebb2499_4_k_cu_main6thrust24THRUST_300001_SM_1000_NS12placeholders2_1E:
	.zero		1
	.type		_ZN30_INTERNAL_1ebb2499_4_k_cu_main4cuda3std3__45__cpo5beginE,@object
	.size		_ZN30_INTERNAL_1ebb2499_4_k_cu_main4cuda3std3__45__cpo5beginE,(_ZN30_INTERNAL_1ebb2499_4_k_cu_main4cuda3std6ranges3__45__cpo5beginE - _ZN30_INTERNAL_1ebb2499_4_k_cu_main4cuda3std3__45__cpo5beginE)
_ZN30_INTERNAL_1ebb2499_4_k_cu_main4cuda3std3__45__cpo5beginE:
	.zero		1
	.type		_ZN30_INTERNAL_1ebb2499_4_k_cu_main4cuda3std6ranges3__45__cpo5beginE,@object
	.size		_ZN30_INTERNAL_1ebb2499_4_k_cu_main4cuda3std6ranges3__45__cpo5beginE,(_ZN30_INTERNAL_1ebb2499_4_k_cu_main6thrust24THRUST_300001_SM_1000_NS12placeholders2_5E - _ZN30_INTERNAL_1ebb2499_4_k_cu_main4cuda3std6ranges3__45__cpo5beginE)
_ZN30_INTERNAL_1ebb2499_4_k_cu_main4cuda3std6ranges3__45__cpo5beginE:
	.zero		1
	.type		_ZN30_INTERNAL_1ebb2499_4_k_cu_main6thrust24THRUST_300001_SM_1000_NS12placeholders2_5E,@object
	.size		_ZN30_INTERNAL_1ebb2499_4_k_cu_main6thrust24THRUST_300001_SM_1000_NS12placeholders2_5E,(_ZN30_INTERNAL_1ebb2499_4_k_cu_main4cuda3std3__45__cpo6rbeginE - _ZN30_INTERNAL_1ebb2499_4_k_cu_main6thrust24THRUST_300001_SM_1000_NS12placeholders2_5E)
_ZN30_INTERNAL_1ebb2499_4_k_cu_main6thrust24THRUST_300001_SM_1000_NS12placeholders2_5E:
	.zero		1
	.type		_ZN30_INTERNAL_1ebb2499_4_k_cu_main4cuda3std3__45__cpo6rbeginE,@object
	.size		_ZN30_INTERNAL_1ebb2499_4_k_cu_main4cuda3std3__45__cpo6rbeginE,(_ZN30_INTERNAL_1ebb2499_4_k_cu_main4cuda3std6ranges3__45__cpo7advanceE - _ZN30_INTERNAL_1ebb2499_4_k_cu_main4cuda3std3__45__cpo6rbeginE)
_ZN30_INTERNAL_1ebb2499_4_k_cu_main4cuda3std3__45__cpo6rbeginE:
	.zero		1
	.type		_ZN30_INTERNAL_1ebb2499_4_k_cu_main4cuda3std6ranges3__45__cpo7advanceE,@object
	.size		_ZN30_INTERNAL_1ebb2499_4_k_cu_main4cuda3std6ranges3__45__cpo7advanceE,(_ZN30_INTERNAL_1ebb2499_4_k_cu_main4cuda3std3__47nulloptE - _ZN30_INTERNAL_1ebb2499_4_k_cu_main4cuda3std6ranges3__45__cpo7advanceE)
_ZN30_INTERNAL_1ebb2499_4_k_cu_main4cuda3std6ranges3__45__cpo7advanceE:
	.zero		1
	.type		_ZN30_INTERNAL_1ebb2499_4_k_cu_main4cuda3std3__47nulloptE,@object
	.size		_ZN30_INTERNAL_1ebb2499_4_k_cu_main4cuda3std3__47nulloptE,(_ZN30_INTERNAL_1ebb2499_4_k_cu_main4cuda3std6ranges3__45__cpo8distanceE - _ZN30_INTERNAL_1ebb2499_4_k_cu_main4cuda3std3__47nulloptE)
_ZN30_INTERNAL_1ebb2499_4_k_cu_main4cuda3std3__47nulloptE:
	.zero		1
	.type		_ZN30_INTERNAL_1ebb2499_4_k_cu_main4cuda3std6ranges3__45__cpo8distanceE,@object
	.size		_ZN30_INTERNAL_1ebb2499_4_k_cu_main4cuda3std6ranges3__45__cpo8distanceE,(_ZN30_INTERNAL_1ebb2499_4_k_cu_main6thrust24THRUST_300001_SM_1000_NS12placeholders3_10E - _ZN30_INTERNAL_1ebb2499_4_k_cu_main4cuda3std6ranges3__45__cpo8distanceE)
_ZN30_INTERNAL_1ebb2499_4_k_cu_main4cuda3std6ranges3__45__cpo8distanceE:
	.zero		1
	.type		_ZN30_INTERNAL_1ebb2499_4_k_cu_main6thrust24THRUST_300001_SM_1000_NS12placeholders3_10E,@object
	.size		_ZN30_INTERNAL_1ebb2499_4_k_cu_main6thrust24THRUST_300001_SM_1000_NS12placeholders3_10E,(_ZN30_INTERNAL_1ebb2499_4_k_cu_main4cuda3std3__419piecewise_constructE - _ZN30_INTERNAL_1ebb2499_4_k_cu_main6thrust24THRUST_300001_SM_1000_NS12placeholders3_10E)
_ZN30_INTERNAL_1ebb2499_4_k_cu_main6thrust24THRUST_300001_SM_1000_NS12placeholders3_10E:
	.zero		1
	.type		_ZN30_INTERNAL_1ebb2499_4_k_cu_main4cuda3std3__419piecewise_constructE,@object
	.size		_ZN30_INTERNAL_1ebb2499_4_k_cu_main4cuda3std3__419piecewise_constructE,(_ZN30_INTERNAL_1ebb2499_4_k_cu_main4cuda3std6ranges3__45__cpo5cdataE - _ZN30_INTERNAL_1ebb2499_4_k_cu_main4cuda3std3__419piecewise_constructE)
_ZN30_INTERNAL_1ebb2499_4_k_cu_main4cuda3std3__419piecewise_constructE:
	.zero		1
	.type		_ZN30_INTERNAL_1ebb2499_4_k_cu_main4cuda3std6ranges3__45__cpo5cdataE,@object
	.size		_ZN30_INTERNAL_1ebb2499_4_k_cu_main4cuda3std6ranges3__45__cpo5cdataE,(_ZN30_INTERNAL_1ebb2499_4_k_cu_main6thrust24THRUST_300001_SM_1000_NS12placeholders2_2E - _ZN30_INTERNAL_1ebb2499_4_k_cu_main4cuda3std6ranges3__45__cpo5cdataE)
_ZN30_INTERNAL_1ebb2499_4_k_cu_main4cuda3std6ranges3__45__cpo5cdataE:
	.zero		1
	.type		_ZN30_INTERNAL_1ebb2499_4_k_cu_main6thrust24THRUST_300001_SM_1000_NS12placeholders2_2E,@object
	.size		_ZN30_INTERNAL_1ebb2499_4_k_cu_main6thrust24THRUST_300001_SM_1000_NS12placeholders2_2E,(_ZN30_INTERNAL_1ebb2499_4_k_cu_main4cuda3std3__45__cpo3endE - _ZN30_INTERNAL_1ebb2499_4_k_cu_main6thrust24THRUST_300001_SM_1000_NS12placeholders2_2E)
_ZN30_INTERNAL_1ebb2499_4_k_cu_main6thrust24THRUST_300001_SM_1000_NS12placeholders2_2E:
	.zero		1
	.type		_ZN30_INTERNAL_1ebb2499_4_k_cu_main4cuda3std3__45__cpo3endE,@object
	.size		_ZN30_INTERNAL_1ebb2499_4_k_cu_main4cuda3std3__45__cpo3endE,(_ZN30_INTERNAL_1ebb2499_4_k_cu_main4cuda3std6ranges3__45__cpo3endE - _ZN30_INTERNAL_1ebb2499_4_k_cu_main4cuda3std3__45__cpo3endE)
_ZN30_INTERNAL_1ebb2499_4_k_cu_main4cuda3std3__45__cpo3endE:
	.zero		1
	.type		_ZN30_INTERNAL_1ebb2499_4_k_cu_main4cuda3std6ranges3__45__cpo3endE,@object
	.size		_ZN30_INTERNAL_1ebb2499_4_k_cu_main4cuda3std6ranges3__45__cpo3endE,(_ZN30_INTERNAL_1ebb2499_4_k_cu_main6thrust24THRUST_300001_SM_1000_NS12placeholders2_6E - _ZN30_INTERNAL_1ebb2499_4_k_cu_main4cuda3std6ranges3__45__cpo3endE)
_ZN30_INTERNAL_1ebb2499_4_k_cu_main4cuda3std6ranges3__45__cpo3endE:
	.zero		1
	.type		_ZN30_INTERNAL_1ebb2499_4_k_cu_main6thrust24THRUST_300001_SM_1000_NS12placeholders2_6E,@object
	.size		_ZN30_INTERNAL_1ebb2499_4_k_cu_main6thrust24THRUST_300001_SM_1000_NS12placeholders2_6E,(_ZN30_INTERNAL_1ebb2499_4_k_cu_main4cuda3std3__45__cpo4rendE - _ZN30_INTERNAL_1ebb2499_4_k_cu_main6thrust24THRUST_300001_SM_1000_NS12placeholders2_6E)
_ZN30_INTERNAL_1ebb2499_4_k_cu_main6thrust24THRUST_300001_SM_1000_NS12placeholders2_6E:
	.zero		1
	.type		_ZN30_INTERNAL_1ebb2499_4_k_cu_main4cuda3std3__45__cpo4rendE,@object
	.size		_ZN30_INTERNAL_1ebb2499_4_k_cu_main4cuda3std3__45__cpo4rendE,(_ZN30_INTERNAL_1ebb2499_4_k_cu_main4cuda3std6ranges3__45__cpo9iter_swapE - _ZN30_INTERNAL_1ebb2499_4_k_cu_main4cuda3std3__45__cpo4rendE)
_ZN30_INTERNAL_1ebb2499_4_k_cu_main4cuda3std3__45__cpo4rendE:
	.zero		1
	.type		_ZN30_INTERNAL_1ebb2499_4_k_cu_main4cuda3std6ranges3__45__cpo9iter_swapE,@object
	.size		_ZN30_INTERNAL_1ebb2499_4_k_cu_main4cuda3std6ranges3__45__cpo9iter_swapE,(_ZN30_INTERNAL_1ebb2499_4_k_cu_main4cuda3std3__48unexpectE - _ZN30_INTERNAL_1ebb2499_4_k_cu_main4cuda3std6ranges3__45__cpo9iter_swapE)
_ZN30_INTERNAL_1ebb2499_4_k_cu_main4cuda3std6ranges3__45__cpo9iter_swapE:
	.zero		1
	.type		_ZN30_INTERNAL_1ebb2499_4_k_cu_main4cuda3std3__48unexpectE,@object
	.size		_ZN30_INTERNAL_1ebb2499_4_k_cu_main4cuda3std3__48unexpectE,(_ZN30_INTERNAL_1ebb2499_4_k_cu_main6thrust24THRUST_300001_SM_1000_NS8cuda_cub3parE - _ZN30_INTERNAL_1ebb2499_4_k_cu_main4cuda3std3__48unexpectE)
_ZN30_INTERNAL_1ebb2499_4_k_cu_main4cuda3std3__48unexpectE:
	.zero		1
	.type		_ZN30_INTERNAL_1ebb2499_4_k_cu_main6thrust24THRUST_300001_SM_1000_NS8cuda_cub3parE,@object
	.size		_ZN30_INTERNAL_1ebb2499_4_k_cu_main6thrust24THRUST_300001_SM_1000_NS8cuda_cub3parE,(_ZN30_INTERNAL_1ebb2499_4_k_cu_main6thrust24THRUST_300001_SM_1000_NS12placeholders2_4E - _ZN30_INTERNAL_1ebb2499_4_k_cu_main6thrust24THRUST_300001_SM_1000_NS8cuda_cub3parE)
_ZN30_INTERNAL_1ebb2499_4_k_cu_main6thrust24THRUST_300001_SM_1000_NS8cuda_cub3parE:
	.zero		1
	.type		_ZN30_INTERNAL_1ebb2499_4_k_cu_main6thrust24THRUST_300001_SM_1000_NS12placeholders2_4E,@object
	.size		_ZN30_INTERNAL_1ebb2499_4_k_cu_main6thrust24THRUST_300001_SM_1000_NS12placeholders2_4E,(_ZN30_INTERNAL_1ebb2499_4_k_cu_main4cuda3std3__45__cpo4cendE - _ZN30_INTERNAL_1ebb2499_4_k_cu_main6thrust24THRUST_300001_SM_1000_NS12placeholders2_4E)
_ZN30_INTERNAL_1ebb2499_4_k_cu_main6thrust24THRUST_300001_SM_1000_NS12placeholders2_4E:
	.zero		1
	.type		_ZN30_INTERNAL_1ebb2499_4_k_cu_main4cuda3std3__45__cpo4cendE,@object
	.size		_ZN30_INTERNAL_1ebb2499_4_k_cu_main4cuda3std3__45__cpo4cendE,(_ZN30_INTERNAL_1ebb2499_4_k_cu_main4cuda3std6ranges3__45__cpo4cendE - _ZN30_INTERNAL_1ebb2499_4_k_cu_main4cuda3std3__45__cpo4cendE)
_ZN30_INTERNAL_1ebb2499_4_k_cu_main4cuda3std3__45__cpo4cendE:
	.zero		1
	.type		_ZN30_INTERNAL_1ebb2499_4_k_cu_main4cuda3std6ranges3__45__cpo4cendE,@object
	.size		_ZN30_INTERNAL_1ebb2499_4_k_cu_main4cuda3std6ranges3__45__cpo4cendE,(_ZN30_INTERNAL_1ebb2499_4_k_cu_main4cuda3std3__420unreachable_sentinelE - _ZN30_INTERNAL_1ebb2499_4_k_cu_main4cuda3std6ranges3__45__cpo4cendE)
_ZN30_INTERNAL_1ebb2499_4_k_cu_main4cuda3std6ranges3__45__cpo4cendE:
	.zero		1
	.type		_ZN30_INTERNAL_1ebb2499_4_k_cu_main4cuda3std3__420unreachable_sentinelE,@object
	.size		_ZN30_INTERNAL_1ebb2499_4_k_cu_main4cuda3std3__420unreachable_sentinelE,(_ZN30_INTERNAL_1ebb2499_4_k_cu_main4cuda3std6ranges3__45__cpo5ssizeE - _ZN30_INTERNAL_1ebb2499_4_k_cu_main4cuda3std3__420unreachable_sentinelE)
_ZN30_INTERNAL_1ebb2499_4_k_cu_main4cuda3std3__420unreachable_sentinelE:
	.zero		1
	.type		_ZN30_INTERNAL_1ebb2499_4_k_cu_main4cuda3std6ranges3__45__cpo5ssizeE,@object
	.size		_ZN30_INTERNAL_1ebb2499_4_k_cu_main4cuda3std6ranges3__45__cpo5ssizeE,(_ZN30_INTERNAL_1ebb2499_4_k_cu_main6thrust24THRUST_300001_SM_1000_NS12placeholders2_8E - _ZN30_INTERNAL_1ebb2499_4_k_cu_main4cuda3std6ranges3__45__cpo5ssizeE)
_ZN30_INTERNAL_1ebb2499_4_k_cu_main4cuda3std6ranges3__45__cpo5ssizeE:
	.zero		1
	.type		_ZN30_INTERNAL_1ebb2499_4_k_cu_main6thrust24THRUST_300001_SM_1000_NS12placeholders2_8E,@object
	.size		_ZN30_INTERNAL_1ebb2499_4_k_cu_main6thrust24THRUST_300001_SM_1000_NS12placeholders2_8E,(_ZN30_INTERNAL_1ebb2499_4_k_cu_main4cuda3std3__45__cpo5crendE - _ZN30_INTERNAL_1ebb2499_4_k_cu_main6thrust24THRUST_300001_SM_1000_NS12placeholders2_8E)
_ZN30_INTERNAL_1ebb2499_4_k_cu_main6thrust24THRUST_300001_SM_1000_NS12placeholders2_8E:
	.zero		1
	.type		_ZN30_INTERNAL_1ebb2499_4_k_cu_main4cuda3std3__45__cpo5crendE,@object
	.size		_ZN30_INTERNAL_1ebb2499_4_k_cu_main4cuda3std3__45__cpo5crendE,(_ZN30_INTERNAL_1ebb2499_4_k_cu_main4cuda3std6ranges3__45__cpo4prevE - _ZN30_INTERNAL_1ebb2499_4_k_cu_main4cuda3std3__45__cpo5crendE)
_ZN30_INTERNAL_1ebb2499_4_k_cu_main4cuda3std3__45__cpo5crendE:
	.zero		1
	.type		_ZN30_INTERNAL_1ebb2499_4_k_cu_main4cuda3std6ranges3__45__cpo4prevE,@object
	.size		_ZN30_INTERNAL_1ebb2499_4_k_cu_main4cuda3std6ranges3__45__cpo4prevE,(_ZN30_INTERNAL_1ebb2499_4_k_cu_main4cuda3std6ranges3__45__cpo9iter_moveE - _ZN30_INTERNAL_1ebb2499_4_k_cu_main4cuda3std6ranges3__45__cpo4prevE)
_ZN30_INTERNAL_1ebb2499_4_k_cu_main4cuda3std6ranges3__45__cpo4prevE:
	.zero		1
	.type		_ZN30_INTERNAL_1ebb2499_4_k_cu_main4cuda3std6ranges3__45__cpo9iter_moveE,@object
	.size		_ZN30_INTERNAL_1ebb2499_4_k_cu_main4cuda3std6ranges3__45__cpo9iter_moveE,(_ZN30_INTERNAL_1ebb2499_4_k_cu_main6thrust24THRUST_300001_SM_1000_NS6system6detail10sequential3seqE - _ZN30_INTERNAL_1ebb2499_4_k_cu_main4cuda3std6ranges3__45__cpo9iter_moveE)
_ZN30_INTERNAL_1ebb2499_4_k_cu_main4cuda3std6ranges3__45__cpo9iter_moveE:
	.zero		1
	.type		_ZN30_INTERNAL_1ebb2499_4_k_cu_main6thrust24THRUST_300001_SM_1000_NS6system6detail10sequential3seqE,@object
	.size		_ZN30_INTERNAL_1ebb2499_4_k_cu_main6thrust24THRUST_300001_SM_1000_NS6system6detail10sequential3seqE,(.L_31 - _ZN30_INTERNAL_1ebb2499_4_k_cu_main6thrust24THRUST_300001_SM_1000_NS6system6detail10sequential3seqE)
_ZN30_INTERNAL_1ebb2499_4_k_cu_main6thrust24THRUST_300001_SM_1000_NS6system6detail10sequential3seqE:
	.zero		1
.L_31:


//--------------------- .nv.shared._ZN3cub18CUB_300001_SM_10006detail4scan16DeviceScanKernelINS2_10policy_hubIiiijN4cuda3__47maximumIiEEE10Policy1000EN6thrust24THRUST_300001_SM_1000_NS18transform_iteratorI11Pass1_functIiENSC_17counting_iteratorIiNSC_11use_defaultESH_SH_EEiiEENSC_6detail15normal_iteratorINSC_10device_ptrIiEEEENS0_13ScanTileStateIiLb1EEES8_NS0_8NullTypeEjiLb0ESR_EEvT0_T1_T2_iT3_T4_T5_ --------------------------
	.section	.nv.shared._ZN3cub18CUB_300001_SM_10006detail4scan16DeviceScanKernelINS2_10policy_hubIiiijN4cuda3__47maximumIiEEE10Policy1000EN6thrust24THRUST_300001_SM_1000_NS18transform_iteratorI11Pass1_functIiENSC_17counting_iteratorIiNSC_11use_defaultESH_SH_EEiiEENSC_6detail15normal_iteratorINSC_10device_ptrIiEEEENS0_13ScanTileStateIiLb1EEES8_NS0_8NullTypeEjiLb0ESR_EEvT0_T1_T2_iT3_T4_T5_,"aw",@nobits
	.sectionflags	@""
	.align	16
.nv.shared._ZN3cub18CUB_300001_SM_10006detail4scan16DeviceScanKernelINS2_10policy_hubIiiijN4cuda3__47maximumIiEEE10Policy1000EN6thrust24THRUST_300001_SM_1000_NS18transform_iteratorI11Pass1_functIiENSC_17counting_iteratorIiNSC_11use_defaultESH_SH_EEiiEENSC_6detail15normal_iteratorINSC_10device_ptrIiEEEENS0_13ScanTileStateIiLb1EEES8_NS0_8NullTypeEjiLb0ESR_EEvT0_T1_T2_iT3_T4_T5_:
	.zero		13328


//--------------------- .nv.constant0._ZN3cub18CUB_300001_SM_10006detail4scan16DeviceScanKernelINS2_10policy_hubIiiimN4cuda3__47maximumIiEEE10Policy1000EN6thrust24THRUST_300001_SM_1000_NS18transform_iteratorI11Pass1_functIiENSC_17counting_iteratorIiNSC_11use_defaultESH_SH_EEiiEENSC_6detail15normal_iteratorINSC_10device_ptrIiEEEENS0_13ScanTileStateIiLb1EEES8_NS0_8NullTypeEmiLb0ESR_EEvT0_T1_T2_iT3_T4_T5_ --------------------------
	.section	.nv.constant0._ZN3cub18CUB_300001_SM_10006detail4scan16DeviceScanKernelINS2_10policy_hubIiiimN4cuda3__47maximumIiEEE10Policy1000EN6thrust24THRUST_300001_SM_1000_NS18transform_iteratorI11Pass1_functIiENSC_17counting_iteratorIiNSC_11use_defaultESH_SH_EEiiEENSC_6detail15normal_iteratorINSC_10device_ptrIiEEEENS0_13ScanTileStateIiLb1EEES8_NS0_8NullTypeEmiLb0ESR_EEvT0_T1_T2_iT3_T4_T5_,"a",@progbits
	.sectionflags	@""
	.align	4
.nv.constant0._ZN3cub18CUB_300001_SM_10006detail4scan16DeviceScanKernelINS2_10policy_hubIiiimN4cuda3__47maximumIiEEE10Policy1000EN6thrust24THRUST_300001_SM_1000_NS18transform_iteratorI11Pass1_functIiENSC_17counting_iteratorIiNSC_11use_defaultESH_SH_EEiiEENSC_6detail15normal_iteratorINSC_10device_ptrIiEEEENS0_13ScanTileStateIiLb1EEES8_NS0_8NullTypeEmiLb0ESR_EEvT0_T1_T2_iT3_T4_T5_:
	.zero		960


//--------------------- .nv.constant0._ZN3cub18CUB_300001_SM_10006detail4scan16DeviceScanKernelINS2_10policy_hubIiiijN4cuda3__47maximumIiEEE10Policy1000EN6thrust24THRUST_300001_SM_1000_NS18transform_iteratorI11Pass1_functIiENSC_17counting_iteratorIiNSC_11use_defaultESH_SH_EEiiEENSC_6detail15normal_iteratorINSC_10device_ptrIiEEEENS0_13ScanTileStateIiLb1EEES8_NS0_8NullTypeEjiLb0ESR_EEvT0_T1_T2_iT3_T4_T5_ --------------------------
	.section	.nv.constant0._ZN3cub18CUB_300001_SM_10006detail4scan16DeviceScanKernelINS2_10policy_hubIiiijN4cuda3__47maximumIiEEE10Policy1000EN6thrust24THRUST_300001_SM_1000_NS18transform_iteratorI11Pass1_functIiENSC_17counting_iteratorIiNSC_11use_defaultESH_SH_EEiiEENSC_6detail15normal_iteratorINSC_10device_ptrIiEEEENS0_13ScanTileStateIiLb1EEES8_NS0_8NullTypeEjiLb0ESR_EEvT0_T1_T2_iT3_T4_T5_,"a",@progbits
	.sectionflags	@""
	.align	4
.nv.constant0._ZN3cub18CUB_300001_SM_10006detail4scan16DeviceScanKernelINS2_10policy_hubIiiijN4cuda3__47maximumIiEEE10Policy1000EN6thrust24THRUST_300001_SM_1000_NS18transform_iteratorI11Pass1_functIiENSC_17counting_iteratorIiNSC_11use_defaultESH_SH_EEiiEENSC_6detail15normal_iteratorINSC_10device_ptrIiEEEENS0_13ScanTileStateIiLb1EEES8_NS0_8NullTypeEjiLb0ESR_EEvT0_T1_T2_iT3_T4_T5_:
	.zero		956


//--------------------- .nv.constant0._ZN3cub18CUB_300001_SM_10006detail4scan20DeviceScanInitKernelINS0_13ScanTileStateIiLb1EEEEEvT_i --------------------------
	.section	.nv.constant0._ZN3cub18CUB_300001_SM_10006detail4scan20DeviceScanInitKernelINS0_13ScanTileStateIiLb1EEEEEvT_i,"a",@progbits
	.sectionflags	@""
	.align	4
.nv.constant0._ZN3cub18CUB_300001_SM_10006detail4scan20DeviceScanInitKernelINS0_13ScanTileStateIiLb1EEEEEvT_i:
	.zero		908


//--------------------- .nv.constant0._ZN3cub18CUB_300001_SM_10006detail8for_each13static_kernelINS2_12policy_hub_t12policy_500_tEmN6thrust24THRUST_300001_SM_1000_NS8cuda_cub20__uninitialized_fill7functorINS7_10device_ptrIcEEcEEEEvT0_T1_ --------------------------
	.section	.nv.constant0._ZN3cub18CUB_300001_SM_10006detail8for_each13static_kernelINS2_12policy_hub_t12policy_500_tEmN6thrust24THRUST_300001_SM_1000_NS8cuda_cub20__uninitialized_fill7functorINS7_10device_ptrIcEEcEEEEvT0_T1_,"a",@progbits
	.sectionflags	@""
	.align	4
.nv.constant0._ZN3cub18CUB_300001_SM_10006detail8for_each13static_kernelINS2_12policy_hub_t12policy_500_tEmN6thrust24THRUST_300001_SM_1000_NS8cuda_cub20__uninitialized_fill7functorINS7_10device_ptrIcEEcEEEEvT0_T1_:
	.zero		920


//--------------------- .nv.constant0._ZN3cub18CUB_300001_SM_10006detail8for_each13static_kernelINS2_12policy_hub_t12policy_500_tElN6thrust24THRUST_300001_SM_1000_NS8cuda_cub6__fill7functorINS7_6detail15normal_iteratorINS7_10device_ptrIiEEEEiEEEEvT0_T1_ --------------------------
	.section	.nv.constant0._ZN3cub18CUB_300001_SM_10006detail8for_each13static_kernelINS2_12policy_hub_t12policy_500_tElN6thrust24THRUST_300001_SM_1000_NS8cuda_cub6__fill7functorINS7_6detail15normal_iteratorINS7_10device_ptrIiEEEEiEEEEvT0_T1_,"a",@progbits
	.sectionflags	@""
	.align	4
.nv.constant0._ZN3cub18CUB_300001_SM_10006detail8for_each13static_kernelINS2_12policy_hub_t12policy_500_tElN6thrust24THRUST_300001_SM_1000_NS8cuda_cub6__fill7functorINS7_6detail15normal_iteratorINS7_10device_ptrIiEEEEiEEEEvT0_T1_:
	.zero		920


//--------------------- .nv.constant0._ZN3cub18CUB_300001_SM_10006detail8for_each13static_kernelINS2_12policy_hub_t12policy_500_tEmN6thrust24THRUST_300001_SM_1000_NS8cuda_cub20__uninitialized_fill7functorINS7_10device_ptrIiEEiEEEEvT0_T1_ --------------------------
	.section	.nv.constant0._ZN3cub18CUB_300001_SM_10006detail8for_each13static_kernelINS2_12policy_hub_t12policy_500_tEmN6thrust24THRUST_300001_SM_1000_NS8cuda_cub20__uninitialized_fill7functorINS7_10device_ptrIiEEiEEEEvT0_T1_,"a",@progbits
	.sectionflags	@""
	.align	4
.nv.constant0._ZN3cub18CUB_300001_SM_10006detail8for_each13static_kernelINS2_12policy_hub_t12policy_500_tEmN6thrust24THRUST_300001_SM_1000_NS8cuda_cub20__uninitialized_fill7functorINS7_10device_ptrIiEEiEEEEvT0_T1_:
	.zero		920


//--------------------- .nv.constant0._ZN3cub18CUB_300001_SM_10006detail11EmptyKernelIvEEvv --------------------------
	.section	.nv.constant0._ZN3cub18CUB_300001_SM_10006detail11EmptyKernelIvEEvv,"a",@progbits
	.sectionflags	@""
	.align	4
.nv.constant0._ZN3cub18CUB_300001_SM_10006detail11EmptyKernelIvEEvv:
	.zero		896


//--------------------- SYMBOLS --------------------------

	.type		.nv.reservedSmem.offset0,@object
	.size		.nv.reservedSmem.offset0,0x4
	.type		.nv.reservedSmem.cap,@object
	.size		.nv.reservedSmem.cap,0x4
